// auto-generated by cutlass_sweep.gemm — config: {"arch": "sm_90", "cluster_m": 1, "cluster_n": 1, "dtype": "fp16", "dtype_b": "fp16", "layout": "nt", "stages": 0, "tile_k": 32, "tile_m": 512, "tile_n": 192}
#include "cutlass/cutlass.h"
#include "cutlass/gemm/collective/collective_builder.hpp"
#include "cutlass/gemm/device/gemm_universal_adapter.h"
#include "cutlass/gemm/kernel/gemm_universal.hpp"
#include "cutlass/epilogue/collective/collective_builder.hpp"

using ElemA = cutlass::half_t;
using ElemB = cutlass::half_t;
using ElemCD = cutlass::half_t;
using Acc  = float;
using TileShape    = cute::Shape<cute::_512, cute::_192, cute::_32>;
using ClusterShape = cute::Shape<cute::_1, cute::_1, cute::_1>;

using CollectiveEpilogue = typename cutlass::epilogue::collective::CollectiveBuilder<
    cutlass::arch::Sm90, cutlass::arch::OpClassTensorOp,
    TileShape, ClusterShape,
    cutlass::epilogue::collective::EpilogueTileAuto,
    Acc, Acc,
    ElemCD, cutlass::layout::RowMajor, 128 / cutlass::sizeof_bits<ElemCD>::value,
    ElemCD, cutlass::layout::RowMajor, 128 / cutlass::sizeof_bits<ElemCD>::value,
    cutlass::epilogue::collective::EpilogueScheduleAuto
  >::CollectiveOp;

using CollectiveMainloop = typename cutlass::gemm::collective::CollectiveBuilder<
    cutlass::arch::Sm90, cutlass::arch::OpClassTensorOp,
    ElemA, cutlass::layout::RowMajor, 128 / cutlass::sizeof_bits<ElemA>::value,
    ElemB, cutlass::layout::ColumnMajor, 128 / cutlass::sizeof_bits<ElemB>::value,
    Acc,
    TileShape, ClusterShape,
    cutlass::gemm::collective::StageCountAutoCarveout<static_cast<int>(sizeof(typename CollectiveEpilogue::SharedStorage))>,
    cutlass::gemm::collective::KernelScheduleAuto
  >::CollectiveOp;

using GemmKernel = cutlass::gemm::kernel::GemmUniversal<
    cute::Shape<int,int,int,int>,
    CollectiveMainloop,
    CollectiveEpilogue
>;
using Gemm = cutlass::gemm::device::GemmUniversalAdapter<GemmKernel>;

// Force the device kernel symbol into the cubin without needing a host main.
auto* _anchor = &cutlass::device_kernel<GemmKernel>;


// ===== COMPILED SASS (sm_90a) =====

	.target	sm_90a

	.elftype	@"ET_EXEC"


//--------------------- .note.nv.tkinfo           --------------------------
	.section	.note.nv.tkinfo,"",@"SHT_NOTE"
	.sectionflags	@"SHF_NOTE_NV_TKINFO"
	.tkinfo
        /*0018*/ 	.word	0x00000002
        /*0030*/ 	.string	""
        /*0030*/ 	.string	"ptxas"
        /*0030*/ 	.string	"Cuda compilation tools, release 13.0, V13.0.88"
        /*0030*/ 	.string	"Build cuda_13.0.r13.0/compiler.36424714_0"
        /*0030*/ 	.string	"-arch sm_90a -m 64 "



//--------------------- .note.nv.cuinfo           --------------------------
	.section	.note.nv.cuinfo,"",@"SHT_NOTE"
	.sectionflags	@"SHF_NOTE_NV_CUINFO"
        /*0018*/ 	.short	0x0002
        /*001a*/ 	.short	0x005a
        /*001c*/ 	.short	0x0082
	.zero		2


//--------------------- .nv.info                  --------------------------
	.section	.nv.info,"",@"SHT_CUDA_INFO"
	.align	4


	//----- nvinfo : EIATTR_REGCOUNT
	.align		4
        /*0000*/ 	.byte	0x04, 0x2f
        /*0002*/ 	.short	(.L_15 - .L_14)
	.align		4
.L_14:
        /*0004*/ 	.word	index@(_ZN7cutlass13device_kernelINS_4gemm6kernel13GemmUniversalIN4cute5tupleIJiiiiEEENS1_10collective13CollectiveMmaINS1_34MainloopSm90TmaGmmaWarpSpecializedILi5ENS5_IJNS4_1CILi1EEESB_SB_EEENS1_35KernelTmaWarpSpecializedCooperativeEEENS5_IJNSA_ILi512EEENSA_ILi192EEENSA_ILi32EEEEEENS_6half_tENS5_IJlSB_lEEESJ_SK_NS4_8TiledMMAINS4_8MMA_AtomIJNS4_4SM904GMMA26MMA_64x192x16_F32F16F16_SSILNSO_5MajorE0ELSQ_0ELNSO_7ScaleInE1ELSR_1EEEEEENS4_6LayoutINS5_IJNSA_ILi2EEESB_SB_EEENS5_IJSB_NSA_ILi0EEESX_EEEEENS5_IJNS4_10UnderscoreES10_S10_EEEEENS4_13SM90_TMA_LOADENS4_14ComposedLayoutINS4_7SwizzleILi2ELi4ELi3EEENS4_18smem_ptr_flag_bitsILi16EEENSU_INS5_IJNSA_ILi8EEESH_EEENS5_IJSH_SB_EEEEEEEvNS4_8identityES13_S1D_vS1E_EENS_8epilogue10collective6detail29Sm90TmaWarpSpecializedAdapterINS1H_15DefaultEpilogueISJ_SK_SK_NS1G_6thread17LinearCombinationISJ_Li1EffLNS1L_9ScaleType4KindE0ELNS_15FloatRoundStyleE2ESJ_EENS1_15EpilogueDefaultEEEEEvvEEEEvNT_6ParamsE)
        /*0008*/ 	.word	0x000000a8


	//----- nvinfo : EIATTR_FRAME_SIZE
	.align		4
.L_15:
        /*000c*/ 	.byte	0x04, 0x11
        /*000e*/ 	.short	(.L_17 - .L_16)
	.align		4
.L_16:
        /*0010*/ 	.word	index@(_ZN7cutlass13device_kernelINS_4gemm6kernel13GemmUniversalIN4cute5tupleIJiiiiEEENS1_10collective13CollectiveMmaINS1_34MainloopSm90TmaGmmaWarpSpecializedILi5ENS5_IJNS4_1CILi1EEESB_SB_EEENS1_35KernelTmaWarpSpecializedCooperativeEEENS5_IJNSA_ILi512EEENSA_ILi192EEENSA_ILi32EEEEEENS_6half_tENS5_IJlSB_lEEESJ_SK_NS4_8TiledMMAINS4_8MMA_AtomIJNS4_4SM904GMMA26MMA_64x192x16_F32F16F16_SSILNSO_5MajorE0ELSQ_0ELNSO_7ScaleInE1ELSR_1EEEEEENS4_6LayoutINS5_IJNSA_ILi2EEESB_SB_EEENS5_IJSB_NSA_ILi0EEESX_EEEEENS5_IJNS4_10UnderscoreES10_S10_EEEEENS4_13SM90_TMA_LOADENS4_14ComposedLayoutINS4_7SwizzleILi2ELi4ELi3EEENS4_18smem_ptr_flag_bitsILi16EEENSU_INS5_IJNSA_ILi8EEESH_EEENS5_IJSH_SB_EEEEEEEvNS4_8identityES13_S1D_vS1E_EENS_8epilogue10collective6detail29Sm90TmaWarpSpecializedAdapterINS1H_15DefaultEpilogueISJ_SK_SK_NS1G_6thread17LinearCombinationISJ_Li1EffLNS1L_9ScaleType4KindE0ELNS_15FloatRoundStyleE2ESJ_EENS1_15EpilogueDefaultEEEEEvvEEEEvNT_6ParamsE)
        /*0014*/ 	.word	0x000009e8


	//----- nvinfo : EIATTR_MIN_STACK_SIZE
	.align		4
.L_17:
        /*0018*/ 	.byte	0x04, 0x12
        /*001a*/ 	.short	(.L_19 - .L_18)
	.align		4
.L_18:
        /*001c*/ 	.word	index@(_ZN7cutlass13device_kernelINS_4gemm6kernel13GemmUniversalIN4cute5tupleIJiiiiEEENS1_10collective13CollectiveMmaINS1_34MainloopSm90TmaGmmaWarpSpecializedILi5ENS5_IJNS4_1CILi1EEESB_SB_EEENS1_35KernelTmaWarpSpecializedCooperativeEEENS5_IJNSA_ILi512EEENSA_ILi192EEENSA_ILi32EEEEEENS_6half_tENS5_IJlSB_lEEESJ_SK_NS4_8TiledMMAINS4_8MMA_AtomIJNS4_4SM904GMMA26MMA_64x192x16_F32F16F16_SSILNSO_5MajorE0ELSQ_0ELNSO_7ScaleInE1ELSR_1EEEEEENS4_6LayoutINS5_IJNSA_ILi2EEESB_SB_EEENS5_IJSB_NSA_ILi0EEESX_EEEEENS5_IJNS4_10UnderscoreES10_S10_EEEEENS4_13SM90_TMA_LOADENS4_14ComposedLayoutINS4_7SwizzleILi2ELi4ELi3EEENS4_18smem_ptr_flag_bitsILi16EEENSU_INS5_IJNSA_ILi8EEESH_EEENS5_IJSH_SB_EEEEEEEvNS4_8identityES13_S1D_vS1E_EENS_8epilogue10collective6detail29Sm90TmaWarpSpecializedAdapterINS1H_15DefaultEpilogueISJ_SK_SK_NS1G_6thread17LinearCombinationISJ_Li1EffLNS1L_9ScaleType4KindE0ELNS_15FloatRoundStyleE2ESJ_EENS1_15EpilogueDefaultEEEEEvvEEEEvNT_6ParamsE)
        /*0020*/ 	.word	0x000009e8
.L_19:


//--------------------- .nv.compat                --------------------------
	.section	.nv.compat,"",@"SHT_CUDA_COMPAT_INFO"
	.align	4
        /*0000*/ 	.byte	0x02, 0x09, 0x01, 0x00, 0x02, 0x02, 0x04, 0x00, 0x02, 0x05, 0x05, 0x00, 0x03, 0x07, 0x01, 0x01
        /*0010*/ 	.byte	0x02, 0x03, 0x01, 0x00, 0x02, 0x06, 0x01, 0x00, 0x04, 0x0b, 0x08, 0x00, 0x00, 0x00, 0x00, 0x00
        /*0020*/ 	.byte	0x00, 0x00, 0x00, 0x00


//--------------------- .nv.info._ZN7cutlass13device_kernelINS_4gemm6kernel13GemmUniversalIN4cute5tupleIJiiiiEEENS1_10collective13CollectiveMmaINS1_34MainloopSm90TmaGmmaWarpSpecializedILi5ENS5_IJNS4_1CILi1EEESB_SB_EEENS1_35KernelTmaWarpSpecializedCooperativeEEENS5_IJNSA_ILi512EEENSA_ILi192EEENSA_ILi32EEEEEENS_6half_tENS5_IJlSB_lEEESJ_SK_NS4_8TiledMMAINS4_8MMA_AtomIJNS4_4SM904GMMA26MMA_64x192x16_F32F16F16_SSILNSO_5MajorE0ELSQ_0ELNSO_7ScaleInE1ELSR_1EEEEEENS4_6LayoutINS5_IJNSA_ILi2EEESB_SB_EEENS5_IJSB_NSA_ILi0EEESX_EEEEENS5_IJNS4_10UnderscoreES10_S10_EEEEENS4_13SM90_TMA_LOADENS4_14ComposedLayoutINS4_7SwizzleILi2ELi4ELi3EEENS4_18smem_ptr_flag_bitsILi16EEENSU_INS5_IJNSA_ILi8EEESH_EEENS5_IJSH_SB_EEEEEEEvNS4_8identityES13_S1D_vS1E_EENS_8epilogue10collective6detail29Sm90TmaWarpSpecializedAdapterINS1H_15DefaultEpilogueISJ_SK_SK_NS1G_6thread17LinearCombinationISJ_Li1EffLNS1L_9ScaleType4KindE0ELNS_15FloatRoundStyleE2ESJ_EENS1_15EpilogueDefaultEEEEEvvEEEEvNT_6ParamsE --------------------------
	.section	.nv.info._ZN7cutlass13device_kernelINS_4gemm6kernel13GemmUniversalIN4cute5tupleIJiiiiEEENS1_10collective13CollectiveMmaINS1_34MainloopSm90TmaGmmaWarpSpecializedILi5ENS5_IJNS4_1CILi1EEESB_SB_EEENS1_35KernelTmaWarpSpecializedCooperativeEEENS5_IJNSA_ILi512EEENSA_ILi192EEENSA_ILi32EEEEEENS_6half_tENS5_IJlSB_lEEESJ_SK_NS4_8TiledMMAINS4_8MMA_AtomIJNS4_4SM904GMMA26MMA_64x192x16_F32F16F16_SSILNSO_5MajorE0ELSQ_0ELNSO_7ScaleInE1ELSR_1EEEEEENS4_6LayoutINS5_IJNSA_ILi2EEESB_SB_EEENS5_IJSB_NSA_ILi0EEESX_EEEEENS5_IJNS4_10UnderscoreES10_S10_EEEEENS4_13SM90_TMA_LOADENS4_14ComposedLayoutINS4_7SwizzleILi2ELi4ELi3EEENS4_18smem_ptr_flag_bitsILi16EEENSU_INS5_IJNSA_ILi8EEESH_EEENS5_IJSH_SB_EEEEEEEvNS4_8identityES13_S1D_vS1E_EENS_8epilogue10collective6detail29Sm90TmaWarpSpecializedAdapterINS1H_15DefaultEpilogueISJ_SK_SK_NS1G_6thread17LinearCombinationISJ_Li1EffLNS1L_9ScaleType4KindE0ELNS_15FloatRoundStyleE2ESJ_EENS1_15EpilogueDefaultEEEEEvvEEEEvNT_6ParamsE,"",@"SHT_CUDA_INFO"
	.sectionflags	@""
	.align	4


	//----- nvinfo : EIATTR_CUDA_API_VERSION
	.align		4
        /*0000*/ 	.byte	0x04, 0x37
        /*0002*/ 	.short	(.L_21 - .L_20)
.L_20:
        /*0004*/ 	.word	0x00000082


	//----- nvinfo : EIATTR_KPARAM_INFO
	.align		4
.L_21:
        /*0008*/ 	.byte	0x04, 0x17
        /*000a*/ 	.short	(.L_23 - .L_22)
.L_22:
        /*000c*/ 	.word	0x00000000
        /*0010*/ 	.short	0x0000
        /*0012*/ 	.short	0x0070
        /*0014*/ 	.byte	0x00, 0xf0, 0x01, 0x10


	//----- nvinfo : EIATTR_SPARSE_MMA_MASK
	.align		4
.L_23:
        /*0018*/ 	.byte	0x03, 0x50
        /*001a*/ 	.short	0x0000


	//----- nvinfo : EIATTR_MAXREG_COUNT
	.align		4
        /*001c*/ 	.byte	0x03, 0x1b
        /*001e*/ 	.short	0x00a8


	//----- nvinfo : EIATTR_NUM_BARRIERS
	.align		4
        /*0020*/ 	.byte	0x02, 0x4c
        /*0022*/ 	.byte	0x01
	.zero		1


	//----- nvinfo : EIATTR_EXTERNS
	.align		4
        /*0024*/ 	.byte	0x04, 0x0f
        /*0026*/ 	.short	(.L_25 - .L_24)


	//   ....[0]....
	.align		4
.L_24:
        /*0028*/ 	.word	index@(__assertfail)


	//----- nvinfo : EIATTR_ANNOTATIONS
	.align		4
.L_25:
        /*002c*/ 	.byte	0x04, 0x55
        /*002e*/ 	.short	(.L_27 - .L_26)


	//   ....[0]....
.L_26:
        /*0030*/ 	.word	0x00000001
        /*0034*/ 	.byte	0xb0, 0x06, 0x00, 0x00, 0x01, 0x00, 0x00, 0x00, 0xd0, 0x06, 0x00, 0x00, 0x01, 0x00, 0x00, 0x00
        /* <DEDUP_REMOVED lines=914> */
        /*3964*/ 	.byte	0xd0, 0x36, 0x02, 0x00


	//----- nvinfo : EIATTR_MERCURY_ISA_VERSION
	.align		4
.L_27:
        /*3968*/ 	.byte	0x03, 0x5f
        /*396a*/ 	.short	0x0101


	//----- nvinfo : EIATTR_INT_WARP_WIDE_INSTR_OFFSETS
	.align		4
        /*396c*/ 	.byte	0x04, 0x31
        /*396e*/ 	.short	(.L_29 - .L_28)


	//   ....[0]....
.L_28:
        /*3970*/ 	.word	0x00000520


	//   ....[1]....
        /*3974*/ 	.word	0x00000530


	//   ....[2]....
        /*3978*/ 	.word	0x000005c0


	//----- nvinfo : EIATTR_COOP_GROUP_MASK_REGIDS
	.align		4
.L_29:
        /*397c*/ 	.byte	0x04, 0x29
        /*397e*/ 	.short	(.L_31 - .L_30)


	//   ....[0]....
.L_30:
        /*3980*/ 	.word	0xffffffff


	//   ....[1]....
        /*3984*/ 	.word	0xffffffff


	//   ....[2]....
        /*3988*/ 	.word	0xffffffff


	//   ....[3]....
        /*398c*/ 	.word	0xffffffff


	//   ....[4]....
        /*3990*/ 	.word	0xffffffff


	//----- nvinfo : EIATTR_COOP_GROUP_INSTR_OFFSETS
	.align		4
.L_31:
        /*3994*/ 	.byte	0x04, 0x28
        /*3996*/ 	.short	(.L_33 - .L_32)


	//   ....[0]....
.L_32:
        /*3998*/ 	.word	0x00000070


	//   ....[1]....
        /*399c*/ 	.word	0x00000080


	//   ....[2]....
        /*39a0*/ 	.word	0x000001a0


	//   ....[3]....
        /*39a4*/ 	.word	0x000003d0


	//   ....[4]....
        /*39a8*/ 	.word	0x00001190


	//----- nvinfo : EIATTR_REG_RECONFIG
	.align		4
.L_33:
        /*39ac*/ 	.byte	0x01, 0x54
	.zero		2


	//----- nvinfo : EIATTR_SYSCALL_OFFSETS
	.align		4
        /*39b0*/ 	.byte	0x04, 0x46
        /*39b2*/ 	.short	(.L_35 - .L_34)


	//   ....[0]....
.L_34:
        /*39b4*/ 	.word	0x00001340


	//----- nvinfo : EIATTR_MBARRIER_INSTR_OFFSETS
	.align		4
.L_35:
        /*39b8*/ 	.byte	0x04, 0x39
        /*39ba*/ 	.short	(.L_37 - .L_36)


	//   ....[0]....
.L_36:
        /*39bc*/ 	.word	0x00000320
        /*39c0*/ 	.word	0x000000ff
        /*39c4*/ 	.word	0x00000000
        /*39c8*/ 	.short	0x0100
        /*39ca*/ 	.byte	0x08
	.zero		1


	//   ....[1]....
        /*39cc*/ 	.word	0x00000330
        /*39d0*/ 	.word	0x000000ff
        /*39d4*/ 	.word	0x00000028
        /*39d8*/ 	.short	0x0100
        /*39da*/ 	.byte	0x08
	.zero		1


	//   ....[2]....
        /*39dc*/ 	.word	0x00000340
        /*39e0*/ 	.word	0x000000ff
        /*39e4*/ 	.word	0x00000008
        /*39e8*/ 	.short	0x0100
        /*39ea*/ 	.byte	0x08
	.zero		1


	//   ....[3]....
        /*39ec*/ 	.word	0x00000350
        /*39f0*/ 	.word	0x000000ff
        /*39f4*/ 	.word	0x00000030
        /*39f8*/ 	.short	0x0100
        /*39fa*/ 	.byte	0x08
	.zero		1


	//   ....[4]....
        /*39fc*/ 	.word	0x00000360
        /*3a00*/ 	.word	0x000000ff
        /*3a04*/ 	.word	0x00000010
        /*3a08*/ 	.short	0x0100
        /*3a0a*/ 	.byte	0x08
	.zero		1


	//   ....[5]....
        /*3a0c*/ 	.word	0x00000370
        /*3a10*/ 	.word	0x000000ff
        /*3a14*/ 	.word	0x00000038
        /*3a18*/ 	.short	0x0100
        /*3a1a*/ 	.byte	0x08
	.zero		1


	//   ....[6]....
        /*3a1c*/ 	.word	0x00000380
        /*3a20*/ 	.word	0x000000ff
        /*3a24*/ 	.word	0x00000018
        /*3a28*/ 	.short	0x0100
        /*3a2a*/ 	.byte	0x08
	.zero		1


	//   ....[7]....
        /*3a2c*/ 	.word	0x00000390
        /*3a30*/ 	.word	0x000000ff
        /*3a34*/ 	.word	0x00000040
        /*3a38*/ 	.short	0x0100
        /*3a3a*/ 	.byte	0x08
	.zero		1


	//   ....[8]....
        /*3a3c*/ 	.word	0x000003a0
        /*3a40*/ 	.word	0x000000ff
        /*3a44*/ 	.word	0x00000020
        /*3a48*/ 	.short	0x0100
        /*3a4a*/ 	.byte	0x08
	.zero		1


	//   ....[9]....
        /*3a4c*/ 	.word	0x000003b0
        /*3a50*/ 	.word	0x000000ff
        /*3a54*/ 	.word	0x00000048
        /*3a58*/ 	.short	0x0100
        /*3a5a*/ 	.byte	0x08
	.zero		1


	//   ....[10]....
        /*3a5c*/ 	.word	0x00000640
        /*3a60*/ 	.word	0x000000ff
        /*3a64*/ 	.word	0x00000060
        /*3a68*/ 	.short	0x0100
        /*3a6a*/ 	.byte	0x10
	.zero		1


	//   ....[11]....
        /*3a6c*/ 	.word	0x000006e0
        /*3a70*/ 	.word	0x000000ff
        /*3a74*/ 	.word	0x00000068
        /*3a78*/ 	.short	0x0100
        /*3a7a*/ 	.byte	0x10
	.zero		1


	//   ....[12]....
        /*3a7c*/ 	.word	0x000013e0
        /*3a80*/ 	.word	0x00000003
        /*3a84*/ 	.word	0x00000000
        /*3a88*/ 	.short	0x010a
        /*3a8a*/ 	.byte	0x3f
	.zero		1


	//   ....[13]....
        /*3a8c*/ 	.word	0x00001420
        /*3a90*/ 	.word	0x00000003
        /*3a94*/ 	.word	0x00000000
        /*3a98*/ 	.short	0x010a
        /*3a9a*/ 	.byte	0x3f
	.zero		1


	//   ....[14]....
        /*3a9c*/ 	.word	0x00004020
        /*3aa0*/ 	.word	0x000000ff
        /*3aa4*/ 	.word	0x00000000
        /*3aa8*/ 	.short	0x010a
        /*3aaa*/ 	.byte	0x08
	.zero		1


	//   ....[15]....
        /*3aac*/ 	.word	0x00004060
        /*3ab0*/ 	.word	0x000000ff
        /*3ab4*/ 	.word	0x00000000
        /*3ab8*/ 	.short	0x010a
        /*3aba*/ 	.byte	0x08
	.zero		1


	//   ....[16]....
        /*3abc*/ 	.word	0x00008580
        /*3ac0*/ 	.word	0x000000ff
        /*3ac4*/ 	.word	0x00000000
        /*3ac8*/ 	.short	0x0101
        /*3aca*/ 	.byte	0x08
	.zero		1


	//   ....[17]....
        /*3acc*/ 	.word	0x00008740
        /*3ad0*/ 	.word	0x00000000
        /*3ad4*/ 	.word	0x00000000
        /*3ad8*/ 	.short	0x0101
        /*3ada*/ 	.byte	0x3f
	.zero		1


	//   ....[18]....
        /*3adc*/ 	.word	0x00023270
        /*3ae0*/ 	.word	0x0000000f
        /*3ae4*/ 	.word	0x00000028
        /*3ae8*/ 	.short	0x010a
        /*3aea*/ 	.byte	0x3f
	.zero		1


	//   ....[19]....
        /*3aec*/ 	.word	0x000235d0
        /*3af0*/ 	.word	0x00000002
        /*3af4*/ 	.word	0x00000068
        /*3af8*/ 	.short	0x0101
        /*3afa*/ 	.byte	0x3f
	.zero		1


	//   ....[20]....
        /*3afc*/ 	.word	0x00023de0
        /*3b00*/ 	.word	0x00000004
        /*3b04*/ 	.word	0x00000000
        /*3b08*/ 	.short	0x010a
        /*3b0a*/ 	.byte	0x3f
	.zero		1


	//   ....[21]....
        /*3b0c*/ 	.word	0x00023e70
        /*3b10*/ 	.word	0x00000003
        /*3b14*/ 	.word	0x00000000
        /*3b18*/ 	.short	0x010a
        /*3b1a*/ 	.byte	0x3f
	.zero		1


	//   ....[22]....
        /*3b1c*/ 	.word	0x00023f00
        /*3b20*/ 	.word	0x00000003
        /*3b24*/ 	.word	0x00000000
        /*3b28*/ 	.short	0x010a
        /*3b2a*/ 	.byte	0x3f
	.zero		1


	//   ....[23]....
        /*3b2c*/ 	.word	0x00023f90
        /*3b30*/ 	.word	0x00000003
        /*3b34*/ 	.word	0x00000000
        /*3b38*/ 	.short	0x010a
        /*3b3a*/ 	.byte	0x3f
	.zero		1


	//   ....[24]....
        /*3b3c*/ 	.word	0x00024020
        /*3b40*/ 	.word	0x00000003
        /*3b44*/ 	.word	0x00000000
        /*3b48*/ 	.short	0x010a
        /*3b4a*/ 	.byte	0x3f
	.zero		1


	//   ....[25]....
        /*3b4c*/ 	.word	0x00024080
        /*3b50*/ 	.word	0x00000003
        /*3b54*/ 	.word	0x00000000
        /*3b58*/ 	.short	0x010a
        /*3b5a*/ 	.byte	0x3f
	.zero		1


	//   ....[26]....
        /*3b5c*/ 	.word	0x000240e0
        /*3b60*/ 	.word	0x00000006
        /*3b64*/ 	.word	0x00000000
        /*3b68*/ 	.short	0x010a
        /*3b6a*/ 	.byte	0x3f
	.zero		1


	//   ....[27]....
        /*3b6c*/ 	.word	0x000241b0
        /*3b70*/ 	.word	0x0000000f
        /*3b74*/ 	.word	0x00000028
        /*3b78*/ 	.short	0x010a
        /*3b7a*/ 	.byte	0x3f
	.zero		1


	//   ....[28]....
        /*3b7c*/ 	.word	0x00024280
        /*3b80*/ 	.word	0x00000004
        /*3b84*/ 	.word	0x00000000
        /*3b88*/ 	.short	0x010a
        /*3b8a*/ 	.byte	0x3f
	.zero		1


	//   ....[29]....
        /*3b8c*/ 	.word	0x000242d0
        /*3b90*/ 	.word	0x00000003
        /*3b94*/ 	.word	0x00000000
        /*3b98*/ 	.short	0x010a
        /*3b9a*/ 	.byte	0x3f
	.zero		1


	//   ....[30]....
        /*3b9c*/ 	.word	0x00024320
        /*3ba0*/ 	.word	0x00000003
        /*3ba4*/ 	.word	0x00000000
        /*3ba8*/ 	.short	0x010a
        /*3baa*/ 	.byte	0x3f
	.zero		1


	//   ....[31]....
        /*3bac*/ 	.word	0x00024370
        /*3bb0*/ 	.word	0x00000003
        /*3bb4*/ 	.word	0x00000000
        /*3bb8*/ 	.short	0x010a
        /*3bba*/ 	.byte	0x3f
	.zero		1


	//----- nvinfo : EIATTR_NUM_MBARRIERS
	.align		4
.L_37:
        /*3bbc*/ 	.byte	0x03, 0x38
        /*3bbe*/ 	.short	0x000c


	//----- nvinfo : EIATTR_EXIT_INSTR_OFFSETS
	.align		4
        /*3bc0*/ 	.byte	0x04, 0x1c
        /*3bc2*/ 	.short	(.L_39 - .L_38)


	//   ....[0]....
.L_38:
        /*3bc4*/ 	.word	0x00000740


	//   ....[1]....
        /*3bc8*/ 	.word	0x000010b0


	//   ....[2]....
        /*3bcc*/ 	.word	0x000227f0


	//   ....[3]....
        /*3bd0*/ 	.word	0x00022f00


	//   ....[4]....
        /*3bd4*/ 	.word	0x00024070


	//----- nvinfo : EIATTR_MAX_THREADS
	.align		4
.L_39:
        /*3bd8*/ 	.byte	0x04, 0x05
        /*3bda*/ 	.short	(.L_41 - .L_40)
.L_40:
        /*3bdc*/ 	.word	0x00000180
        /*3be0*/ 	.word	0x00000001
        /*3be4*/ 	.word	0x00000001


	//----- nvinfo : EIATTR_CRS_STACK_SIZE
	.align		4
.L_41:
        /*3be8*/ 	.byte	0x04, 0x1e
        /*3bea*/ 	.short	(.L_43 - .L_42)
.L_42:
        /*3bec*/ 	.word	0x00000000


	//----- nvinfo : EIATTR_CBANK_PARAM_SIZE
	.align		4
.L_43:
        /*3bf0*/ 	.byte	0x03, 0x19
        /*3bf2*/ 	.short	0x0470


	//----- nvinfo : EIATTR_PARAM_CBANK
	.align		4
        /*3bf4*/ 	.byte	0x04, 0x0a
        /*3bf6*/ 	.short	(.L_45 - .L_44)
	.align		4
.L_44:
        /*3bf8*/ 	.word	index@(.nv.constant0._ZN7cutlass13device_kernelINS_4gemm6kernel13GemmUniversalIN4cute5tupleIJiiiiEEENS1_10collective13CollectiveMmaINS1_34MainloopSm90TmaGmmaWarpSpecializedILi5ENS5_IJNS4_1CILi1EEESB_SB_EEENS1_35KernelTmaWarpSpecializedCooperativeEEENS5_IJNSA_ILi512EEENSA_ILi192EEENSA_ILi32EEEEEENS_6half_tENS5_IJlSB_lEEESJ_SK_NS4_8TiledMMAINS4_8MMA_AtomIJNS4_4SM904GMMA26MMA_64x192x16_F32F16F16_SSILNSO_5MajorE0ELSQ_0ELNSO_7ScaleInE1ELSR_1EEEEEENS4_6LayoutINS5_IJNSA_ILi2EEESB_SB_EEENS5_IJSB_NSA_ILi0EEESX_EEEEENS5_IJNS4_10UnderscoreES10_S10_EEEEENS4_13SM90_TMA_LOADENS4_14ComposedLayoutINS4_7SwizzleILi2ELi4ELi3EEENS4_18smem_ptr_flag_bitsILi16EEENSU_INS5_IJNSA_ILi8EEESH_EEENS5_IJSH_SB_EEEEEEEvNS4_8identityES13_S1D_vS1E_EENS_8epilogue10collective6detail29Sm90TmaWarpSpecializedAdapterINS1H_15DefaultEpilogueISJ_SK_SK_NS1G_6thread17LinearCombinationISJ_Li1EffLNS1L_9ScaleType4KindE0ELNS_15FloatRoundStyleE2ESJ_EENS1_15EpilogueDefaultEEEEEvvEEEEvNT_6ParamsE)
        /*3bfc*/ 	.short	0x0210
        /*3bfe*/ 	.short	0x0470


	//----- nvinfo : EIATTR_SW_WAR
	.align		4
.L_45:
        /*3c00*/ 	.byte	0x04, 0x36
        /*3c02*/ 	.short	(.L_47 - .L_46)
.L_46:
        /*3c04*/ 	.word	0x00000008
.L_47:


//--------------------- .nv.callgraph             --------------------------
	.section	.nv.callgraph,"",@"SHT_CUDA_CALLGRAPH"
	.align	4
	.sectionentsize	8
	.align		4
        /*0000*/ 	.word	0x00000000
	.align		4
        /*0004*/ 	.word	0xffffffff
	.align		4
        /*0008*/ 	.word	index@(_ZN7cutlass13device_kernelINS_4gemm6kernel13GemmUniversalIN4cute5tupleIJiiiiEEENS1_10collective13CollectiveMmaINS1_34MainloopSm90TmaGmmaWarpSpecializedILi5ENS5_IJNS4_1CILi1EEESB_SB_EEENS1_35KernelTmaWarpSpecializedCooperativeEEENS5_IJNSA_ILi512EEENSA_ILi192EEENSA_ILi32EEEEEENS_6half_tENS5_IJlSB_lEEESJ_SK_NS4_8TiledMMAINS4_8MMA_AtomIJNS4_4SM904GMMA26MMA_64x192x16_F32F16F16_SSILNSO_5MajorE0ELSQ_0ELNSO_7ScaleInE1ELSR_1EEEEEENS4_6LayoutINS5_IJNSA_ILi2EEESB_SB_EEENS5_IJSB_NSA_ILi0EEESX_EEEEENS5_IJNS4_10UnderscoreES10_S10_EEEEENS4_13SM90_TMA_LOADENS4_14ComposedLayoutINS4_7SwizzleILi2ELi4ELi3EEENS4_18smem_ptr_flag_bitsILi16EEENSU_INS5_IJNSA_ILi8EEESH_EEENS5_IJSH_SB_EEEEEEEvNS4_8identityES13_S1D_vS1E_EENS_8epilogue10collective6detail29Sm90TmaWarpSpecializedAdapterINS1H_15DefaultEpilogueISJ_SK_SK_NS1G_6thread17LinearCombinationISJ_Li1EffLNS1L_9ScaleType4KindE0ELNS_15FloatRoundStyleE2ESJ_EENS1_15EpilogueDefaultEEEEEvvEEEEvNT_6ParamsE)
	.align		4
        /*000c*/ 	.word	index@(__assertfail)
	.align		4
        /*0010*/ 	.word	0x00000000
	.align		4
        /*0014*/ 	.word	0xfffffffe
	.align		4
        /*0018*/ 	.word	0x00000000
	.align		4
        /*001c*/ 	.word	0xfffffffd
	.align		4
        /*0020*/ 	.word	0x00000000
	.align		4
        /*0024*/ 	.word	0xfffffffc


//--------------------- .nv.constant4             --------------------------
	.section	.nv.constant4,"a",@progbits
	.align	8
	.align		8
.nv.constant4:
        /*0000*/ 	.dword	__assertfail
	.align		8
        /*0008*/ 	.dword	__unnamed_1
	.align		8
        /*0010*/ 	.dword	_ZN39_INTERNAL_ccbfa261_4_k_cu_8324eef5_73454cuda3std3__45__cpo5beginE
	.align		8
        /*0018*/ 	.dword	_ZN39_INTERNAL_ccbfa261_4_k_cu_8324eef5_73454cuda3std3__45__cpo3endE
	.align		8
        /*0020*/ 	.dword	_ZN39_INTERNAL_ccbfa261_4_k_cu_8324eef5_73454cuda3std3__45__cpo6cbeginE
	.align		8
        /*0028*/ 	.dword	_ZN39_INTERNAL_ccbfa261_4_k_cu_8324eef5_73454cuda3std3__45__cpo4cendE
	.align		8
        /*0030*/ 	.dword	_ZN39_INTERNAL_ccbfa261_4_k_cu_8324eef5_73454cuda3std3__441_GLOBAL__N__ccbfa261_4_k_cu_8324eef5_73456ignoreE
	.align		8
        /*0038*/ 	.dword	_ZN39_INTERNAL_ccbfa261_4_k_cu_8324eef5_73454cuda3std3__419piecewise_constructE
	.align		8
        /*0040*/ 	.dword	_ZN39_INTERNAL_ccbfa261_4_k_cu_8324eef5_73454cuda3std3__48in_placeE
	.align		8
        /*0048*/ 	.dword	_ZN39_INTERNAL_ccbfa261_4_k_cu_8324eef5_73454cuda3std6ranges3__45__cpo4swapE
	.align		8
        /*0050*/ 	.dword	_ZN39_INTERNAL_ccbfa261_4_k_cu_8324eef5_73454cuda3std6ranges3__45__cpo9iter_moveE
	.align		8
        /*0058*/ 	.dword	_ZN39_INTERNAL_ccbfa261_4_k_cu_8324eef5_73454cute7productE
	.align		8
        /*0060*/ 	.dword	_ZN39_INTERNAL_ccbfa261_4_k_cu_8324eef5_73454cute1_E
	.align		8
        /*0068*/ 	.dword	$str$22
	.align		8
        /*0070*/ 	.dword	$str$23


//--------------------- .text._ZN7cutlass13device_kernelINS_4gemm6kernel13GemmUniversalIN4cute5tupleIJiiiiEEENS1_10collective13CollectiveMmaINS1_34MainloopSm90TmaGmmaWarpSpecializedILi5ENS5_IJNS4_1CILi1EEESB_SB_EEENS1_35KernelTmaWarpSpecializedCooperativeEEENS5_IJNSA_ILi512EEENSA_ILi192EEENSA_ILi32EEEEEENS_6half_tENS5_IJlSB_lEEESJ_SK_NS4_8TiledMMAINS4_8MMA_AtomIJNS4_4SM904GMMA26MMA_64x192x16_F32F16F16_SSILNSO_5MajorE0ELSQ_0ELNSO_7ScaleInE1ELSR_1EEEEEENS4_6LayoutINS5_IJNSA_ILi2EEESB_SB_EEENS5_IJSB_NSA_ILi0EEESX_EEEEENS5_IJNS4_10UnderscoreES10_S10_EEEEENS4_13SM90_TMA_LOADENS4_14ComposedLayoutINS4_7SwizzleILi2ELi4ELi3EEENS4_18smem_ptr_flag_bitsILi16EEENSU_INS5_IJNSA_ILi8EEESH_EEENS5_IJSH_SB_EEEEEEEvNS4_8identityES13_S1D_vS1E_EENS_8epilogue10collective6detail29Sm90TmaWarpSpecializedAdapterINS1H_15DefaultEpilogueISJ_SK_SK_NS1G_6thread17LinearCombinationISJ_Li1EffLNS1L_9ScaleType4KindE0ELNS_15FloatRoundStyleE2ESJ_EENS1_15EpilogueDefaultEEEEEvvEEEEvNT_6ParamsE --------------------------
	.section	.text._ZN7cutlass13device_kernelINS_4gemm6kernel13GemmUniversalIN4cute5tupleIJiiiiEEENS1_10collective13CollectiveMmaINS1_34MainloopSm90TmaGmmaWarpSpecializedILi5ENS5_IJNS4_1CILi1EEESB_SB_EEENS1_35KernelTmaWarpSpecializedCooperativeEEENS5_IJNSA_ILi512EEENSA_ILi192EEENSA_ILi32EEEEEENS_6half_tENS5_IJlSB_lEEESJ_SK_NS4_8TiledMMAINS4_8MMA_AtomIJNS4_4SM904GMMA26MMA_64x192x16_F32F16F16_SSILNSO_5MajorE0ELSQ_0ELNSO_7ScaleInE1ELSR_1EEEEEENS4_6LayoutINS5_IJNSA_ILi2EEESB_SB_EEENS5_IJSB_NSA_ILi0EEESX_EEEEENS5_IJNS4_10UnderscoreES10_S10_EEEEENS4_13SM90_TMA_LOADENS4_14ComposedLayoutINS4_7SwizzleILi2ELi4ELi3EEENS4_18smem_ptr_flag_bitsILi16EEENSU_INS5_IJNSA_ILi8EEESH_EEENS5_IJSH_SB_EEEEEEEvNS4_8identityES13_S1D_vS1E_EENS_8epilogue10collective6detail29Sm90TmaWarpSpecializedAdapterINS1H_15DefaultEpilogueISJ_SK_SK_NS1G_6thread17LinearCombinationISJ_Li1EffLNS1L_9ScaleType4KindE0ELNS_15FloatRoundStyleE2ESJ_EENS1_15EpilogueDefaultEEEEEvvEEEEvNT_6ParamsE,"ax",@progbits
	.align	128
.text._ZN7cutlass13device_kernelINS_4gemm6kernel13GemmUniversalIN4cute5tupleIJiiiiEEENS1_10collective13CollectiveMmaINS1_34MainloopSm90TmaGmmaWarpSpecializedILi5ENS5_IJNS4_1CILi1EEESB_SB_EEENS1_35KernelTmaWarpSpecializedCooperativeEEENS5_IJNSA_ILi512EEENSA_ILi192EEENSA_ILi32EEEEEENS_6half_tENS5_IJlSB_lEEESJ_SK_NS4_8TiledMMAINS4_8MMA_AtomIJNS4_4SM904GMMA26MMA_64x192x16_F32F16F16_SSILNSO_5MajorE0ELSQ_0ELNSO_7ScaleInE1ELSR_1EEEEEENS4_6LayoutINS5_IJNSA_ILi2EEESB_SB_EEENS5_IJSB_NSA_ILi0EEESX_EEEEENS5_IJNS4_10UnderscoreES10_S10_EEEEENS4_13SM90_TMA_LOADENS4_14ComposedLayoutINS4_7SwizzleILi2ELi4ELi3EEENS4_18smem_ptr_flag_bitsILi16EEENSU_INS5_IJNSA_ILi8EEESH_EEENS5_IJSH_SB_EEEEEEEvNS4_8identityES13_S1D_vS1E_EENS_8epilogue10collective6detail29Sm90TmaWarpSpecializedAdapterINS1H_15DefaultEpilogueISJ_SK_SK_NS1G_6thread17LinearCombinationISJ_Li1EffLNS1L_9ScaleType4KindE0ELNS_15FloatRoundStyleE2ESJ_EENS1_15EpilogueDefaultEEEEEvvEEEEvNT_6ParamsE:
        .type           _ZN7cutlass13device_kernelINS_4gemm6kernel13GemmUniversalIN4cute5tupleIJiiiiEEENS1_10collective13CollectiveMmaINS1_34MainloopSm90TmaGmmaWarpSpecializedILi5ENS5_IJNS4_1CILi1EEESB_SB_EEENS1_35KernelTmaWarpSpecializedCooperativeEEENS5_IJNSA_ILi512EEENSA_ILi192EEENSA_ILi32EEEEEENS_6half_tENS5_IJlSB_lEEESJ_SK_NS4_8TiledMMAINS4_8MMA_AtomIJNS4_4SM904GMMA26MMA_64x192x16_F32F16F16_SSILNSO_5MajorE0ELSQ_0ELNSO_7ScaleInE1ELSR_1EEEEEENS4_6LayoutINS5_IJNSA_ILi2EEESB_SB_EEENS5_IJSB_NSA_ILi0EEESX_EEEEENS5_IJNS4_10UnderscoreES10_S10_EEEEENS4_13SM90_TMA_LOADENS4_14ComposedLayoutINS4_7SwizzleILi2ELi4ELi3EEENS4_18smem_ptr_flag_bitsILi16EEENSU_INS5_IJNSA_ILi8EEESH_EEENS5_IJSH_SB_EEEEEEEvNS4_8identityES13_S1D_vS1E_EENS_8epilogue10collective6detail29Sm90TmaWarpSpecializedAdapterINS1H_15DefaultEpilogueISJ_SK_SK_NS1G_6thread17LinearCombinationISJ_Li1EffLNS1L_9ScaleType4KindE0ELNS_15FloatRoundStyleE2ESJ_EENS1_15EpilogueDefaultEEEEEvvEEEEvNT_6ParamsE,@function
        .size           _ZN7cutlass13device_kernelINS_4gemm6kernel13GemmUniversalIN4cute5tupleIJiiiiEEENS1_10collective13CollectiveMmaINS1_34MainloopSm90TmaGmmaWarpSpecializedILi5ENS5_IJNS4_1CILi1EEESB_SB_EEENS1_35KernelTmaWarpSpecializedCooperativeEEENS5_IJNSA_ILi512EEENSA_ILi192EEENSA_ILi32EEEEEENS_6half_tENS5_IJlSB_lEEESJ_SK_NS4_8TiledMMAINS4_8MMA_AtomIJNS4_4SM904GMMA26MMA_64x192x16_F32F16F16_SSILNSO_5MajorE0ELSQ_0ELNSO_7ScaleInE1ELSR_1EEEEEENS4_6LayoutINS5_IJNSA_ILi2EEESB_SB_EEENS5_IJSB_NSA_ILi0EEESX_EEEEENS5_IJNS4_10UnderscoreES10_S10_EEEEENS4_13SM90_TMA_LOADENS4_14ComposedLayoutINS4_7SwizzleILi2ELi4ELi3EEENS4_18smem_ptr_flag_bitsILi16EEENSU_INS5_IJNSA_ILi8EEESH_EEENS5_IJSH_SB_EEEEEEEvNS4_8identityES13_S1D_vS1E_EENS_8epilogue10collective6detail29Sm90TmaWarpSpecializedAdapterINS1H_15DefaultEpilogueISJ_SK_SK_NS1G_6thread17LinearCombinationISJ_Li1EffLNS1L_9ScaleType4KindE0ELNS_15FloatRoundStyleE2ESJ_EENS1_15EpilogueDefaultEEEEEvvEEEEvNT_6ParamsE,(.L_x_830 - _ZN7cutlass13device_kernelINS_4gemm6kernel13GemmUniversalIN4cute5tupleIJiiiiEEENS1_10collective13CollectiveMmaINS1_34MainloopSm90TmaGmmaWarpSpecializedILi5ENS5_IJNS4_1CILi1EEESB_SB_EEENS1_35KernelTmaWarpSpecializedCooperativeEEENS5_IJNSA_ILi512EEENSA_ILi192EEENSA_ILi32EEEEEENS_6half_tENS5_IJlSB_lEEESJ_SK_NS4_8TiledMMAINS4_8MMA_AtomIJNS4_4SM904GMMA26MMA_64x192x16_F32F16F16_SSILNSO_5MajorE0ELSQ_0ELNSO_7ScaleInE1ELSR_1EEEEEENS4_6LayoutINS5_IJNSA_ILi2EEESB_SB_EEENS5_IJSB_NSA_ILi0EEESX_EEEEENS5_IJNS4_10UnderscoreES10_S10_EEEEENS4_13SM90_TMA_LOADENS4_14ComposedLayoutINS4_7SwizzleILi2ELi4ELi3EEENS4_18smem_ptr_flag_bitsILi16EEENSU_INS5_IJNSA_ILi8EEESH_EEENS5_IJSH_SB_EEEEEEEvNS4_8identityES13_S1D_vS1E_EENS_8epilogue10collective6detail29Sm90TmaWarpSpecializedAdapterINS1H_15DefaultEpilogueISJ_SK_SK_NS1G_6thread17LinearCombinationISJ_Li1EffLNS1L_9ScaleType4KindE0ELNS_15FloatRoundStyleE2ESJ_EENS1_15EpilogueDefaultEEEEEvvEEEEvNT_6ParamsE)
        .other          _ZN7cutlass13device_kernelINS_4gemm6kernel13GemmUniversalIN4cute5tupleIJiiiiEEENS1_10collective13CollectiveMmaINS1_34MainloopSm90TmaGmmaWarpSpecializedILi5ENS5_IJNS4_1CILi1EEESB_SB_EEENS1_35KernelTmaWarpSpecializedCooperativeEEENS5_IJNSA_ILi512EEENSA_ILi192EEENSA_ILi32EEEEEENS_6half_tENS5_IJlSB_lEEESJ_SK_NS4_8TiledMMAINS4_8MMA_AtomIJNS4_4SM904GMMA26MMA_64x192x16_F32F16F16_SSILNSO_5MajorE0ELSQ_0ELNSO_7ScaleInE1ELSR_1EEEEEENS4_6LayoutINS5_IJNSA_ILi2EEESB_SB_EEENS5_IJSB_NSA_ILi0EEESX_EEEEENS5_IJNS4_10UnderscoreES10_S10_EEEEENS4_13SM90_TMA_LOADENS4_14ComposedLayoutINS4_7SwizzleILi2ELi4ELi3EEENS4_18smem_ptr_flag_bitsILi16EEENSU_INS5_IJNSA_ILi8EEESH_EEENS5_IJSH_SB_EEEEEEEvNS4_8identityES13_S1D_vS1E_EENS_8epilogue10collective6detail29Sm90TmaWarpSpecializedAdapterINS1H_15DefaultEpilogueISJ_SK_SK_NS1G_6thread17LinearCombinationISJ_Li1EffLNS1L_9ScaleType4KindE0ELNS_15FloatRoundStyleE2ESJ_EENS1_15EpilogueDefaultEEEEEvvEEEEvNT_6ParamsE,@"STO_CUDA_ENTRY STV_DEFAULT"
_ZN7cutlass13device_kernelINS_4gemm6kernel13GemmUniversalIN4cute5tupleIJiiiiEEENS1_10collective13CollectiveMmaINS1_34MainloopSm90TmaGmmaWarpSpecializedILi5ENS5_IJNS4_1CILi1EEESB_SB_EEENS1_35KernelTmaWarpSpecializedCooperativeEEENS5_IJNSA_ILi512EEENSA_ILi192EEENSA_ILi32EEEEEENS_6half_tENS5_IJlSB_lEEESJ_SK_NS4_8TiledMMAINS4_8MMA_AtomIJNS4_4SM904GMMA26MMA_64x192x16_F32F16F16_SSILNSO_5MajorE0ELSQ_0ELNSO_7ScaleInE1ELSR_1EEEEEENS4_6LayoutINS5_IJNSA_ILi2EEESB_SB_EEENS5_IJSB_NSA_ILi0EEESX_EEEEENS5_IJNS4_10UnderscoreES10_S10_EEEEENS4_13SM90_TMA_LOADENS4_14ComposedLayoutINS4_7SwizzleILi2ELi4ELi3EEENS4_18smem_ptr_flag_bitsILi16EEENSU_INS5_IJNSA_ILi8EEESH_EEENS5_IJSH_SB_EEEEEEEvNS4_8identityES13_S1D_vS1E_EENS_8epilogue10collective6detail29Sm90TmaWarpSpecializedAdapterINS1H_15DefaultEpilogueISJ_SK_SK_NS1G_6thread17LinearCombinationISJ_Li1EffLNS1L_9ScaleType4KindE0ELNS_15FloatRoundStyleE2ESJ_EENS1_15EpilogueDefaultEEEEEvvEEEEvNT_6ParamsE:
[----:B------:R-:W0:Y:S02]  /*0000*/  LDC R1, c[0x0][0x28] ;  /* 0x00000a00ff017b82 */ /* 0x000e240000000800 */
[----:B0-----:R-:W-:Y:S01]  /*0010*/  VIADD R1, R1, 0xfffff618 ;  /* 0xfffff61801017836 */ /* 0x001fe20000000000 */
[----:B------:R-:W0:Y:S01]  /*0020*/  S2R R2, SR_TID.X ;  /* 0x0000000000027919 */ /* 0x000e220000002100 */
[----:B------:R-:W-:Y:S01]  /*0030*/  ELECT P0, URZ, PT ;  /* 0x00000000003f782f */ /* 0x000fe20003800000 */
[----:B------:R-:W-:Y:S01]  /*0040*/  BSSY B0, `(.L_x_0) ;  /* 0x0000015000007945 */ /* 0x000fe20003800000 */
[--C-:B0-----:R-:W-:Y:S02]  /*0050*/  SHF.R.U32.HI R0, RZ, 0x5, R2.reuse ;  /* 0x00000005ff007819 */ /* 0x101fe40000011602 */
[----:B------:R-:W-:-:S03]  /*0060*/  SHF.R.U32.HI R2, RZ, 0x7, R2 ;  /* 0x00000007ff027819 */ /* 0x000fc60000011602 */
[----:B------:R-:W0:Y:S04]  /*0070*/  SHFL.IDX PT, R3, R0, RZ, 0x1f ;  /* 0x00001fff00037589 */ /* 0x000e2800000e0000 */
[----:B------:R-:W1:Y:S01]  /*0080*/  SHFL.IDX PT, R2, R2, RZ, 0x1f ;  /* 0x00001fff02027589 */ /* 0x000e6200000e0000 */
[----:B0-----:R-:W-:Y:S02]  /*0090*/  R2UR UR10, R3 ;  /* 0x00000000030a72ca */ /* 0x001fe400000e0000 */
[----:B-1----:R-:W-:-:S11]  /*00a0*/  R2UR UR5, R2 ;  /* 0x00000000020572ca */ /* 0x002fd600000e0000 */
[----:B------:R-:W-:Y:S02]  /*00b0*/  USHF.R.S32.HI UR4, URZ, 0x1f, UR10 ;  /* 0x0000001f3f047899 */ /* 0x000fe4000801140a */
[----:B------:R-:W-:Y:S02]  /*00c0*/  ISETP.NE.OR P0, PT, RZ, UR10, !P0 ;  /* 0x0000000aff007c0c */ /* 0x000fe4000c705670 */
[----:B------:R-:W-:-:S04]  /*00d0*/  ULEA.HI UR4, UR4, UR10, URZ, 0x2 ;  /* 0x0000000a04047291 */ /* 0x000fc8000f8f103f */
[----:B------:R-:W-:-:S04]  /*00e0*/  ULOP3.LUT UR4, UR4, 0xfffffffc, URZ, 0xc0, !UPT ;  /* 0xfffffffc04047892 */ /* 0x000fc8000f8ec03f */
[----:B------:R-:W-:-:S03]  /*00f0*/  UIADD3 UR10, UR10, -UR4, URZ ;  /* 0x800000040a0a7290 */ /* 0x000fc6000fffe03f */
[----:B------:R-:W-:Y:S09]  /*0100*/  @P0 BRA `(.L_x_1) ;  /* 0x0000000000200947 */ /* 0x000ff20003800000 */
[----:B------:R-:W-:Y:S02]  /*0110*/  ULDC.64 UR6, c[0x0][0x198] ;  /* 0x0000660000067ab9 */ /* 0x000fe40000000a00 */
[----:B------:R-:W-:Y:S02]  /*0120*/  UIADD3 UR8, UP0, UR6, 0xf0, URZ ;  /* 0x000000f006087890 */ /* 0x000fe4000ff1e03f */
[----:B------:R-:W-:Y:S02]  /*0130*/  UIADD3 UR6, UP1, UR6, 0x1f0, URZ ;  /* 0x000001f006067890 */ /* 0x000fe4000ff3e03f */
[----:B------:R-:W-:Y:S02]  /*0140*/  UIADD3.X UR9, URZ, UR7, URZ, UP0, !UPT ;  /* 0x000000073f097290 */ /* 0x000fe400087fe43f */
[----:B------:R-:W-:-:S07]  /*0150*/  UIADD3.X UR7, URZ, UR7, URZ, UP1, !UPT ;  /* 0x000000073f077290 */ /* 0x000fce0008ffe43f */
[----:B------:R0:W-:Y:S02]  /*0160*/  UTMACCTL.PF [UR8] ;  /* 0x00000000080079b9 */ /* 0x0001e40008040000 */
[----:B------:R0:W-:Y:S02]  /*0170*/  UTMACCTL.PF [UR6] ;  /* 0x00000000060079b9 */ /* 0x0001e40008040000 */
[----:B0-----:R-:W-:Y:S01]  /*0180*/  NOP ;  /* 0x0000000000007918 */ /* 0x001fe20000000000 */
.L_x_1:
[----:B------:R-:W-:Y:S05]  /*0190*/  BSYNC B0 ;  /* 0x0000000000007941 */ /* 0x000fea0003800000 */
.L_x_0:
[----:B------:R-:W0:Y:S01]  /*01a0*/  SHFL.IDX PT, R2, R0, RZ, 0x1f ;  /* 0x00001fff00027589 */ /* 0x000e2200000e0000 */
[----:B------:R-:W-:Y:S01]  /*01b0*/  UISETP.NE.AND UP0, UPT, UR10, 0x3, UPT ;  /* 0x000000030a00788c */ /* 0x000fe2000bf05270 */
[----:B------:R-:W-:Y:S01]  /*01c0*/  ISETP.NE.AND P1, PT, RZ, UR5, PT ;  /* 0x00000005ff007c0c */ /* 0x000fe2000bf25270 */
[----:B------:R-:W-:Y:S02]  /*01d0*/  UIADD3 UR18, UR5, -0x1, URZ ;  /* 0xffffffff05127890 */ /* 0x000fe4000fffe03f */
[----:B------:R-:W-:Y:S02]  /*01e0*/  UISETP.EQ.OR UP0, UPT, UR10, URZ, !UP0 ;  /* 0x0000003f0a00728c */ /* 0x000fe4000c702670 */
[----:B------:R-:W-:Y:S02]  /*01f0*/  UISETP.GE.U32.AND UP1, UPT, UR18, 0x2, UPT ;  /* 0x000000021200788c */ /* 0x000fe4000bf26070 */
[----:B------:R-:W-:-:S04]  /*0200*/  UISETP.EQ.AND UP0, UPT, UR5, URZ, UP0 ;  /* 0x0000003f0500728c */ /* 0x000fc80008702270 */
[----:B------:R-:W-:-:S04]  /*0210*/  USEL UR40, URZ, 0x1, !UP0 ;  /* 0x000000013f287887 */ /* 0x000fc8000c000000 */
[----:B------:R-:W-:Y:S01]  /*0220*/  USEL UR40, UR40, 0x2, UP1 ;  /* 0x0000000228287887 */ /* 0x000fe20008800000 */
[----:B0-----:R-:W-:-:S13]  /*0230*/  ISETP.NE.AND P0, PT, R2, RZ, PT ;  /* 0x000000ff0200720c */ /* 0x001fda0003f05270 */
[----:B------:R-:W-:Y:S05]  /*0240*/  @P0 BRA `(.L_x_2) ;  /* 0x0000000000600947 */ /* 0x000fea0003800000 */
[----:B------:R-:W0:Y:S01]  /*0250*/  S2UR UR8, SR_CgaCtaId ;  /* 0x00000000000879c3 */ /* 0x000e220000008800 */
[----:B------:R-:W-:Y:S01]  /*0260*/  UMOV UR4, 0x400 ;  /* 0x0000040000047882 */ /* 0x000fe20000000000 */
[----:B------:R-:W-:Y:S01]  /*0270*/  UMOV UR5, 0x1 ;  /* 0x0000000100057882 */ /* 0x000fe20000000000 */
[----:B------:R-:W-:Y:S01]  /*0280*/  UMOV UR6, 0x100 ;  /* 0x0000010000067882 */ /* 0x000fe20000000000 */
[----:B------:R-:W-:Y:S01]  /*0290*/  ELECT P0, URZ, PT ;  /* 0x00000000003f782f */ /* 0x000fe20003800000 */
[----:B------:R-:W-:-:S04]  /*02a0*/  UIADD3 UR6, -UR6, 0x100000, URZ ;  /* 0x0010000006067890 */ /* 0x000fc8000fffe13f */
[----:B------:R-:W-:Y:S02]  /*02b0*/  USHF.L.U32 UR7, UR6, 0xb, URZ ;  /* 0x0000000b06077899 */ /* 0x000fe4000800063f */
[----:B------:R-:W-:Y:S02]  /*02c0*/  USHF.L.U32 UR6, UR6, 0x1, URZ ;  /* 0x0000000106067899 */ /* 0x000fe4000800063f */
[----:B0-----:R-:W-:Y:S02]  /*02d0*/  ULEA UR8, UR8, UR4, 0x18 ;  /* 0x0000000408087291 */ /* 0x001fe4000f8ec03f */
[----:B------:R-:W-:-:S04]  /*02e0*/  UIADD3 UR4, -UR5, 0x100000, URZ ;  /* 0x0010000005047890 */ /* 0x000fc8000fffe13f */
[----:B------:R-:W-:Y:S02]  /*02f0*/  USHF.L.U32 UR5, UR4, 0xb, URZ ;  /* 0x0000000b04057899 */ /* 0x000fe4000800063f */
[----:B------:R-:W-:Y:S01]  /*0300*/  USHF.L.U32 UR4, UR4, 0x1, URZ ;  /* 0x0000000104047899 */ /* 0x000fe2000800063f */
[----:B------:R-:W0:Y:S11]  /*0310*/  FENCE.VIEW.ASYNC.S ;  /* 0x00000000000073c6 */ /* 0x000e360000000000 */
[----:B0-----:R0:W1:Y:S01]  /*0320*/  SYNCS.EXCH.64 URZ, [UR8], UR4 ;  /* 0x00000004083f75b2 */ /* 0x0010620008000100 */
[----:B------:R0:W2:Y:S01]  /*0330*/  SYNCS.EXCH.64 URZ, [UR8+0x28], UR6 ;  /* 0x00002806083f75b2 */ /* 0x0000a20008000100 */
[----:B------:R0:W3:Y:S01]  /*0340*/  SYNCS.EXCH.64 URZ, [UR8+0x8], UR4 ;  /* 0x00000804083f75b2 */ /* 0x0000e20008000100 */
[----:B------:R0:W4:Y:S01]  /*0350*/  SYNCS.EXCH.64 URZ, [UR8+0x30], UR6 ;  /* 0x00003006083f75b2 */ /* 0x0001220008000100 */
[----:B------:R0:W0:Y:S01]  /*0360*/  SYNCS.EXCH.64 URZ, [UR8+0x10], UR4 ;  /* 0x00001004083f75b2 */ /* 0x0000220008000100 */
[----:B------:R0:W0:Y:S01]  /*0370*/  SYNCS.EXCH.64 URZ, [UR8+0x38], UR6 ;  /* 0x00003806083f75b2 */ /* 0x0000220008000100 */
[----:B------:R0:W0:Y:S01]  /*0380*/  SYNCS.EXCH.64 URZ, [UR8+0x18], UR4 ;  /* 0x00001804083f75b2 */ /* 0x0000220008000100 */
[----:B------:R0:W0:Y:S01]  /*0390*/  SYNCS.EXCH.64 URZ, [UR8+0x40], UR6 ;  /* 0x00004006083f75b2 */ /* 0x0000220008000100 */
[----:B------:R0:W0:Y:S01]  /*03a0*/  SYNCS.EXCH.64 URZ, [UR8+0x20], UR4 ;  /* 0x00002004083f75b2 */ /* 0x0000220008000100 */
[----:B------:R0:W0:Y:S01]  /*03b0*/  SYNCS.EXCH.64 URZ, [UR8+0x48], UR6 ;  /* 0x00004806083f75b2 */ /* 0x0000220008000100 */
[----:B------:R-:W-:Y:S01]  /*03c0*/  NOP ;  /* 0x0000000000007918 */ /* 0x000fe20000000000 */
.L_x_2:
[----:B------:R-:W5:Y:S01]  /*03d0*/  SHFL.IDX PT, R0, R0, RZ, 0x1f ;  /* 0x00001fff00007589 */ /* 0x000f6200000e0000 */
[----:B------:R-:W-:Y:S01]  /*03e0*/  ELECT P0, URZ, PT ;  /* 0x00000000003f782f */ /* 0x000fe20003800000 */
[----:B------:R-:W1:Y:S01]  /*03f0*/  S2UR UR17, SR_CTAID.Y ;  /* 0x00000000001179c3 */ /* 0x000e620000002600 */
[----:B0-----:R-:W-:Y:S01]  /*0400*/  ULDC UR5, c[0x0][0x65c] ;  /* 0x0001970000057ab9 */ /* 0x001fe20000000800 */
[----:B------:R-:W-:Y:S01]  /*0410*/  UMOV UR12, 0x20 ;  /* 0x00000020000c7882 */ /* 0x000fe20000000000 */
[----:B------:R-:W-:Y:S01]  /*0420*/  UISETP.NE.AND UP2, UPT, UR5, 0x1, UPT ;  /* 0x000000010500788c */ /* 0x000fe2000bf45270 */
[----:B------:R-:W-:Y:S01]  /*0430*/  NOP ;  /* 0x0000000000007918 */ /* 0x000fe20000000000 */
[----:B------:R-:W-:Y:S02]  /*0440*/  NOP ;  /* 0x0000000000007918 */ /* 0x000fe40000000000 */
[----:B------:R-:W-:Y:S01]  /*0450*/  UP2UR UR46, UPR, URZ, 0x4 ;  /* 0x000000043f2e7883 */ /* 0x000fe20008000000 */
[----:B------:R-:W0:Y:S01]  /*0460*/  S2UR UR4, SR_CTAID.X ;  /* 0x00000000000479c3 */ /* 0x000e220000002500 */
[----:B------:R-:W-:-:S02]  /*0470*/  PLOP3.LUT P2, PT, PT, PT, UP2, 0x80, 0x0 ;  /* 0x000000000000781c */ /* 0x000fc40003f4f028 */
[----:B------:R-:W-:Y:S02]  /*0480*/  PLOP3.LUT P4, PT, PT, PT, UP2, 0x80, 0x0 ;  /* 0x000000000000781c */ /* 0x000fe40003f8f028 */
[----:B------:R-:W-:Y:S01]  /*0490*/  PLOP3.LUT P3, PT, PT, PT, UP2, 0x80, 0x0 ;  /* 0x000000000000781c */ /* 0x000fe20003f6f028 */
[----:B------:R-:W-:Y:S01]  /*04a0*/  @UP2 ULDC UR14, c[0x0][0x10] ;  /* 0x00000400000e2ab9 */ /* 0x000fe20000000800 */
[----:B------:R-:W-:Y:S01]  /*04b0*/  @UP2 UMOV UR9, URZ ;  /* 0x0000003f00092c82 */ /* 0x000fe20008000000 */
[----:B------:R-:W-:Y:S01]  /*04c0*/  @!UP2 ULDC UR11, c[0x0][0xc] ;  /* 0x00000300000baab9 */ /* 0x000fe20000000800 */
[----:B-----5:R-:W-:Y:S01]  /*04d0*/  ISETP.NE.OR P0, PT, R0, RZ, !P0 ;  /* 0x000000ff0000720c */ /* 0x020fe20004705670 */
[----:B-1----:R-:W-:Y:S02]  /*04e0*/  @UP2 UMOV UR7, UR17 ;  /* 0x0000001100072c82 */ /* 0x002fe40008000000 */
[----:B------:R-:W-:Y:S01]  /*04f0*/  @UP2 UMOV UR8, UR7 ;  /* 0x0000000700082c82 */ /* 0x000fe20008000000 */
[----:B------:R-:W-:Y:S01]  /*0500*/  @!UP2 UMOV UR7, UR17 ;  /* 0x000000110007ac82 */ /* 0x000fe20008000000 */
[----:B0-----:R-:W-:-:S08]  /*0510*/  @UP2 UIMAD.WIDE.U32 UR14, UR4, UR14, UR8 ;  /* 0x0000000e040e22a5 */ /* 0x001fd0000f8e0008 */
[----:B------:R-:W-:Y:S01]  /*0520*/  VOTEU.ALL UP0, P0 ;  /* 0x00000000003f7886 */ /* 0x000fe20000000000 */
[----:B------:R-:W-:Y:S01]  /*0530*/  VOTEU.ALL UP1, P0 ;  /* 0x00000000003f7886 */ /* 0x000fe20000020000 */
[----:B------:R-:W-:-:S03]  /*0540*/  IMAD.U32 R2, RZ, RZ, UR14 ;  /* 0x0000000eff027e24 */ /* 0x000fc6000f8e00ff */
[----:B------:R-:W0:Y:S01]  /*0550*/  @!UP0 S2UR UR6, SR_CgaCtaId ;  /* 0x00000000000689c3 */ /* 0x000e220000008800 */
[----:B------:R-:W-:Y:S01]  /*0560*/  @!UP0 UMOV UR5, 0x400 ;  /* 0x0000040000058882 */ /* 0x000fe20000000000 */
[----:B------:R-:W-:-:S04]  /*0570*/  @!UP0 UIADD3 UR12, -UR12, 0x100000, URZ ;  /* 0x001000000c0c8890 */ /* 0x000fc8000fffe13f */
[----:B------:R-:W-:Y:S02]  /*0580*/  @!UP0 USHF.L.U32 UR13, UR12, 0xb, URZ ;  /* 0x0000000b0c0d8899 */ /* 0x000fe4000800063f */
[----:B------:R-:W-:Y:S01]  /*0590*/  @!UP0 USHF.L.U32 UR12, UR12, 0x1, URZ ;  /* 0x000000010c0c8899 */ /* 0x000fe2000800063f */
[----:B------:R-:W-:Y:S01]  /*05a0*/  IMAD.U32 R3, RZ, RZ, UR15 ;  /* 0x0000000fff037e24 */ /* 0x000fe2000f8e00ff */
[----:B0-----:R-:W-:Y:S01]  /*05b0*/  @!UP0 ULEA UR16, UR6, UR5, 0x18 ;  /* 0x0000000506108291 */ /* 0x001fe2000f8ec03f */
[----:B------:R-:W-:Y:S01]  /*05c0*/  VOTEU.ALL UP0, P0 ;  /* 0x00000000003f7886 */ /* 0x000fe20000000000 */
[----:B------:R-:W-:Y:S01]  /*05d0*/  PLOP3.LUT P0, PT, PT, PT, UP2, 0x80, 0x0 ;  /* 0x000000000000781c */ /* 0x000fe20003f0f028 */
[----:B------:R-:W-:Y:S01]  /*05e0*/  UMOV UR5, URZ ;  /* 0x0000003f00057c82 */ /* 0x000fe20008000000 */
[----:B------:R-:W-:Y:S01]  /*05f0*/  @UP2 UMOV UR6, URZ ;  /* 0x0000003f00062c82 */ /* 0x000fe20008000000 */
[----:B------:R-:W-:Y:S02]  /*0600*/  @!UP2 UIMAD.WIDE.U32 UR8, UR11, UR7, UR4 ;  /* 0x000000070b08a2a5 */ /* 0x000fe4000f8e0004 */
[----:B------:R-:W-:-:S04]  /*0610*/  @UP2 UIADD3 UR6, UR15, UR6, URZ ;  /* 0x000000060f062290 */ /* 0x000fc8000fffe03f */
[----:B------:R-:W-:Y:S01]  /*0620*/  IMAD.U32 R5, RZ, RZ, UR9 ;  /* 0x00000009ff057e24 */ /* 0x000fe2000f8e00ff */
[----:B------:R-:W0:Y:S02]  /*0630*/  FENCE.VIEW.ASYNC.S ;  /* 0x00000000000073c6 */ /* 0x000e240000000000 */
[----:B0-----:R0:W2:Y:S01]  /*0640*/  @!UP0 SYNCS.EXCH.64 URZ, [UR16+0x60], UR12 ;  /* 0x0000600c103f85b2 */ /* 0x0010a20008000100 */
[----:B------:R-:W-:Y:S01]  /*0650*/  @P2 IMAD.U32 R6, RZ, RZ, UR6 ;  /* 0x00000006ff062e24 */ /* 0x000fe2000f8e00ff */
[----:B------:R-:W-:Y:S01]  /*0660*/  MOV R4, UR8 ;  /* 0x0000000800047c02 */ /* 0x000fe20008000f00 */
[----:B------:R-:W-:Y:S01]  /*0670*/  @!P4 IMAD.MOV.U32 R6, RZ, RZ, R5 ;  /* 0x000000ffff06c224 */ /* 0x000fe200078e0005 */
[----:B------:R-:W-:Y:S01]  /*0680*/  @P0 MOV R7, R2 ;  /* 0x0000000200070202 */ /* 0x000fe20000000f00 */
[----:B------:R-:W-:Y:S02]  /*0690*/  IMAD.U32 R2, RZ, RZ, UR8 ;  /* 0x00000008ff027e24 */ /* 0x000fe4000f8e00ff */
[----:B------:R-:W-:Y:S01]  /*06a0*/  IMAD.U32 R3, RZ, RZ, UR9 ;  /* 0x00000009ff037e24 */ /* 0x000fe2000f8e00ff */
[----:B------:R0:W-:Y:S01]  /*06b0*/  STL [R1+0x300], R6 ;  /* 0x0003000601007387 */ /* 0x0001e20000100800 */
[----:B------:R-:W-:-:S05]  /*06c0*/  @!P3 IMAD.MOV.U32 R7, RZ, RZ, R2 ;  /* 0x000000ffff07b224 */ /* 0x000fca00078e0002 */
[----:B------:R0:W-:Y:S01]  /*06d0*/  STL [R1+0x304], R7 ;  /* 0x0003040701007387 */ /* 0x0001e20000100800 */
[----:B------:R0:W2:Y:S01]  /*06e0*/  @!UP1 SYNCS.EXCH.64 URZ, [UR16+0x68], UR12 ;  /* 0x0000680c103f95b2 */ /* 0x0000a20008000100 */
[----:B------:R-:W-:Y:S01]  /*06f0*/  NOP ;  /* 0x0000000000007918 */ /* 0x000fe20000000000 */
[----:B--234-:R-:W-:Y:S06]  /*0700*/  BAR.SYNC.DEFER_BLOCKING 0x0 ;  /* 0x0000000000007b1d */ /* 0x01cfec0000010000 */
[----:B------:R-:W-:Y:S05]  /*0710*/  @!P1 BRA `(.L_x_3) ;  /* 0x0000022000389947 */ /* 0x000fea0003800000 */
[----:B------:R-:W-:-:S06]  /*0720*/  UISETP.GT.U32.AND UP0, UPT, UR18, 0x1, UPT ;  /* 0x000000011200788c */ /* 0x000fcc000bf04070 */
[----:B------:R-:W-:-:S13]  /*0730*/  PLOP3.LUT P0, PT, PT, PT, UP0, 0x80, 0x0 ;  /* 0x000000000000781c */ /* 0x000fda0003f0f008 */
[----:B0-----:R-:W-:Y:S05]  /*0740*/  @P0 EXIT ;  /* 0x000000000000094d */ /* 0x001fea0003800000 */
[----:B------:R-:W-:Y:S01]  /*0750*/  ULDC.64 UR8, c[0x0][0x650] ;  /* 0x0001940000087ab9 */ /* 0x000fe20000000a00 */
[----:B------:R-:W-:Y:S01]  /*0760*/  UMOV UR41, 0xffffffff ;  /* 0xffffffff00297882 */ /* 0x000fe20000000000 */
[----:B------:R-:W-:Y:S01]  /*0770*/  ISETP.GE.U32.AND P0, PT, R7, UR8, PT ;  /* 0x0000000807007c0c */ /* 0x000fe2000bf06070 */
[----:B------:R-:W-:Y:S01]  /*0780*/  UMOV UR42, 0xffffffff ;  /* 0xffffffff002a7882 */ /* 0x000fe20000000000 */
[----:B------:R-:W-:Y:S01]  /*0790*/  UMOV UR43, 0xffffffff ;  /* 0xffffffff002b7882 */ /* 0x000fe20000000000 */
[----:B------:R-:W-:Y:S02]  /*07a0*/  PRMT R0, RZ, 0x7610, R0 ;  /* 0x00007610ff007816 */ /* 0x000fe40000000000 */
[----:B------:R-:W-:-:S13]  /*07b0*/  ISETP.GE.U32.AND.EX P0, PT, R6, UR9, PT, P0 ;  /* 0x0000000906007c0c */ /* 0x000fda000bf06100 */
[----:B------:R-:W-:Y:S05]  /*07c0*/  @P0 BRA `(.L_x_4) ;  /* 0x0000000400800947 */ /* 0x000fea0003800000 */
[----:B------:R-:W-:Y:S01]  /*07d0*/  I2FP.F32.U32 R0, UR4 ;  /* 0x0000000400007c45 */ /* 0x000fe20008201000 */
[----:B------:R-:W-:Y:S01]  /*07e0*/  ULDC.64 UR16, c[0x0][0x628] ;  /* 0x00018a0000107ab9 */ /* 0x000fe20000000a00 */
[----:B------:R-:W-:Y:S01]  /*07f0*/  ULDC UR6, c[0x0][0x150] ;  /* 0x0000540000067ab9 */ /* 0x000fe20000000800 */
[----:B------:R-:W-:Y:S01]  /*0800*/  ISETP.NE.U32.AND P0, PT, RZ, UR16, PT ;  /* 0x00000010ff007c0c */ /* 0x000fe2000bf05070 */
[----:B------:R-:W-:Y:S01]  /*0810*/  ULDC UR15, c[0x0][0x630] ;  /* 0x00018c00000f7ab9 */ /* 0x000fe20000000800 */
[----:B------:R-:W-:Y:S01]  /*0820*/  FMUL R0, R0, UR6 ;  /* 0x0000000600007c20 */ /* 0x000fe20008400000 */
[----:B------:R-:W-:Y:S01]  /*0830*/  R2UR UR18, R7 ;  /* 0x00000000071272ca */ /* 0x000fe200000e0000 */
[----:B------:R-:W-:Y:S01]  /*0840*/  ULDC UR20, c[0x0][0x154] ;  /* 0x0000550000147ab9 */ /* 0x000fe20000000800 */
[----:B------:R-:W-:Y:S01]  /*0850*/  ISETP.NE.AND.EX P0, PT, RZ, UR17, PT, P0 ;  /* 0x00000011ff007c0c */ /* 0x000fe2000bf05300 */
[----:B------:R0:W1:Y:S01]  /*0860*/  F2I.U32.TRUNC.NTZ R2, R0 ;  /* 0x0000000000027305 */ /* 0x000062000020f000 */
[----:B------:R-:W-:-:S02]  /*0870*/  R2UR UR19, R6 ;  /* 0x00000000061372ca */ /* 0x000fc400000e0000 */
[----:B------:R-:W-:Y:S02]  /*0880*/  R2UR UR8, R7 ;  /* 0x00000000070872ca */ /* 0x000fe400000e0000 */
[----:B------:R-:W-:-:S07]  /*0890*/  R2UR UR9, R6 ;  /* 0x00000000060972ca */ /* 0x000fce00000e0000 */
[----:B0-----:R-:W-:Y:S08]  /*08a0*/  @!P0 BRA `(.L_x_5) ;  /* 0x0000000000308947 */ /* 0x001ff00003800000 */
[----:B------:R-:W-:Y:S01]  /*08b0*/  R2UR UR8, R7 ;  /* 0x00000000070872ca */ /* 0x000fe200000e0000 */
[----:B------:R-:W-:Y:S01]  /*08c0*/  ULDC UR6, c[0x0][0x634] ;  /* 0x00018d0000067ab9 */ /* 0x000fe20000000800 */
[----:B------:R-:W-:-:S11]  /*08d0*/  R2UR UR14, R6 ;  /* 0x00000000060e72ca */ /* 0x000fd600000e0000 */
[----:B------:R-:W-:-:S04]  /*08e0*/  UIADD3 UR6, UP0, UR8, UR6, URZ ;  /* 0x0000000608067290 */ /* 0x000fc8000ff1e03f */
[----:B------:R-:W-:-:S04]  /*08f0*/  UIADD3.X UR14, URZ, UR14, URZ, UP0, !UPT ;  /* 0x0000000e3f0e7290 */ /* 0x000fc800087fe43f */
[----:B------:R-:W-:-:S04]  /*0900*/  UIMAD.WIDE.U32 UR8, UR14, UR16, URZ ;  /* 0x000000100e0872a5 */ /* 0x000fc8000f8e003f */
[----:B------:R-:W-:Y:S02]  /*0910*/  UIMAD.WIDE.U32 UR10, UP0, UR6, UR17, UR8 ;  /* 0x00000011060a72a5 */ /* 0x000fe4000f800008 */
[----:B------:R-:W-:Y:S02]  /*0920*/  UIMAD.WIDE.U32 UR8, UR6, UR16, URZ ;  /* 0x00000010060872a5 */ /* 0x000fe4000f8e003f */
[----:B------:R-:W-:Y:S02]  /*0930*/  UIADD3.X UR13, URZ, URZ, URZ, UP0, !UPT ;  /* 0x0000003f3f0d7290 */ /* 0x000fe400087fe43f */
[----:B------:R-:W-:Y:S01]  /*0940*/  UIADD3 URZ, UP0, UR9, UR10, URZ ;  /* 0x0000000a093f7290 */ /* 0x000fe2000ff1e03f */
[----:B------:R-:W-:-:S03]  /*0950*/  UMOV UR12, UR11 ;  /* 0x0000000b000c7c82 */ /* 0x000fc60008000000 */
[----:B------:R-:W-:-:S12]  /*0960*/  UIMAD.WIDE.U32.X UR8, UR14, UR17, UR12, UP0 ;  /* 0x000000110e0872a5 */ /* 0x000fd800080e040c */
.L_x_5:
[----:B------:R-:W-:Y:S01]  /*0970*/  USHF.R.U64 UR43, UR8, UR15, UR9 ;  /* 0x0000000f082b7299 */ /* 0x000fe20008001209 */
[----:B------:R-:W-:Y:S01]  /*0980*/  I2FP.F32.U32 R0, UR7 ;  /* 0x0000000700007c45 */ /* 0x000fe20008201000 */
[----:B------:R-:W-:Y:S01]  /*0990*/  USHF.R.U32.HI UR5, URZ, UR15, UR9 ;  /* 0x0000000f3f057299 */ /* 0x000fe20008011609 */
[----:B-1----:R-:W-:Y:S01]  /*09a0*/  R2UR UR12, R2 ;  /* 0x00000000020c72ca */ /* 0x002fe200000e0000 */
[----:B------:R-:W-:Y:S02]  /*09b0*/  UIADD3 UR6, UP0, URZ, -UR43, URZ ;  /* 0x8000002b3f067290 */ /* 0x000fe4000ff1e03f */
[----:B------:R-:W-:Y:S01]  /*09c0*/  FMUL R0, R0, UR20 ;  /* 0x0000001400007c20 */ /* 0x000fe20008400000 */
[----:B------:R-:W-:Y:S01]  /*09d0*/  ULDC.64 UR8, c[0x0][0x620] ;  /* 0x0001880000087ab9 */ /* 0x000fe20000000a00 */
[----:B------:R-:W-:Y:S01]  /*09e0*/  UIADD3.X UR5, URZ, ~UR5, URZ, UP0, !UPT ;  /* 0x800000053f057290 */ /* 0x000fe200087fe43f */
[----:B------:R-:W-:Y:S01]  /*09f0*/  UMOV UR10, UR18 ;  /* 0x00000012000a7c82 */ /* 0x000fe20008000000 */
[----:B------:R-:W-:-:S02]  /*0a00*/  UMOV UR11, UR19 ;  /* 0x00000013000b7c82 */ /* 0x000fc40008000000 */
[----:B------:R-:W-:Y:S01]  /*0a10*/  UIMAD UR5, UR5, UR8, URZ ;  /* 0x00000008050572a4 */ /* 0x000fe2000f8e023f */
[----:B------:R-:W0:Y:S01]  /*0a20*/  F2I.U32.TRUNC.NTZ R0, R0 ;  /* 0x0000000000007305 */ /* 0x000e22000020f000 */
[----:B------:R-:W-:Y:S02]  /*0a30*/  UIMAD.WIDE.U32 UR10, UR6, UR8, UR10 ;  /* 0x00000008060a72a5 */ /* 0x000fe4000f8e000a */
[----:B------:R-:W-:Y:S01]  /*0a40*/  UIMAD UR6, UR6, UR9, UR5 ;  /* 0x00000009060672a4 */ /* 0x000fe2000f8e0205 */
[----:B------:R-:W-:Y:S01]  /*0a50*/  ULDC UR21, c[0x0][0x658] ;  /* 0x0001960000157ab9 */ /* 0x000fe20000000800 */
[----:B------:R-:W-:Y:S02]  /*0a60*/  UMOV UR19, 0xffffffff ;  /* 0xffffffff00137882 */ /* 0x000fe40000000000 */
[----:B------:R-:W-:Y:S01]  /*0a70*/  UIADD3 UR6, UR11, UR6, URZ ;  /* 0x000000060b067290 */ /* 0x000fe2000fffe03f */
[----:B------:R-:W-:Y:S01]  /*0a80*/  ULDC UR15, c[0x0][0x618] ;  /* 0x00018600000f7ab9 */ /* 0x000fe20000000800 */
[----:B------:R-:W-:Y:S01]  /*0a90*/  ULDC.64 UR8, c[0x0][0x640] ;  /* 0x0001900000087ab9 */ /* 0x000fe20000000a00 */
[----:B------:R-:W-:Y:S01]  /*0aa0*/  USHF.L.U32 UR11, UR19, UR21, URZ ;  /* 0x00000015130b7299 */ /* 0x000fe2000800063f */
[----:B------:R-:W-:Y:S01]  /*0ab0*/  ISETP.NE.U32.AND P0, PT, RZ, UR8, PT ;  /* 0x00000008ff007c0c */ /* 0x000fe2000bf05070 */
[----:B------:R-:W-:-:S02]  /*0ac0*/  USHF.R.U64 UR19, UR10, UR15, UR6 ;  /* 0x0000000f0a137299 */ /* 0x000fc40008001206 */
[----:B------:R-:W-:Y:S01]  /*0ad0*/  USHF.R.U32.HI UR10, URZ, UR15, UR6 ;  /* 0x0000000f3f0a7299 */ /* 0x000fe20008011606 */
[----:B0-----:R-:W-:Y:S01]  /*0ae0*/  R2UR UR14, R0 ;  /* 0x00000000000e72ca */ /* 0x001fe200000e0000 */
[----:B------:R-:W-:Y:S01]  /*0af0*/  ULDC UR17, c[0x0][0x608] ;  /* 0x0001820000117ab9 */ /* 0x000fe20000000800 */
[----:B------:R-:W-:Y:S01]  /*0b00*/  ISETP.NE.AND.EX P0, PT, RZ, UR9, PT, P0 ;  /* 0x00000009ff007c0c */ /* 0x000fe2000bf05300 */
[----:B------:R-:W-:Y:S02]  /*0b10*/  USHF.R.U64 UR23, UR19, UR17, UR10 ;  /* 0x0000001113177299 */ /* 0x000fe4000800120a */
[----:B------:R-:W-:Y:S01]  /*0b20*/  USHF.R.U32.HI UR10, URZ, UR17, UR10 ;  /* 0x000000113f0a7299 */ /* 0x000fe2000801160a */
[----:B------:R-:W-:Y:S01]  /*0b30*/  UMOV UR16, 0x1 ;  /* 0x0000000100107882 */ /* 0x000fe20000000000 */
[----:B------:R-:W-:Y:S02]  /*0b40*/  UIADD3 UR12, -UR12, URZ, URZ ;  /* 0x0000003f0c0c7290 */ /* 0x000fe4000fffe13f */
[----:B------:R-:W-:-:S02]  /*0b50*/  USHF.R.U64 UR24, UR23, UR21, UR10 ;  /* 0x0000001517187299 */ /* 0x000fc4000800120a */
[----:B------:R-:W-:Y:S01]  /*0b60*/  USHF.L.U32 UR6, UR16, UR21, URZ ;  /* 0x0000001510067299 */ /* 0x000fe2000800063f */
[----:B------:R-:W-:Y:S01]  /*0b70*/  ULDC UR13, c[0x0][0x144] ;  /* 0x00005100000d7ab9 */ /* 0x000fe20000000800 */
[----:B------:R-:W-:Y:S01]  /*0b80*/  ULDC UR5, c[0x0][0x600] ;  /* 0x0001800000057ab9 */ /* 0x000fe20000000800 */
[----:B------:R-:W-:Y:S02]  /*0b90*/  ULOP3.LUT UR16, URZ, UR11, URZ, 0x33, !UPT ;  /* 0x0000000b3f107292 */ /* 0x000fe4000f8e333f */
[----:B------:R-:W-:Y:S02]  /*0ba0*/  USHF.R.U32.HI UR11, URZ, UR21, UR10 ;  /* 0x000000153f0b7299 */ /* 0x000fe4000801160a */
[----:B------:R-:W-:Y:S02]  /*0bb0*/  UIADD3 UR18, UR5, -0x1, URZ ;  /* 0xffffffff05127890 */ /* 0x000fe4000fffe03f */
[----:B------:R-:W-:Y:S02]  /*0bc0*/  UIADD3 UR20, -UR14, URZ, URZ ;  /* 0x0000003f0e147290 */ /* 0x000fe4000fffe13f */
[----:B------:R-:W-:Y:S01]  /*0bd0*/  UIMAD UR4, UR13, UR12, UR4 ;  /* 0x0000000c0d0472a4 */ /* 0x000fe2000f8e0204 */
[----:B------:R-:W-:Y:S01]  /*0be0*/  ULDC UR25, c[0x0][0x148] ;  /* 0x0000520000197ab9 */ /* 0x000fe20000000800 */
[----:B------:R-:W-:Y:S01]  /*0bf0*/  ULDC UR21, c[0x0][0x648] ;  /* 0x0001920000157ab9 */ /* 0x000fe20000000800 */
[----:B------:R-:W-:Y:S01]  /*0c00*/  ULDC UR22, c[0x0][0x638] ;  /* 0x00018e0000167ab9 */ /* 0x000fe20000000800 */
[----:B------:R-:W-:Y:S01]  /*0c10*/  UMOV UR10, UR24 ;  /* 0x00000018000a7c82 */ /* 0x000fe20008000000 */
[----:B------:R-:W-:Y:S07]  /*0c20*/  @!P0 BRA `(.L_x_6) ;  /* 0x0000000000308947 */ /* 0x000fee0003800000 */
[----:B------:R-:W-:Y:S02]  /*0c30*/  ULDC UR14, c[0x0][0x64c] ;  /* 0x00019300000e7ab9 */ /* 0x000fe40000000800 */
        /* <DEDUP_REMOVED lines=8> */
[----:B------:R-:W-:-:S07]  /*0cc0*/  UIMAD.WIDE.U32.X UR8, UR17, UR9, UR14, UP0 ;  /* 0x00000009110872a5 */ /* 0x000fce00080e040e */
[----:B------:R-:W-:Y:S01]  /*0cd0*/  UMOV UR10, UR8 ;  /* 0x00000008000a7c82 */ /* 0x000fe20008000000 */
[----:B------:R-:W-:-:S05]  /*0ce0*/  UMOV UR11, UR9 ;  /* 0x00000009000b7c82 */ /* 0x000fca0008000000 */
.L_x_6:
[----:B------:R-:W-:Y:S01]  /*0cf0*/  UISETP.NE.AND UP0, UPT, UR46, URZ, UPT ;  /* 0x0000003f2e00728c */ /* 0x000fe2000bf05270 */
[----:B------:R-:W-:Y:S01]  /*0d00*/  MOV R0, 0x1 ;  /* 0x0000000100007802 */ /* 0x000fe20000000f00 */
[----:B------:R-:W-:Y:S02]  /*0d10*/  USHF.R.U64 UR8, UR10, UR21, UR11 ;  /* 0x000000150a087299 */ /* 0x000fe4000800120b */
[----:B------:R-:W-:Y:S02]  /*0d20*/  ULOP3.LUT UR16, UR23, UR16, URZ, 0xc0, !UPT ;  /* 0x0000001017107292 */ /* 0x000fe4000f8ec03f */
[----:B------:R-:W-:Y:S02]  /*0d30*/  ULOP3.LUT UR18, UR19, UR18, URZ, 0xc0, !UPT ;  /* 0x0000001213127292 */ /* 0x000fe4000f8ec03f */
[----:B------:R-:W-:-:S03]  /*0d40*/  UIMAD UR16, UR6, UR8, UR16 ;  /* 0x00000008061072a4 */ /* 0x000fc6000f8e0210 */
[----:B------:R-:W-:Y:S02]  /*0d50*/  @UP0 UIMAD UR4, UR25, UR20, UR7 ;  /* 0x00000014190402a4 */ /* 0x000fe4000f8e0207 */
[----:B------:R-:W-:-:S04]  /*0d60*/  UIADD3 UR7, -UR8, URZ, URZ ;  /* 0x0000003f08077290 */ /* 0x000fc8000fffe13f */
[----:B------:R-:W-:-:S03]  /*0d70*/  UIMAD UR6, UR7, UR22, UR24 ;  /* 0x00000016070672a4 */ /* 0x000fc6000f8e0218 */
[----:B------:R-:W-:Y:S01]  /*0d80*/  ULDC UR7, c[0x0][0x610] ;  /* 0x0001840000077ab9 */ /* 0x000fe20000000800 */
[----:B------:R-:W-:Y:S02]  /*0d90*/  UIMAD UR6, UR6, UR5, UR18 ;  /* 0x00000005060672a4 */ /* 0x000fe4000f8e0212 */
[----:B------:R-:W-:-:S04]  /*0da0*/  UIMAD UR4, UR16, UR7, UR4 ;  /* 0x00000007100472a4 */ /* 0x000fc8000f8e0204 */
[----:B------:R-:W-:Y:S02]  /*0db0*/  USEL UR42, UR6, UR4, !UP0 ;  /* 0x00000004062a7287 */ /* 0x000fe4000c000000 */
[----:B------:R-:W-:-:S12]  /*0dc0*/  USEL UR41, UR4, UR6, !UP0 ;  /* 0x0000000604297287 */ /* 0x000fd8000c000000 */
.L_x_4:
[----:B------:R-:W-:-:S08]  /*0dd0*/  NOP ;  /* 0x0000000000007918 */ /* 0x000fd00000000000 */
[----:B------:R-:W0:Y:S02]  /*0de0*/  USETMAXREG.TRY_ALLOC.CTAPOOL UP0, 0xf0 ;  /* 0x000000f0000079c8 */ /* 0x000e240008000600 */
[----:B0-----:R-:W-:-:S13]  /*0df0*/  PLOP3.LUT P0, PT, PT, PT, UP0, 0x80, 0x0 ;  /* 0x000000000000781c */ /* 0x001fda0003f0f008 */
[----:B------:R-:W-:Y:S05]  /*0e00*/  @!P0 BRA `(.L_x_4) ;  /* 0xfffffffc00f08947 */ /* 0x000fea000383ffff */
[----:B------:R-:W-:Y:S01]  /*0e10*/  ULDC.64 UR4, c[0x0][0x598] ;  /* 0x0001660000047ab9 */ /* 0x000fe20000000a00 */
[----:B------:R-:W-:Y:S01]  /*0e20*/  ULDC.64 UR36, c[0x0][0x208] ;  /* 0x0000820000247ab9 */ /* 0x000fe20000000a00 */
[----:B------:R-:W-:-:S04]  /*0e30*/  ISETP.NE.U32.AND P0, PT, RZ, UR4, PT ;  /* 0x00000004ff007c0c */ /* 0x000fc8000bf05070 */
[----:B------:R-:W-:-:S13]  /*0e40*/  ISETP.NE.AND.EX P0, PT, RZ, UR5, PT, P0 ;  /* 0x00000005ff007c0c */ /* 0x000fda000bf05300 */
[----:B------:R-:W-:Y:S05]  /*0e50*/  @!P0 BRA `(.L_x_7) ;  /* 0x00000000001c8947 */ /* 0x000fea0003800000 */
[----:B------:R-:W0:Y:S02]  /*0e60*/  LDC.64 R2, c[0x0][0x598] ;  /* 0x00016600ff027b82 */ /* 0x000e240000000a00 */
[----:B0-----:R-:W2:Y:S02]  /*0e70*/  LDG.E.64 R2, desc[UR36][R2.64] ;  /* 0x0000002402027981 */ /* 0x001ea4000c1e1b00 */
[----:B--2---:R-:W-:-:S04]  /*0e80*/  ISETP.NE.U32.AND P0, PT, R2, RZ, PT ;  /* 0x000000ff0200720c */ /* 0x004fc80003f05070 */
[----:B------:R-:W-:-:S13]  /*0e90*/  ISETP.NE.AND.EX P0, PT, R3, RZ, PT, P0 ;  /* 0x000000ff0300720c */ /* 0x000fda0003f05300 */
[----:B------:R-:W-:Y:S05]  /*0ea0*/  @!P0 BRA `(.L_x_7) ;  /* 0x0000000000088947 */ /* 0x000fea0003800000 */
[----:B------:R0:W5:Y:S01]  /*0eb0*/  LD.E R2, desc[UR36][R2.64] ;  /* 0x0000002402027980 */ /* 0x000162000c101900 */
[----:B------:R-:W-:Y:S05]  /*0ec0*/  BRA `(.L_x_8) ;  /* 0x0000000000247947 */ /* 0x000fea0003800000 */
.L_x_7:
[----:B------:R-:W-:Y:S02]  /*0ed0*/  ULDC.64 UR4, c[0x0][0x588] ;  /* 0x0001620000047ab9 */ /* 0x000fe40000000a00 */
[----:B------:R-:W-:-:S04]  /*0ee0*/  ISETP.NE.U32.AND P0, PT, RZ, UR4, PT ;  /* 0x00000004ff007c0c */ /* 0x000fc8000bf05070 */
[----:B------:R-:W-:-:S13]  /*0ef0*/  ISETP.NE.AND.EX P0, PT, RZ, UR5, PT, P0 ;  /* 0x00000005ff007c0c */ /* 0x000fda000bf05300 */
[----:B------:R-:W-:Y:S05]  /*0f00*/  @!P0 BRA `(.L_x_9) ;  /* 0x00000000000c8947 */ /* 0x000fea0003800000 */
[----:B------:R-:W0:Y:S02]  /*0f10*/  LDC.64 R2, c[0x0][0x588] ;  /* 0x00016200ff027b82 */ /* 0x000e240000000a00 */
[----:B0-----:R1:W5:Y:S01]  /*0f20*/  LDG.E R2, desc[UR36][R2.64] ;  /* 0x0000002402027981 */ /* 0x001362000c1e1900 */
[----:B------:R-:W-:Y:S05]  /*0f30*/  BRA `(.L_x_8) ;  /* 0x0000000000087947 */ /* 0x000fea0003800000 */
.L_x_9:
[----:B------:R-:W-:Y:S02]  /*0f40*/  ULDC UR4, c[0x0][0x580] ;  /* 0x0001600000047ab9 */ /* 0x000fe40000000800 */
[----:B------:R-:W-:-:S07]  /*0f50*/  IMAD.U32 R2, RZ, RZ, UR4 ;  /* 0x00000004ff027e24 */ /* 0x000fce000f8e00ff */
.L_x_8:
[----:B------:R-:W-:Y:S02]  /*0f60*/  ULDC.64 UR4, c[0x0][0x5a0] ;  /* 0x0001680000047ab9 */ /* 0x000fe40000000a00 */
[----:B------:R-:W-:-:S04]  /*0f70*/  ISETP.NE.U32.AND P0, PT, RZ, UR4, PT ;  /* 0x00000004ff007c0c */ /* 0x000fc8000bf05070 */
[----:B------:R-:W-:-:S13]  /*0f80*/  ISETP.NE.AND.EX P0, PT, RZ, UR5, PT, P0 ;  /* 0x00000005ff007c0c */ /* 0x000fda000bf05300 */
[----:B------:R-:W-:Y:S05]  /*0f90*/  @!P0 BRA `(.L_x_10) ;  /* 0x00000000001c8947 */ /* 0x000fea0003800000 */
[----:B------:R-:W2:Y:S02]  /*0fa0*/  LDC.64 R4, c[0x0][0x5a0] ;  /* 0x00016800ff047b82 */ /* 0x000ea40000000a00 */
[----:B--2---:R-:W2:Y:S02]  /*0fb0*/  LDG.E.64 R4, desc[UR36][R4.64] ;  /* 0x0000002404047981 */ /* 0x004ea4000c1e1b00 */
[----:B--2---:R-:W-:-:S04]  /*0fc0*/  ISETP.NE.U32.AND P0, PT, R4, RZ, PT ;  /* 0x000000ff0400720c */ /* 0x004fc80003f05070 */
[----:B------:R-:W-:-:S13]  /*0fd0*/  ISETP.NE.AND.EX P0, PT, R5, RZ, PT, P0 ;  /* 0x000000ff0500720c */ /* 0x000fda0003f05300 */
[----:B------:R-:W-:Y:S05]  /*0fe0*/  @!P0 BRA `(.L_x_10) ;  /* 0x0000000000088947 */ /* 0x000fea0003800000 */
[----:B------:R2:W5:Y:S01]  /*0ff0*/  LD.E R16, desc[UR36][R4.64] ;  /* 0x0000002404107980 */ /* 0x000562000c101900 */
[----:B------:R-:W-:Y:S05]  /*1000*/  BRA `(.L_x_11) ;  /* 0x0000000000247947 */ /* 0x000fea0003800000 */
.L_x_10:
[----:B------:R-:W-:Y:S02]  /*1010*/  ULDC.64 UR4, c[0x0][0x590] ;  /* 0x0001640000047ab9 */ /* 0x000fe40000000a00 */
[----:B------:R-:W-:-:S04]  /*1020*/  ISETP.NE.U32.AND P0, PT, RZ, UR4, PT ;  /* 0x00000004ff007c0c */ /* 0x000fc8000bf05070 */
[----:B------:R-:W-:-:S13]  /*1030*/  ISETP.NE.AND.EX P0, PT, RZ, UR5, PT, P0 ;  /* 0x00000005ff007c0c */ /* 0x000fda000bf05300 */
[----:B------:R-:W-:Y:S05]  /*1040*/  @!P0 BRA `(.L_x_12) ;  /* 0x00000000000c8947 */ /* 0x000fea0003800000 */
[----:B------:R-:W2:Y:S02]  /*1050*/  LDC.64 R16, c[0x0][0x590] ;  /* 0x00016400ff107b82 */ /* 0x000ea40000000a00 */
[----:B--2---:R3:W5:Y:S01]  /*1060*/  LDG.E R16, desc[UR36][R16.64] ;  /* 0x0000002410107981 */ /* 0x004762000c1e1900 */
[----:B------:R-:W-:Y:S05]  /*1070*/  BRA `(.L_x_11) ;  /* 0x0000000000087947 */ /* 0x000fea0003800000 */
.L_x_12:
[----:B------:R-:W-:Y:S02]  /*1080*/  ULDC UR4, c[0x0][0x584] ;  /* 0x0001610000047ab9 */ /* 0x000fe40000000800 */
[----:B------:R-:W-:-:S07]  /*1090*/  IMAD.U32 R16, RZ, RZ, UR4 ;  /* 0x00000004ff107e24 */ /* 0x000fce000f8e00ff */
.L_x_11:
[----:B------:R-:W-:-:S13]  /*10a0*/  LOP3.LUT P0, RZ, R0, 0xff, RZ, 0xc0, !PT ;  /* 0x000000ff00ff7812 */ /* 0x000fda000780c0ff */
[----:B------:R-:W-:Y:S05]  /*10b0*/  @!P0 EXIT ;  /* 0x000000000000894d */ /* 0x000fea0003800000 */
[----:B------:R-:W-:Y:S01]  /*10c0*/  ULDC UR4, c[0x0][0x28c] ;  /* 0x0000a30000047ab9 */ /* 0x000fe20000000800 */
[----:B------:R-:W-:Y:S01]  /*10d0*/  UMOV UR38, URZ ;  /* 0x0000003f00267c82 */ /* 0x000fe20008000000 */
[----:B------:R-:W-:Y:S01]  /*10e0*/  UIADD3 UR4, UR4, 0x1f, URZ ;  /* 0x0000001f04047890 */ /* 0x000fe2000fffe03f */
[----:B------:R-:W-:-:S03]  /*10f0*/  UMOV UR39, URZ ;  /* 0x0000003f00277c82 */ /* 0x000fc60008000000 */
[----:B------:R-:W-:-:S04]  /*1100*/  USHF.R.S32.HI UR5, URZ, 0x1f, UR4 ;  /* 0x0000001f3f057899 */ /* 0x000fc80008011404 */
[----:B------:R-:W-:-:S04]  /*1110*/  ULEA.HI UR5, UR5, UR4, URZ, 0x5 ;  /* 0x0000000405057291 */ /* 0x000fc8000f8f283f */
[----:B------:R-:W-:-:S12]  /*1120*/  USHF.R.S32.HI UR44, URZ, 0x5, UR5 ;  /* 0x000000053f2c7899 */ /* 0x000fd80008011405 */
.L_x_792:
[----:B------:R-:W4:Y:S01]  /*1130*/  S2R R0, SR_TID.X ;  /* 0x0000000000007919 */ /* 0x000f220000002100 */
[----:B------:R-:W0:Y:S01]  /*1140*/  S2UR UR6, SR_CgaCtaId ;  /* 0x00000000000679c3 */ /* 0x000e220000008800 */
[----:B------:R-:W-:Y:S02]  /*1150*/  UMOV UR45, 0x400 ;  /* 0x00000400002d7882 */ /* 0x000fe40000000000 */
[----:B0-----:R-:W-:Y:S01]  /*1160*/  ULEA UR45, UR6, UR45, 0x18 ;  /* 0x0000002d062d7291 */ /* 0x001fe2000f8ec03f */
[----:B----4-:R-:W-:-:S04]  /*1170*/  LOP3.LUT R0, R0, 0x80, RZ, 0xc0, !PT ;  /* 0x0000008000007812 */ /* 0x010fc800078ec0ff */
[----:B------:R-:W-:-:S06]  /*1180*/  SHF.R.U32.HI R0, RZ, 0x7, R0 ;  /* 0x00000007ff007819 */ /* 0x000fcc0000011600 */
[----:B------:R-:W0:Y:S02]  /*1190*/  SHFL.IDX PT, R0, R0, RZ, 0x1f ;  /* 0x00001fff00007589 */ /* 0x000e2400000e0000 */
[----:B0-----:R-:W-:-:S13]  /*11a0*/  R2UR UR4, R0 ;  /* 0x00000000000472ca */ /* 0x001fda00000e0000 */
[----:B------:R-:W-:-:S04]  /*11b0*/  ULEA.HI UR5, UR4, UR4, URZ, 0x1 ;  /* 0x0000000404057291 */ /* 0x000fc8000f8f083f */
[----:B------:R-:W-:-:S04]  /*11c0*/  ULOP3.LUT UR5, UR5, 0xffffe, URZ, 0xc0, !UPT ;  /* 0x000ffffe05057892 */ /* 0x000fc8000f8ec03f */
[----:B------:R-:W-:-:S03]  /*11d0*/  UIADD3 UR5, UR4, -UR5, URZ ;  /* 0x8000000504057290 */ /* 0x000fc6000fffe03f */
[----:B------:R-:W-:Y:S01]  /*11e0*/  ULDC UR4, c[0x0][0x28c] ;  /* 0x0000a30000047ab9 */ /* 0x000fe20000000800 */
[----:B------:R-:W-:Y:S01]  /*11f0*/  ULEA UR5, UR5, UR45, 0xc ;  /* 0x0000002d05057291 */ /* 0x000fe2000f8e603f */
[----:B------:R-:W-:-:S03]  /*1200*/  ISETP.LT.AND P0, PT, RZ, UR4, PT ;  /* 0x00000004ff007c0c */ /* 0x000fc6000bf01270 */
[----:B------:R-:W-:-:S04]  /*1210*/  UIADD3 UR5, UR5, 0x100, URZ ;  /* 0x0000010005057890 */ /* 0x000fc8000fffe03f */
[----:B------:R-:W-:-:S04]  /*1220*/  USHF.R.U32.HI UR5, URZ, 0x4, UR5 ;  /* 0x000000043f057899 */ /* 0x000fc80008011605 */
[----:B------:R-:W-:Y:S02]  /*1230*/  ULOP3.LUT UR47, UR5, 0x3fff, URZ, 0xc0, !UPT ;  /* 0x00003fff052f7892 */ /* 0x000fe4000f8ec03f */
[----:B---3-5:R-:W-:Y:S10]  /*1240*/  @P0 BRA `(.L_x_13) ;  /* 0x0000000000400947 */ /* 0x028ff40003800000 */
[----:B------:R-:W-:Y:S01]  /*1250*/  MOV R0, 0x0 ;  /* 0x0000000000007802 */ /* 0x000fe20000000f00 */
[----:B------:R-:W-:Y:S01]  /*1260*/  ULDC.64 UR4, c[0x4][0x68] ;  /* 0x01001a0000047ab9 */ /* 0x000fe20000000a00 */
[----:B------:R-:W-:Y:S01]  /*1270*/  ULDC.64 UR6, c[0x4][0x8] ;  /* 0x0100020000067ab9 */ /* 0x000fe20000000a00 */
[----:B--2---:R-:W-:Y:S01]  /*1280*/  IMAD.U32 R4, RZ, RZ, UR4 ;  /* 0x00000004ff047e24 */ /* 0x004fe2000f8e00ff */
[----:B------:R0:W2:Y:S01]  /*1290*/  LDC.64 R14, c[0x4][R0] ;  /* 0x01000000000e7b82 */ /* 0x0000a20000000a00 */
[----:B------:R-:W-:Y:S01]  /*12a0*/  MOV R5, UR5 ;  /* 0x0000000500057c02 */ /* 0x000fe20008000f00 */
[----:B------:R-:W-:Y:S01]  /*12b0*/  ULDC.64 UR4, c[0x4][0x70] ;  /* 0x01001c0000047ab9 */ /* 0x000fe20000000a00 */
[----:B------:R-:W-:Y:S01]  /*12c0*/  IMAD.U32 R10, RZ, RZ, UR6 ;  /* 0x00000006ff0a7e24 */ /* 0x000fe2000f8e00ff */
[----:B------:R-:W-:Y:S01]  /*12d0*/  MOV R11, UR7 ;  /* 0x00000007000b7c02 */ /* 0x000fe20008000f00 */
[----:B------:R-:W-:Y:S02]  /*12e0*/  IMAD.U32 R6, RZ, RZ, UR4 ;  /* 0x00000004ff067e24 */ /* 0x000fe4000f8e00ff */
[----:B------:R-:W-:-:S02]  /*12f0*/  IMAD.U32 R7, RZ, RZ, UR5 ;  /* 0x00000005ff077e24 */ /* 0x000fc4000f8e00ff */
[----:B------:R-:W-:Y:S02]  /*1300*/  IMAD.MOV.U32 R8, RZ, RZ, 0x1e1 ;  /* 0x000001e1ff087424 */ /* 0x000fe400078e00ff */
[----:B------:R-:W-:Y:S02]  /*1310*/  IMAD.MOV.U32 R12, RZ, RZ, 0x1 ;  /* 0x00000001ff0c7424 */ /* 0x000fe400078e00ff */
[----:B0-----:R-:W-:-:S07]  /*1320*/  IMAD.MOV.U32 R13, RZ, RZ, RZ ;  /* 0x000000ffff0d7224 */ /* 0x001fce00078e00ff */
[----:B------:R-:W-:-:S07]  /*1330*/  LEPC R20, `(.L_x_13) ;  /* 0x000000001014794e */ /* 0x000fce0000000000 */
[----:B-123-5:R-:W-:Y:S05]  /*1340*/  CALL.ABS.NOINC R14 ;  /* 0x000000000e007343 */ /* 0x02efea0003c00000 */
.L_x_13:
[----:B------:R-:W-:-:S06]  /*1350*/  ULOP3.LUT UR4, UR40, 0x1, URZ, 0xfc, !UPT ;  /* 0x0000000128047892 */ /* 0x000fcc000f8efc3f */
[----:B------:R-:W-:-:S04]  /*1360*/  MOV R0, UR4 ;  /* 0x0000000400007c02 */ /* 0x000fc80008000f00 */
[----:B------:R-:W-:-:S13]  /*1370*/  ISETP.NE.AND P0, PT, R0, 0x3, PT ;  /* 0x000000030000780c */ /* 0x000fda0003f05270 */
[----:B------:R-:W-:Y:S05]  /*1380*/  @!P0 BRA `(.L_x_14) ;  /* 0x0000000000048947 */ /* 0x000fea0003800000 */
[----:B------:R-:W-:Y:S01]  /*1390*/  BPT.TRAP 0x1 ;  /* 0x000000040000795c */ /* 0x000fe20000300000 */
.L_x_14:
[----:B-1----:R-:W-:Y:S02]  /*13a0*/  IMAD.U32 R3, RZ, RZ, UR39 ;  /* 0x00000027ff037e24 */ /* 0x002fe4000f8e00ff */
[----:B------:R-:W-:-:S03]  /*13b0*/  IMAD.U32 R0, RZ, RZ, UR38 ;  /* 0x00000026ff007e24 */ /* 0x000fc6000f8e00ff */
[----:B------:R-:W-:Y:S02]  /*13c0*/  LEA R3, R3, UR45, 0x3 ;  /* 0x0000002d03037c11 */ /* 0x000fe4000f8e18ff */
[----:B------:R-:W-:-:S04]  /*13d0*/  SHF.L.U32 R0, R0, 0x1f, RZ ;  /* 0x0000001f00007819 */ /* 0x000fc800000006ff */
[----:B------:R0:W1:Y:S01]  /*13e0*/  SYNCS.PHASECHK.TRANS64.TRYWAIT P1, [R3+URZ], R0 ;  /* 0x00000000030075a7 */ /* 0x000062000802017f */
[----:B------:R-:W-:Y:S05]  /*13f0*/  @!P0 BRA `(.L_x_15) ;  /* 0x0000000000048947 */ /* 0x000fea0003800000 */
[----:B------:R-:W-:Y:S01]  /*1400*/  BPT.TRAP 0x1 ;  /* 0x000000040000795c */ /* 0x000fe20000300000 */
.L_x_15:
[----:B-1----:R-:W-:Y:S05]  /*1410*/  @P1 BRA `(.L_x_16) ;  /* 0x0000000000081947 */ /* 0x002fea0003800000 */
[----:B------:R-:W1:Y:S02]  /*1420*/  SYNCS.PHASECHK.TRANS64.TRYWAIT P1, [R3+URZ], R0 ;  /* 0x00000000030075a7 */ /* 0x000e64000802017f */
[----:B-1----:R-:W-:Y:S05]  /*1430*/  @!P1 BRA `(.L_x_17) ;  /* 0x0000022c00109947 */ /* 0x002fea0003800000 */
.L_x_16:
[----:B------:R-:W-:-:S04]  /*1440*/  UISETP.LT.AND UP0, UPT, UR44, 0x1, UPT ;  /* 0x000000012c00788c */ /* 0x000fc8000bf01270 */
[----:B------:R-:W-:-:S06]  /*1450*/  USEL UR4, UR44, 0x1, UP0 ;  /* 0x000000012c047887 */ /* 0x000fcc0008000000 */
[----:B--2---:R-:W-:Y:S01]  /*1460*/  IMAD.U32 R5, RZ, RZ, UR4 ;  /* 0x00000004ff057e24 */ /* 0x004fe2000f8e00ff */
[----:B------:R-:W-:Y:S05]  /*1470*/  WARPSYNC.ALL ;  /* 0x0000000000007948 */ /* 0x000fea0003800000 */
[----:B------:R-:W-:-:S04]  /*1480*/  IADD3 R5, -R5, UR44, RZ ;  /* 0x0000002c05057c10 */ /* 0x000fc8000fffe1ff */
[----:B------:R-:W-:Y:S01]  /*1490*/  ISETP.GE.AND P1, PT, R5, 0x1, PT ;  /* 0x000000010500780c */ /* 0x000fe20003f26270 */
[----:B------:R-:W-:Y:S01]  /*14a0*/  UIADD3 UR4, UR45, 0x28100, URZ ;  /* 0x000281002d047890 */ /* 0x000fe2000fffe03f */
[----:B------:R-:W-:Y:S01]  /*14b0*/  WARPGROUP.ARRIVE ;  /* 0x00000000000079c5 */ /* 0x000fe20000000000 */
[----:B------:R-:W-:Y:S01]  /*14c0*/  UMOV UR9, 0x80000020 ;  /* 0x8000002000097882 */ /* 0x000fe20000000000 */
[----:B------:R-:W-:Y:S01]  /*14d0*/  UMOV UR11, 0x80000020 ;  /* 0x80000020000b7882 */ /* 0x000fe20000000000 */
[----:B------:R-:W-:Y:S01]  /*14e0*/  USHF.R.U32.HI UR4, URZ, 0x4, UR4 ;  /* 0x000000043f047899 */ /* 0x000fe20008011604 */
[----:B-----5:R2:W-:Y:S03]  /*14f0*/  STL [R1+0x5c0], R16 ;  /* 0x0005c01001007387 */ /* 0x0205e60000100800 */
[----:B------:R-:W-:Y:S01]  /*1500*/  ULOP3.LUT UR5, UR4, 0x3fff, URZ, 0xc0, !UPT ;  /* 0x00003fff04057892 */ /* 0x000fe2000f8ec03f */
[----:B------:R4:W-:Y:S01]  /*1510*/  STL [R1+0x5bc], R5 ;  /* 0x0005bc0501007387 */ /* 0x0009e20000100800 */
[----:B------:R-:W-:-:S02]  /*1520*/  ULOP3.LUT UR4, UR47, 0x10000, URZ, 0xfc, !UPT ;  /* 0x000100002f047892 */ /* 0x000fc4000f8efc3f */
[----:B------:R-:W-:Y:S01]  /*1530*/  ULOP3.LUT UR5, UR5, 0x10000, URZ, 0xfc, !UPT ;  /* 0x0001000005057892 */ /* 0x000fe2000f8efc3f */
[----:B------:R0:W-:Y:S01]  /*1540*/  STL [R1+0x5b8], R2 ;  /* 0x0005b80201007387 */ /* 0x0001e20000100800 */
[----:B------:R-:W-:Y:S02]  /*1550*/  ULEA UR6, UR39, UR4, 0xb ;  /* 0x0000000427067291 */ /* 0x000fe4000f8e583f */
[----:B------:R-:W-:-:S05]  /*1560*/  UIMAD UR7, UR39, 0x300, UR5 ;  /* 0x00000300270778a4 */ /* 0x000fca000f8e0205 */
[----:B------:R-:W-:Y:S02]  /*1570*/  UMOV UR8, UR6 ;  /* 0x0000000600087c82 */ /* 0x000fe40008000000 */
[----:B------:R-:W-:Y:S02]  /*1580*/  UMOV UR10, UR7 ;  /* 0x00000007000a7c82 */ /* 0x000fe40008000000 */
[----:B------:R-:W-:Y:S01]  /*1590*/  HGMMA.64x192x16.F32 R120, gdesc[UR8], RZ, !UPT, gsb0 ;  /* 0x02e00000087879f0 */ /* 0x000fe2000c0008ff */
[----:B------:R-:W-:Y:S01]  /*15a0*/  UIADD3 UR8, UR6, 0x200, URZ ;  /* 0x0000020006087890 */ /* 0x000fe2000fffe03f */
[----:B------:R-:W-:Y:S01]  /*15b0*/  UMOV UR9, 0x80000020 ;  /* 0x8000002000097882 */ /* 0x000fe20000000000 */
[----:B------:R-:W-:Y:S02]  /*15c0*/  WARPGROUP.DEPBAR.LE gsb0, 0x0 ;  /* 0x00008000000079c5 */ /* 0x000fe40000010000 */
[----:B------:R-:W-:Y:S01]  /*15d0*/  MOV R119, R120 ;  /* 0x0000007800777202 */ /* 0x000fe20000000f00 */
[----:B------:R-:W-:Y:S01]  /*15e0*/  IMAD.MOV.U32 R118, RZ, RZ, R121 ;  /* 0x000000ffff767224 */ /* 0x000fe200078e0079 */
        /* <DEDUP_REMOVED lines=45> */
[----:B------:R-:W-:-:S02]  /*18c0*/  IMAD.MOV.U32 R88, RZ, RZ, R151 ;  /* 0x000000ffff587224 */ /* 0x000fc400078e0097 */
[----:B------:R-:W-:Y:S02]  /*18d0*/  IMAD.MOV.U32 R86, RZ, RZ, R153 ;  /* 0x000000ffff567224 */ /* 0x000fe400078e0099 */
[----:B------:R-:W-:Y:S02]  /*18e0*/  IMAD.MOV.U32 R85, RZ, RZ, R154 ;  /* 0x000000ffff557224 */ /* 0x000fe400078e009a */
[----:B------:R-:W-:Y:S02]  /*18f0*/  IMAD.MOV.U32 R84, RZ, RZ, R155 ;  /* 0x000000ffff547224 */ /* 0x000fe400078e009b */
[----:B------:R-:W-:Y:S02]  /*1900*/  IMAD.MOV.U32 R82, RZ, RZ, R157 ;  /* 0x000000ffff527224 */ /* 0x000fe400078e009d */
[----:B------:R-:W-:Y:S02]  /*1910*/  IMAD.MOV.U32 R81, RZ, RZ, R158 ;  /* 0x000000ffff517224 */ /* 0x000fe400078e009e */
        /* <DEDUP_REMOVED lines=43> */
[----:B------:R-:W-:-:S06]  /*1bd0*/  WARPGROUP.ARRIVE ;  /* 0x00000000000079c5 */ /* 0x000fcc0000000000 */
[----:B------:R-:W-:Y:S01]  /*1be0*/  HGMMA.64x192x16.F32 R120, gdesc[UR8], RZ, !UPT, gsb0 ;  /* 0x02e00000087879f0 */ /* 0x000fe2000c0008ff */
[----:B------:R-:W-:Y:S01]  /*1bf0*/  UIADD3 UR8, UR6, 0x400, URZ ;  /* 0x0000040006087890 */ /* 0x000fe2000fffe03f */
[----:B------:R-:W-:Y:S01]  /*1c00*/  UMOV UR9, 0x80000020 ;  /* 0x8000002000097882 */ /* 0x000fe20000000000 */
[----:B------:R-:W-:Y:S02]  /*1c10*/  WARPGROUP.DEPBAR.LE gsb0, 0x0 ;  /* 0x00008000000079c5 */ /* 0x000fe40000010000 */
[----:B------:R-:W-:Y:S01]  /*1c20*/  STL.64 [R1], R120 ;  /* 0x0000007801007387 */ /* 0x000fe20000100a00 */
[----:B--2---:R-:W-:Y:S01]  /*1c30*/  MOV R16, R173 ;  /* 0x000000ad00107202 */ /* 0x004fe20000000f00 */
[----:B----4-:R-:W-:Y:S01]  /*1c40*/  IMAD.MOV.U32 R5, RZ, RZ, R174 ;  /* 0x000000ffff057224 */ /* 0x010fe200078e00ae */
[----:B------:R-:W-:Y:S01]  /*1c50*/  MOV R234, R177 ;  /* 0x000000b100ea7202 */ /* 0x000fe20000000f00 */
[----:B------:R-:W-:Y:S01]  /*1c60*/  STL.64 [R1+0x8], R122 ;  /* 0x0000087a01007387 */ /* 0x000fe20000100a00 */
[----:B0-----:R-:W-:Y:S01]  /*1c70*/  IMAD.MOV.U32 R2, RZ, RZ, R175 ;  /* 0x000000ffff027224 */ /* 0x001fe200078e00af */
[----:B------:R-:W-:Y:S01]  /*1c80*/  MOV R230, R181 ;  /* 0x000000b500e67202 */ /* 0x000fe20000000f00 */
[----:B------:R-:W-:Y:S01]  /*1c90*/  IMAD.MOV.U32 R235, RZ, RZ, R176 ;  /* 0x000000ffffeb7224 */ /* 0x000fe200078e00b0 */
[----:B------:R-:W-:Y:S01]  /*1ca0*/  STL.64 [R1+0x10], R124 ;  /* 0x0000107c01007387 */ /* 0x000fe20000100a00 */
[----:B------:R-:W-:Y:S01]  /*1cb0*/  IMAD.MOV.U32 R233, RZ, RZ, R178 ;  /* 0x000000ffffe97224 */ /* 0x000fe200078e00b2 */
        /* <DEDUP_REMOVED lines=32> */
[----:B-1----:R-:W-:Y:S01]  /*1ec0*/  MOV R0, R215 ;  /* 0x000000d700007202 */ /* 0x002fe20000000f00 */
[----:B------:R-:W-:Y:S01]  /*1ed0*/  IMAD.MOV.U32 R19, RZ, RZ, R200 ;  /* 0x000000ffff137224 */ /* 0x000fe200078e00c8 */
[----:B------:R-:W-:Y:S01]  /*1ee0*/  STL.64 [R1+0x58], R142 ;  /* 0x0000588e01007387 */ /* 0x000fe20000100a00 */
[----:B---3--:R-:W-:-:S02]  /*1ef0*/  IMAD.MOV.U32 R17, RZ, RZ, R202 ;  /* 0x000000ffff117224 */ /* 0x008fc400078e00ca */
[----:B------:R-:W-:Y:S01]  /*1f00*/  IMAD.MOV.U32 R15, RZ, RZ, R203 ;  /* 0x000000ffff0f7224 */ /* 0x000fe200078e00cb */
[----:B------:R-:W-:Y:S01]  /*1f10*/  STL.64 [R1+0x60], R144 ;  /* 0x0000609001007387 */ /* 0x000fe20000100a00 */
[----:B------:R-:W-:Y:S02]  /*1f20*/  IMAD.MOV.U32 R14, RZ, RZ, R204 ;  /* 0x000000ffff0e7224 */ /* 0x000fe400078e00cc */
[----:B------:R-:W-:Y:S01]  /*1f30*/  IMAD.MOV.U32 R12, RZ, RZ, R206 ;  /* 0x000000ffff0c7224 */ /* 0x000fe200078e00ce */
[----:B------:R-:W-:Y:S01]  /*1f40*/  STL.64 [R1+0x68], R146 ;  /* 0x0000689201007387 */ /* 0x000fe20000100a00 */
[----:B------:R-:W-:Y:S02]  /*1f50*/  IMAD.MOV.U32 R11, RZ, RZ, R207 ;  /* 0x000000ffff0b7224 */ /* 0x000fe400078e00cf */
[----:B------:R-:W-:Y:S01]  /*1f60*/  IMAD.MOV.U32 R10, RZ, RZ, R208 ;  /* 0x000000ffff0a7224 */ /* 0x000fe200078e00d0 */
[----:B------:R-:W-:Y:S01]  /*1f70*/  STL.64 [R1+0x70], R148 ;  /* 0x0000709401007387 */ /* 0x000fe20000100a00 */
[----:B------:R-:W-:-:S02]  /*1f80*/  IMAD.MOV.U32 R8, RZ, RZ, R210 ;  /* 0x000000ffff087224 */ /* 0x000fc400078e00d2 */
[----:B------:R-:W-:Y:S01]  /*1f90*/  IMAD.MOV.U32 R7, RZ, RZ, R211 ;  /* 0x000000ffff077224 */ /* 0x000fe200078e00d3 */
[----:B------:R-:W-:Y:S01]  /*1fa0*/  STL.64 [R1+0x78], R150 ;  /* 0x0000789601007387 */ /* 0x000fe20000100a00 */
[----:B------:R-:W-:Y:S02]  /*1fb0*/  IMAD.MOV.U32 R4, RZ, RZ, R213 ;  /* 0x000000ffff047224 */ /* 0x000fe400078e00d5 */
[----:B------:R-:W-:Y:S01]  /*1fc0*/  IMAD.MOV.U32 R3, RZ, RZ, R214 ;  /* 0x000000ffff037224 */ /* 0x000fe200078e00d6 */
[----:B------:R-:W-:Y:S04]  /*1fd0*/  STL.64 [R1+0x80], R152 ;  /* 0x0000809801007387 */ /* 0x000fe80000100a00 */
        /* <DEDUP_REMOVED lines=9> */
[----:B------:R0:W-:Y:S02]  /*2070*/  STL [R1+0xd0], R172 ;  /* 0x0000d0ac01007387 */ /* 0x0001e40000100800 */
[----:B0-----:R-:W-:-:S06]  /*2080*/  WARPGROUP.ARRIVE ;  /* 0x00000000000079c5 */ /* 0x001fcc0000000000 */
[----:B------:R-:W-:Y:S03]  /*2090*/  HGMMA.64x192x16.F32 R120, gdesc[UR8], RZ, !UPT, gsb0 ;  /* 0x02e00000087879f0 */ /* 0x000fe6000c0008ff */
[----:B------:R-:W-:Y:S02]  /*20a0*/  WARPGROUP.DEPBAR.LE gsb0, 0x0 ;  /* 0x00008000000079c5 */ /* 0x000fe40000010000 */
        /* <DEDUP_REMOVED lines=37> */
[----:B------:R0:W-:Y:S04]  /*2300*/  STL.64 [R1+0x308], R140 ;  /* 0x0003088c01007387 */ /* 0x0001e80000100a00 */
[----:B0-----:R-:W2:Y:S04]  /*2310*/  LDL.LU R140, [R1] ;  /* 0x00000000018c7983 */ /* 0x001ea80000300800 */
[----:B------:R-:W2:Y:S04]  /*2320*/  LDL.LU R141, [R1+0x4] ;  /* 0x00000400018d7983 */ /* 0x000ea80000300800 */
[----:B------:R-:W3:Y:S04]  /*2330*/  LDL.LU R142, [R1+0x8] ;  /* 0x00000800018e7983 */ /* 0x000ee80000300800 */
[----:B------:R-:W3:Y:S04]  /*2340*/  LDL.LU R143, [R1+0xc] ;  /* 0x00000c00018f7983 */ /* 0x000ee80000300800 */
[----:B------:R-:W4:Y:S04]  /*2350*/  LDL.LU R144, [R1+0x10] ;  /* 0x0000100001907983 */ /* 0x000f280000300800 */
[----:B------:R-:W4:Y:S04]  /*2360*/  LDL.LU R145, [R1+0x14] ;  /* 0x0000140001917983 */ /* 0x000f280000300800 */
[----:B------:R-:W2:Y:S04]  /*2370*/  LDL.LU R146, [R1+0x18] ;  /* 0x0000180001927983 */ /* 0x000ea80000300800 */
        /* <DEDUP_REMOVED lines=45> */
[----:B------:R-:W4:Y:S01]  /*2650*/  LDL.LU R192, [R1+0xd0] ;  /* 0x0000d00001c07983 */ /* 0x000f220000300800 */
[----:B------:R-:W-:Y:S01]  /*2660*/  IMAD.MOV.U32 R214, RZ, RZ, R217 ;  /* 0x000000ffffd67224 */ /* 0x000fe200078e00d9 */
[----:B------:R-:W-:Y:S01]  /*2670*/  MOV R213, R218 ;  /* 0x000000da00d57202 */ /* 0x000fe20000000f00 */
[----:B------:R-:W-:Y:S01]  /*2680*/  IMAD.MOV.U32 R215, RZ, RZ, R216 ;  /* 0x000000ffffd77224 */ /* 0x000fe200078e00d8 */
[----:B------:R-:W-:Y:S01]  /*2690*/  MOV R210, R221 ;  /* 0x000000dd00d27202 */ /* 0x000fe20000000f00 */
[----:B------:R-:W-:-:S02]  /*26a0*/  IMAD.MOV.U32 R193, RZ, RZ, R16 ;  /* 0x000000ffffc17224 */ /* 0x000fc400078e0010 */
[----:B------:R-:W-:Y:S01]  /*26b0*/  IMAD.MOV.U32 R212, RZ, RZ, R219 ;  /* 0x000000ffffd47224 */ /* 0x000fe200078e00db */
[----:B------:R0:W5:Y:S01]  /*26c0*/  LDL.LU R16, [R1+0x5c0] ;  /* 0x0005c00001107983 */ /* 0x0001620000300800 */
[----:B------:R-:W-:Y:S01]  /*26d0*/  IMAD.MOV.U32 R194, RZ, RZ, R5 ;  /* 0x000000ffffc27224 */ /* 0x000fe200078e0005 */
[----:B------:R-:W-:Y:S01]  /*26e0*/  MOV R195, R2 ;  /* 0x0000000200c37202 */ /* 0x000fe20000000f00 */
        /* <DEDUP_REMOVED lines=9> */
[----:B------:R1:W-:Y:S01]  /*2780*/  STL.64 [R1+0x5b0], R214 ;  /* 0x0005b0d601007387 */ /* 0x0003e20000100a00 */
        /* <DEDUP_REMOVED lines=9> */
[----:B------:R-:W-:Y:S01]  /*2820*/  UIADD3 UR8, UR6, 0x600, URZ ;  /* 0x0000060006087890 */ /* 0x000fe2000fffe03f */
[----:B------:R-:W-:Y:S01]  /*2830*/  IMAD.MOV.U32 R197, RZ, RZ, R234 ;  /* 0x000000ffffc57224 */ /* 0x000fe200078e00ea */
[----:B------:R0:W-:Y:S01]  /*2840*/  STL.64 [R1+0x598], R208 ;  /* 0x000598d001007387 */ /* 0x0001e20000100a00 */
[----:B-1----:R-:W-:Y:S01]  /*2850*/  IMAD.MOV.U32 R214, RZ, RZ, R25 ;  /* 0x000000ffffd67224 */ /* 0x002fe200078e0019 */
[----:B------:R-:W-:Y:S01]  /*2860*/  UMOV UR9, 0x80000020 ;  /* 0x8000002000097882 */ /* 0x000fe20000000000 */
[----:B------:R-:W-:Y:S01]  /*2870*/  IMAD.MOV.U32 R215, RZ, RZ, R24 ;  /* 0x000000ffffd77224 */ /* 0x000fe200078e0018 */
[----:B------:R1:W-:Y:S01]  /*2880*/  STL.64 [R1+0x590], R206 ;  /* 0x000590ce01007387 */ /* 0x0003e20000100a00 */
[----:B0-----:R-:W-:Y:S01]  /*2890*/  IMAD.MOV.U32 R212, RZ, RZ, R27 ;  /* 0x000000ffffd47224 */ /* 0x001fe200078e001b */
[----:B------:R-:W-:Y:S01]  /*28a0*/  MOV R213, R26 ;  /* 0x0000001a00d57202 */ /* 0x000fe20000000f00 */
[----:B------:R-:W-:Y:S01]  /*28b0*/  IMAD.MOV.U32 R217, RZ, RZ, R22 ;  /* 0x000000ffffd97224 */ /* 0x000fe200078e0016 */
[----:B------:R0:W-:Y:S01]  /*28c0*/  STL.64 [R1+0x588], R204 ;  /* 0x000588cc01007387 */ /* 0x0001e20000100a00 */
[----:B------:R-:W-:Y:S01]  /*28d0*/  MOV R210, R29 ;  /* 0x0000001d00d27202 */ /* 0x000fe20000000f00 */
[----:B------:R-:W-:Y:S01]  /*28e0*/  IMAD.MOV.U32 R211, RZ, RZ, R28 ;  /* 0x000000ffffd37224 */ /* 0x000fe200078e001c */
[----:B------:R-:W-:Y:S01]  /*28f0*/  MOV R216, R23 ;  /* 0x0000001700d87202 */ /* 0x000fe20000000f00 */
[----:B------:R0:W-:Y:S01]  /*2900*/  STL.64 [R1+0x580], R202 ;  /* 0x000580ca01007387 */ /* 0x0001e20000100a00 */
[----:B------:R-:W-:Y:S01]  /*2910*/  IMAD.MOV.U32 R208, RZ, RZ, R31 ;  /* 0x000000ffffd07224 */ /* 0x000fe200078e001f */
[----:B------:R-:W-:Y:S01]  /*2920*/  MOV R219, R20 ;  /* 0x0000001400db7202 */ /* 0x000fe20000000f00 */
[----:B------:R-:W-:Y:S01]  /*2930*/  IMAD.MOV.U32 R209, RZ, RZ, R30 ;  /* 0x000000ffffd17224 */ /* 0x000fe200078e001e */
[----:B------:R0:W-:Y:S01]  /*2940*/  STL.64 [R1+0x578], R200 ;  /* 0x000578c801007387 */ /* 0x0001e20000100a00 */
[----:B-1----:R-:W-:Y:S01]  /*2950*/  IMAD.MOV.U32 R206, RZ, RZ, R33 ;  /* 0x000000ffffce7224 */ /* 0x002fe200078e0021 */
[----:B------:R-:W-:Y:S01]  /*2960*/  MOV R207, R32 ;  /* 0x0000002000cf7202 */ /* 0x000fe20000000f00 */
[----:B------:R-:W-:Y:S01]  /*2970*/  IMAD.MOV.U32 R218, RZ, RZ, R21 ;  /* 0x000000ffffda7224 */ /* 0x000fe200078e0015 */
[----:B------:R1:W-:Y:S01]  /*2980*/  STL.64 [R1+0x570], R198 ;  /* 0x000570c601007387 */ /* 0x0003e20000100a00 */
[----:B0-----:R-:W-:Y:S01]  /*2990*/  MOV R204, R35 ;  /* 0x0000002300cc7202 */ /* 0x001fe20000000f00 */
[----:B------:R-:W-:Y:S01]  /*29a0*/  IMAD.MOV.U32 R205, RZ, RZ, R34 ;  /* 0x000000ffffcd7224 */ /* 0x000fe200078e0022 */
[----:B------:R-:W-:Y:S01]  /*29b0*/  MOV R222, R17 ;  /* 0x0000001100de7202 */ /* 0x000fe20000000f00 */
        /* <DEDUP_REMOVED lines=8> */
[----:B-1----:R-:W-:Y:S01]  /*2a40*/  MOV R198, R41 ;  /* 0x0000002900c67202 */ /* 0x002fe20000000f00 */
[----:B------:R-:W-:Y:S01]  /*2a50*/  IMAD.MOV.U32 R199, RZ, RZ, R40 ;  /* 0x000000ffffc77224 */ /* 0x000fe200078e0028 */
[----:B------:R-:W-:Y:S01]  /*2a60*/  MOV R228, R10 ;  /* 0x0000000a00e47202 */ /* 0x000fe20000000f00 */
[----:B------:R-:W-:Y:S01]  /*2a70*/  IMAD.MOV.U32 R221, RZ, RZ, R18 ;  /* 0x000000ffffdd7224 */ /* 0x000fe200078e0012 */
[----:B------:R-:W-:Y:S01]  /*2a80*/  MOV R231, R7 ;  /* 0x0000000700e77202 */ /* 0x000fe20000000f00 */
[----:B0-----:R-:W-:Y:S01]  /*2a90*/  IMAD.MOV.U32 R196, RZ, RZ, R43 ;  /* 0x000000ffffc47224 */ /* 0x001fe200078e002b */
        /* <DEDUP_REMOVED lines=12> */
[----:B------:R-:W-:Y:S01]  /*2b60*/  IMAD.MOV.U32 R235, RZ, RZ, R0 ;  /* 0x000000ffffeb7224 */ /* 0x000fe200078e0000 */
[----:B----4-:R0:W-:Y:S04]  /*2b70*/  STL.64 [R1+0x558], R192 ;  /* 0x000558c001007387 */ /* 0x0101e80000100a00 */
[----:B---3--:R1:W-:Y:S04]  /*2b80*/  STL.64 [R1+0x550], R190 ;  /* 0x000550be01007387 */ /* 0x0083e80000100a00 */
[----:B--2---:R2:W-:Y:S04]  /*2b90*/  STL.64 [R1+0x548], R188 ;  /* 0x000548bc01007387 */ /* 0x0045e80000100a00 */
[----:B------:R3:W-:Y:S01]  /*2ba0*/  STL.64 [R1+0x540], R186 ;  /* 0x000540ba01007387 */ /* 0x0007e20000100a00 */
[----:B0-----:R-:W-:Y:S01]  /*2bb0*/  MOV R192, R47 ;  /* 0x0000002f00c07202 */ /* 0x001fe20000000f00 */
[----:B------:R-:W-:-:S02]  /*2bc0*/  IMAD.MOV.U32 R193, RZ, RZ, R46 ;  /* 0x000000ffffc17224 */ /* 0x000fc400078e002e */
[----:B------:R0:W-:Y:S01]  /*2bd0*/  STL.64 [R1+0x538], R184 ;  /* 0x000538b801007387 */ /* 0x0001e20000100a00 */
[----:B-1----:R-:W-:Y:S02]  /*2be0*/  IMAD.MOV.U32 R190, RZ, RZ, R49 ;  /* 0x000000ffffbe7224 */ /* 0x002fe400078e0031 */
[----:B------:R-:W-:Y:S01]  /*2bf0*/  IMAD.MOV.U32 R191, RZ, RZ, R48 ;  /* 0x000000ffffbf7224 */ /* 0x000fe200078e0030 */
[----:B------:R1:W-:Y:S01]  /*2c00*/  STL.64 [R1+0x530], R182 ;  /* 0x000530b601007387 */ /* 0x0003e20000100a00 */
[----:B--2---:R-:W-:Y:S01]  /*2c10*/  IMAD.MOV.U32 R188, RZ, RZ, R51 ;  /* 0x000000ffffbc7224 */ /* 0x004fe200078e0033 */
[----:B------:R-:W-:Y:S02]  /*2c20*/  MOV R189, R50 ;  /* 0x0000003200bd7202 */ /* 0x000fe40000000f00 */
[----:B------:R2:W-:Y:S01]  /*2c30*/  STL.64 [R1+0x528], R180 ;  /* 0x000528b401007387 */ /* 0x0005e20000100a00 */
[----:B---3--:R-:W-:Y:S01]  /*2c40*/  MOV R186, R53 ;  /* 0x0000003500ba7202 */ /* 0x008fe20000000f00 */
[----:B------:R-:W-:-:S02]  /*2c50*/  IMAD.MOV.U32 R187, RZ, RZ, R52 ;  /* 0x000000ffffbb7224 */ /* 0x000fc400078e0034 */
[----:B------:R3:W-:Y:S01]  /*2c60*/  STL.64 [R1+0x520], R178 ;  /* 0x000520b201007387 */ /* 0x0007e20000100a00 */
[----:B0-----:R-:W-:Y:S02]  /*2c70*/  IMAD.MOV.U32 R184, RZ, RZ, R55 ;  /* 0x000000ffffb87224 */ /* 0x001fe400078e0037 */
[----:B------:R-:W-:Y:S01]  /*2c80*/  IMAD.MOV.U32 R185, RZ, RZ, R54 ;  /* 0x000000ffffb97224 */ /* 0x000fe200078e0036 */
[----:B------:R0:W-:Y:S01]  /*2c90*/  STL.64 [R1+0x518], R176 ;  /* 0x000518b001007387 */ /* 0x0001e20000100a00 */
[----:B-1----:R-:W-:Y:S01]  /*2ca0*/  IMAD.MOV.U32 R182, RZ, RZ, R57 ;  /* 0x000000ffffb67224 */ /* 0x002fe200078e0039 */
[----:B------:R-:W-:Y:S02]  /*2cb0*/  MOV R183, R56 ;  /* 0x0000003800b77202 */ /* 0x000fe40000000f00 */
[----:B------:R1:W-:Y:S01]  /*2cc0*/  STL.64 [R1+0x510], R174 ;  /* 0x000510ae01007387 */ /* 0x0003e20000100a00 */
[----:B--2---:R-:W-:Y:S01]  /*2cd0*/  MOV R180, R59 ;  /* 0x0000003b00b47202 */ /* 0x004fe20000000f00 */
[----:B------:R-:W-:-:S02]  /*2ce0*/  IMAD.MOV.U32 R181, RZ, RZ, R58 ;  /* 0x000000ffffb57224 */ /* 0x000fc400078e003a */
[----:B------:R2:W-:Y:S01]  /*2cf0*/  STL.64 [R1+0x508], R172 ;  /* 0x000508ac01007387 */ /* 0x0005e20000100a00 */
[----:B---3--:R-:W-:Y:S02]  /*2d00*/  IMAD.MOV.U32 R178, RZ, RZ, R61 ;  /* 0x000000ffffb27224 */ /* 0x008fe400078e003d */
[----:B------:R-:W-:Y:S01]  /*2d10*/  IMAD.MOV.U32 R179, RZ, RZ, R60 ;  /* 0x000000ffffb37224 */ /* 0x000fe200078e003c */
[----:B------:R3:W-:Y:S01]  /*2d20*/  STL.64 [R1+0x500], R170 ;  /* 0x000500aa01007387 */ /* 0x0007e20000100a00 */
[----:B0-----:R-:W-:Y:S01]  /*2d30*/  IMAD.MOV.U32 R176, RZ, RZ, R63 ;  /* 0x000000ffffb07224 */ /* 0x001fe200078e003f */
[----:B------:R-:W-:Y:S02]  /*2d40*/  MOV R177, R62 ;  /* 0x0000003e00b17202 */ /* 0x000fe40000000f00 */
[----:B------:R0:W-:Y:S01]  /*2d50*/  STL.64 [R1+0x4f8], R168 ;  /* 0x0004f8a801007387 */ /* 0x0001e20000100a00 */
[----:B-1----:R-:W-:Y:S01]  /*2d60*/  MOV R174, R65 ;  /* 0x0000004100ae7202 */ /* 0x002fe20000000f00 */
[----:B------:R-:W-:-:S02]  /*2d70*/  IMAD.MOV.U32 R175, RZ, RZ, R64 ;  /* 0x000000ffffaf7224 */ /* 0x000fc400078e0040 */
[----:B------:R1:W-:Y:S01]  /*2d80*/  STL.64 [R1+0x4f0], R166 ;  /* 0x0004f0a601007387 */ /* 0x0003e20000100a00 */
[----:B--2---:R-:W-:Y:S02]  /*2d90*/  IMAD.MOV.U32 R172, RZ, RZ, R67 ;  /* 0x000000ffffac7224 */ /* 0x004fe400078e0043 */
[----:B------:R-:W-:Y:S01]  /*2da0*/  IMAD.MOV.U32 R173, RZ, RZ, R66 ;  /* 0x000000ffffad7224 */ /* 0x000fe200078e0042 */
[----:B------:R2:W-:Y:S01]  /*2db0*/  STL.64 [R1+0x4e8], R164 ;  /* 0x0004e8a401007387 */ /* 0x0005e20000100a00 */
[----:B---3--:R-:W-:Y:S01]  /*2dc0*/  IMAD.MOV.U32 R170, RZ, RZ, R69 ;  /* 0x000000ffffaa7224 */ /* 0x008fe200078e0045 */
[----:B------:R-:W-:Y:S02]  /*2dd0*/  MOV R171, R68 ;  /* 0x0000004400ab7202 */ /* 0x000fe40000000f00 */
        /* <DEDUP_REMOVED lines=66> */
[----:B--2---:R-:W-:Y:S02]  /*3200*/  IMAD.MOV.U32 R124, RZ, RZ, R115 ;  /* 0x000000ffff7c7224 */ /* 0x004fe400078e0073 */
[----:B------:R-:W-:Y:S02]  /*3210*/  IMAD.MOV.U32 R125, RZ, RZ, R114 ;  /* 0x000000ffff7d7224 */ /* 0x000fe400078e0072 */
[----:B---3--:R-:W-:Y:S01]  /*3220*/  IMAD.MOV.U32 R122, RZ, RZ, R117 ;  /* 0x000000ffff7a7224 */ /* 0x008fe200078e0075 */
[----:B------:R-:W-:Y:S02]  /*3230*/  MOV R123, R116 ;  /* 0x00000074007b7202 */ /* 0x000fe40000000f00 */
[----:B0-----:R-:W-:Y:S01]  /*3240*/  MOV R120, R119 ;  /* 0x0000007700787202 */ /* 0x001fe20000000f00 */
[----:B------:R-:W-:Y:S02]  /*3250*/  IMAD.MOV.U32 R121, RZ, RZ, R118 ;  /* 0x000000ffff797224 */ /* 0x000fe400078e0076 */
[----:B------:R-:W-:-:S06]  /*3260*/  WARPGROUP.ARRIVE ;  /* 0x00000000000079c5 */ /* 0x000fcc0000000000 */
[----:B------:R-:W-:Y:S01]  /*3270*/  HGMMA.64x192x16.F32 R24, gdesc[UR8], RZ, !UPT, gsb0 ;  /* 0x02e00000081879f0 */ /* 0x000fe2000c0008ff */
[----:B------:R-:W-:Y:S02]  /*3280*/  UIADD3 UR8, UR6, 0x2, URZ ;  /* 0x0000000206087890 */ /* 0x000fe4000fffe03f */
[----:B------:R-:W-:Y:S01]  /*3290*/  UIADD3 UR10, UR7, 0x2, URZ ;  /* 0x00000002070a7890 */ /* 0x000fe2000fffe03f */
[----:B------:R-:W-:Y:S01]  /*32a0*/  UMOV UR9, 0x80000020 ;  /* 0x8000002000097882 */ /* 0x000fe20000000000 */
[----:B------:R-:W-:Y:S01]  /*32b0*/  UMOV UR11, 0x80000020 ;  /* 0x80000020000b7882 */ /* 0x000fe20000000000 */
[----:B------:R-:W-:Y:S02]  /*32c0*/  WARPGROUP.DEPBAR.LE gsb0, 0x0 ;  /* 0x00008000000079c5 */ /* 0x000fe40000010000 */
[----:B------:R-:W-:-:S12]  /*32d0*/  WARPGROUP.ARRIVE ;  /* 0x00000000000079c5 */ /* 0x000fd80000000000 */
[----:B------:R-:W-:Y:S03]  /*32e0*/  HGMMA.64x192x16.F32 R120, gdesc[UR8], R120, gsb0 ;  /* 0x02e00000087879f0 */ /* 0x000fe60008000878 */
        /* <DEDUP_REMOVED lines=49> */
[----:B0-----:R-:W2:Y:S04]  /*3600*/  LDL.LU.64 R214, [R1+0x5b0] ;  /* 0x0005b00001d67983 */ /* 0x001ea80000300a00 */
[----:B------:R-:W2:Y:S04]  /*3610*/  LDL.LU.64 R212, [R1+0x5a8] ;  /* 0x0005a80001d47983 */ /* 0x000ea80000300a00 */
        /* <DEDUP_REMOVED lines=35> */
[----:B------:R-:W2:Y:S01]  /*3850*/  LDL.LU.64 R140, [R1+0x488] ;  /* 0x00048800018c7983 */ /* 0x000ea20000300a00 */
[----:B------:R-:W-:Y:S01]  /*3860*/  UIADD3 UR8, UR6, 0x202, URZ ;  /* 0x0000020206087890 */ /* 0x000fe2000fffe03f */
[----:B------:R-:W-:-:S02]  /*3870*/  UMOV UR9, 0x80000020 ;  /* 0x8000002000097882 */ /* 0x000fc40000000000 */
[----:B------:R-:W3:Y:S04]  /*3880*/  LDL.LU.64 R138, [R1+0x480] ;  /* 0x00048000018a7983 */ /* 0x000ee80000300a00 */
        /* <DEDUP_REMOVED lines=8> */
[----:B------:R-:W3:Y:S01]  /*3910*/  LDL.LU.64 R120, [R1+0x438] ;  /* 0x0004380001787983 */ /* 0x000ee20000300a00 */
[----:B--2---:R-:W-:-:S06]  /*3920*/  WARPGROUP.ARRIVE ;  /* 0x00000000000079c5 */ /* 0x004fcc0000000000 */
[----:B------:R-:W-:Y:S03]  /*3930*/  HGMMA.64x192x16.F32 R140, gdesc[UR8], R140, gsb0 ;  /* 0x02e00000088c79f0 */ /* 0x000fe6000800088c */
[----:B------:R-:W-:Y:S02]  /*3940*/  WARPGROUP.DEPBAR.LE gsb0, 0x0 ;  /* 0x00008000000079c5 */ /* 0x000fe40000010000 */
[----:B------:R-:W-:Y:S04]  /*3950*/  STL.64 [R1], R140 ;  /* 0x0000008c01007387 */ /* 0x000fe80000100a00 */
        /* <DEDUP_REMOVED lines=47> */
[----:B0-----:R-:W3:Y:S04]  /*3c50*/  LDL.LU.64 R214, [R1+0x430] ;  /* 0x0004300001d67983 */ /* 0x001ee80000300a00 */
        /* <DEDUP_REMOVED lines=37> */
[----:B------:R-:W-:Y:S01]  /*3eb0*/  UIADD3 UR8, UR6, 0x402, URZ ;  /* 0x0000040206087890 */ /* 0x000fe2000fffe03f */
[----:B------:R-:W-:Y:S01]  /*3ec0*/  UMOV UR9, 0x80000020 ;  /* 0x8000002000097882 */ /* 0x000fe20000000000 */
[----:B---3--:R-:W-:-:S07]  /*3ed0*/  WARPGROUP.ARRIVE ;  /* 0x00000000000079c5 */ /* 0x008fce0000000000 */
[----:B------:R-:W-:Y:S01]  /*3ee0*/  HGMMA.64x192x16.F32 R120, gdesc[UR8], R120, gsb0 ;  /* 0x02e00000087879f0 */ /* 0x000fe20008000878 */
[----:B------:R-:W-:Y:S01]  /*3ef0*/  UIADD3 UR8, UR6, 0x602, URZ ;  /* 0x0000060206087890 */ /* 0x000fe2000fffe03f */
[----:B------:R-:W-:Y:S01]  /*3f00*/  UMOV UR9, 0x80000020 ;  /* 0x8000002000097882 */ /* 0x000fe20000000000 */
[----:B------:R-:W-:Y:S02]  /*3f10*/  WARPGROUP.DEPBAR.LE gsb0, 0x0 ;  /* 0x00008000000079c5 */ /* 0x000fe40000010000 */
[----:B------:R-:W-:-:S15]  /*3f20*/  WARPGROUP.ARRIVE ;  /* 0x00000000000079c5 */ /* 0x000fde0000000000 */
[----:B------:R-:W-:Y:S03]  /*3f30*/  HGMMA.64x192x16.F32 R24, gdesc[UR8], R24, gsb0 ;  /* 0x02e00000081879f0 */ /* 0x000fe60008000818 */
[----:B------:R-:W-:Y:S02]  /*3f40*/  WARPGROUP.DEPBAR.LE gsb0, 0x0 ;  /* 0x00008000000079c5 */ /* 0x000fe40000010000 */
[----:B-1----:R-:W-:Y:S05]  /*3f50*/  @!P1 BRA `(.L_x_18) ;  /* 0x0000004400c09947 */ /* 0x002fea0003800000 */
[----:B------:R-:W-:Y:S01]  /*3f60*/  UIADD3 UR6, UR39, 0x1, URZ ;  /* 0x0000000127067890 */ /* 0x000fe2000fffe03f */
[----:B-----5:R-:W-:-:S03]  /*3f70*/  IMAD.MOV.U32 R0, RZ, RZ, R5 ;  /* 0x000000ffff007224 */ /* 0x020fc600078e0005 */
[----:B------:R-:W-:-:S04]  /*3f80*/  UISETP.NE.AND UP0, UPT, UR6, 0x5, UPT ;  /* 0x000000050600788c */ /* 0x000fc8000bf05270 */
[----:B------:R-:W-:Y:S02]  /*3f90*/  USEL UR7, URZ, 0x1, UP0 ;  /* 0x000000013f077887 */ /* 0x000fe40008000000 */
[----:B------:R-:W-:Y:S02]  /*3fa0*/  USEL UR6, UR6, URZ, UP0 ;  /* 0x0000003f06067287 */ /* 0x000fe40008000000 */
[----:B------:R-:W-:-:S06]  /*3fb0*/  ULOP3.LUT UR7, UR38, UR7, URZ, 0x3c, !UPT ;  /* 0x0000000726077292 */ /* 0x000fcc000f8e3c3f */
[----:B------:R-:W-:Y:S01]  /*3fc0*/  MOV R3, UR7 ;  /* 0x0000000700037c02 */ /* 0x000fe20008000f00 */
[----:B------:R-:W-:-:S06]  /*3fd0*/  UMOV UR7, UR39 ;  /* 0x0000002700077c82 */ /* 0x000fcc0008000000 */
.L_x_25:
[----:B------:R-:W-:Y:S05]  /*3fe0*/  @!P0 BRA `(.L_x_19) ;  /* 0x0000000000048947 */ /* 0x000fea0003800000 */
[----:B------:R-:W-:Y:S01]  /*3ff0*/  BPT.TRAP 0x1 ;  /* 0x000000040000795c */ /* 0x000fe20000300000 */
.L_x_19:
[----:B------:R-:W-:Y:S01]  /*4000*/  ULEA UR8, UR6, UR45, 0x3 ;  /* 0x0000002d06087291 */ /* 0x000fe2000f8e183f */
[----:B------:R-:W-:-:S08]  /*4010*/  SHF.L.U32 R4, R3, 0x1f, RZ ;  /* 0x0000001f03047819 */ /* 0x000fd000000006ff */
[----:B------:R0:W1:Y:S01]  /*4020*/  SYNCS.PHASECHK.TRANS64.TRYWAIT P1, [UR8], R4 ;  /* 0x00000004ff0075a7 */ /* 0x0000620008020148 */
[----:B------:R-:W-:Y:S05]  /*4030*/  @!P0 BRA `(.L_x_20) ;  /* 0x0000000000048947 */ /* 0x000fea0003800000 */
[----:B------:R-:W-:Y:S01]  /*4040*/  BPT.TRAP 0x1 ;  /* 0x000000040000795c */ /* 0x000fe20000300000 */
.L_x_20:
[----:B-1----:R-:W-:Y:S05]  /*4050*/  @P1 BRA `(.L_x_21) ;  /* 0x0000000000081947 */ /* 0x002fea0003800000 */
[----:B------:R-:W1:Y:S02]  /*4060*/  SYNCS.PHASECHK.TRANS64.TRYWAIT P1, [UR8], R4 ;  /* 0x00000004ff0075a7 */ /* 0x000e640008020148 */
[----:B-1----:R-:W-:Y:S05]  /*4070*/  @!P1 BRA `(.L_x_22) ;  /* 0x0000020000149947 */ /* 0x002fea0003800000 */
.L_x_21:
        /* <DEDUP_REMOVED lines=48> */
[----:B--2---:R-:W2:Y:S04]  /*4380*/  LDL.LU.64 R120, [R1] ;  /* 0x0000000001787983 */ /* 0x004ea80000300a00 */
[----:B------:R-:W3:Y:S04]  /*4390*/  LDL.LU.64 R122, [R1+0x8] ;  /* 0x00000800017a7983 */ /* 0x000ee80000300a00 */
[----:B------:R-:W4:Y:S04]  /*43a0*/  LDL.LU.64 R124, [R1+0x10] ;  /* 0x00001000017c7983 */ /* 0x000f280000300a00 */
[----:B------:R-:W2:Y:S04]  /*43b0*/  LDL.LU.64 R126, [R1+0x18] ;  /* 0x00001800017e7983 */ /* 0x000ea80000300a00 */
        /* <DEDUP_REMOVED lines=44> */
[----:B----4-:R-:W-:Y:S04]  /*4680*/  STL.64 [R1+0x9e0], R214 ;  /* 0x0009e0d601007387 */ /* 0x010fe80000100a00 */
[----:B---3--:R-:W-:Y:S04]  /*4690*/  STL.64 [R1+0x9d8], R212 ;  /* 0x0009d8d401007387 */ /* 0x008fe80000100a00 */
[----:B--2---:R-:W-:Y:S04]  /*46a0*/  STL.64 [R1+0x9d0], R210 ;  /* 0x0009d0d201007387 */ /* 0x004fe80000100a00 */
        /* <DEDUP_REMOVED lines=45> */
[----:B--2---:R-:W2:Y:S04]  /*4980*/  LDL.LU.64 R120, [R1+0x180] ;  /* 0x0001800001787983 */ /* 0x004ea80000300a00 */
        /* <DEDUP_REMOVED lines=47> */
[----:B------:R-:W-:-:S02]  /*4c80*/  ULEA UR12, UR6, UR4, 0xb ;  /* 0x00000004060c7291 */ /* 0x000fc4000f8e583f */
[----:B------:R-:W-:Y:S01]  /*4c90*/  UIMAD UR13, UR6, 0x300, UR5 ;  /* 0x00000300060d78a4 */ /* 0x000fe2000f8e0205 */
[----:B------:R-:W-:Y:S01]  /*4ca0*/  STL [R1+0x6e4], R49 ;  /* 0x0006e43101007387 */ /* 0x000fe20000100800 */
[----:B------:R-:W-:Y:S01]  /*4cb0*/  UMOV UR9, 0x80000020 ;  /* 0x8000002000097882 */ /* 0x000fe20000000000 */
[----:B------:R-:W-:Y:S02]  /*4cc0*/  UMOV UR11, 0x80000020 ;  /* 0x80000020000b7882 */ /* 0x000fe40000000000 */
[----:B------:R-:W-:Y:S01]  /*4cd0*/  UMOV UR8, UR12 ;  /* 0x0000000c00087c82 */ /* 0x000fe20008000000 */
[----:B------:R-:W-:Y:S01]  /*4ce0*/  STL [R1+0x6e0], R50 ;  /* 0x0006e03201007387 */ /* 0x000fe20000100800 */
[----:B------:R-:W-:-:S03]  /*4cf0*/  UMOV UR10, UR13 ;  /* 0x0000000d000a7c82 */ /* 0x000fc60008000000 */
[----:B------:R-:W-:Y:S04]  /*4d00*/  STL [R1+0x6dc], R51 ;  /* 0x0006dc3301007387 */ /* 0x000fe80000100800 */
        /* <DEDUP_REMOVED lines=70> */
[----:B------:R-:W-:Y:S01]  /*5170*/  STL [R1+0x5c0], R3 ;  /* 0x0005c00301007387 */ /* 0x000fe20000100800 */
[----:B--2---:R-:W-:-:S03]  /*5180*/  WARPGROUP.ARRIVE ;  /* 0x00000000000079c5 */ /* 0x004fc60000000000 */
[----:B------:R-:W-:Y:S04]  /*5190*/  STL [R1+0x5bc], R2 ;  /* 0x0005bc0201007387 */ /* 0x000fe80000100800 */
[----:B------:R-:W-:Y:S01]  /*51a0*/  STL [R1+0x5b8], R0 ;  /* 0x0005b80001007387 */ /* 0x000fe20000100800 */
[----:B------:R-:W-:Y:S03]  /*51b0*/  HGMMA.64x192x16.F32 R120, gdesc[UR8], R120, gsb0 ;  /* 0x02e00000087879f0 */ /* 0x000fe60008000878 */
[----:B------:R-:W-:Y:S02]  /*51c0*/  WARPGROUP.DEPBAR.LE gsb0, 0x0 ;  /* 0x00008000000079c5 */ /* 0x000fe40000010000 */
[----:B------:R-:W-:Y:S01]  /*51d0*/  STL.64 [R1+0x180], R120 ;  /* 0x0001807801007387 */ /* 0x000fe20000100a00 */
[----:B------:R-:W-:Y:S01]  /*51e0*/  IMAD.MOV.U32 R219, RZ, RZ, R214 ;  /* 0x000000ffffdb7224 */ /* 0x000fe200078e00d6 */
[----:B------:R-:W-:Y:S01]  /*51f0*/  MOV R218, R215 ;  /* 0x000000d700da7202 */ /* 0x000fe20000000f00 */
[----:B------:R-:W-:Y:S01]  /*5200*/  IMAD.MOV.U32 R220, RZ, RZ, R213 ;  /* 0x000000ffffdc7224 */ /* 0x000fe200078e00d5 */
[----:B------:R-:W-:Y:S01]  /*5210*/  STL.64 [R1+0x188], R122 ;  /* 0x0001887a01007387 */ /* 0x000fe20000100a00 */
[----:B------:R-:W-:Y:S01]  /*5220*/  MOV R221, R212 ;  /* 0x000000d400dd7202 */ /* 0x000fe20000000f00 */
[----:B------:R-:W-:Y:S01]  /*5230*/  IMAD.MOV.U32 R223, RZ, RZ, R210 ;  /* 0x000000ffffdf7224 */ /* 0x000fe200078e00d2 */
[----:B------:R-:W-:Y:S01]  /*5240*/  MOV R224, R209 ;  /* 0x000000d100e07202 */ /* 0x000fe20000000f00 */
        /* <DEDUP_REMOVED lines=13> */
[----:B------:R-:W-:-:S02]  /*5320*/  IMAD.MOV.U32 R232, RZ, RZ, R201 ;  /* 0x000000ffffe87224 */ /* 0x000fc400078e00c9 */
[----:B------:R-:W-:Y:S01]  /*5330*/  IMAD.MOV.U32 R235, RZ, RZ, R198 ;  /* 0x000000ffffeb7224 */ /* 0x000fe200078e00c6 */
[----:B------:R-:W-:Y:S01]  /*5340*/  STL.64 [R1+0x1b0], R132 ;  /* 0x0001b08401007387 */ /* 0x000fe20000100a00 */
[----:B------:R-:W-:-:S03]  /*5350*/  IMAD.MOV.U32 R234, RZ, RZ, R199 ;  /* 0x000000ffffea7224 */ /* 0x000fc600078e00c7 */
        /* <DEDUP_REMOVED lines=41> */
[----:B--2---:R-:W3:Y:S04]  /*55f0*/  LDL.LU.64 R196, [R1+0x998] ;  /* 0x0009980001c47983 */ /* 0x004ee80000300a00 */
        /* <DEDUP_REMOVED lines=41> */
[----:B------:R-:W-:Y:S03]  /*5890*/  HGMMA.64x192x16.F32 R120, gdesc[UR8], R120, gsb0 ;  /* 0x02e00000087879f0 */ /* 0x000fe60008000878 */
[----:B------:R-:W-:Y:S02]  /*58a0*/  WARPGROUP.DEPBAR.LE gsb0, 0x0 ;  /* 0x00008000000079c5 */ /* 0x000fe40000010000 */
[----:B-1----:R-:W-:Y:S01]  /*58b0*/  IMAD.MOV.U32 R6, RZ, RZ, R214 ;  /* 0x000000ffff067224 */ /* 0x002fe200078e00d6 */
[----:B0-----:R-:W-:Y:S01]  /*58c0*/  MOV R4, R215 ;  /* 0x000000d700047202 */ /* 0x001fe20000000f00 */
[----:B------:R-:W-:Y:S01]  /*58d0*/  IMAD.MOV.U32 R7, RZ, RZ, R213 ;  /* 0x000000ffff077224 */ /* 0x000fe200078e00d5 */
[----:B------:R-:W-:Y:S01]  /*58e0*/  MOV R8, R212 ;  /* 0x000000d400087202 */ /* 0x000fe20000000f00 */
[----:B------:R-:W2:Y:S01]  /*58f0*/  LDL.LU.64 R214, [R1+0x860] ;  /* 0x0008600001d67983 */ /* 0x000ea20000300a00 */
[----:B------:R-:W-:Y:S01]  /*5900*/  IMAD.MOV.U32 R10, RZ, RZ, R210 ;  /* 0x000000ffff0a7224 */ /* 0x000fe200078e00d2 */
[----:B------:R-:W-:Y:S01]  /*5910*/  MOV R11, R209 ;  /* 0x000000d1000b7202 */ /* 0x000fe20000000f00 */
[----:B------:R-:W-:Y:S01]  /*5920*/  IMAD.MOV.U32 R9, RZ, RZ, R211 ;  /* 0x000000ffff097224 */ /* 0x000fe200078e00d3 */
        /* <DEDUP_REMOVED lines=117> */
[----:B------:R-:W-:-:S02]  /*6080*/  IMAD.MOV.U32 R49, RZ, RZ, R120 ;  /* 0x000000ffff317224 */ /* 0x000fc400078e0078 */
[----:B------:R-:W-:Y:S01]  /*6090*/  IMAD.MOV.U32 R50, RZ, RZ, R121 ;  /* 0x000000ffff327224 */ /* 0x000fe200078e0079 */
        /* <DEDUP_REMOVED lines=18> */
[----:B------:R-:W-:Y:S01]  /*61c0*/  UMOV UR9, 0x80000020 ;  /* 0x8000002000097882 */ /* 0x000fe20000000000 */
[----:B--2---:R-:W-:-:S07]  /*61d0*/  WARPGROUP.ARRIVE ;  /* 0x00000000000079c5 */ /* 0x004fce0000000000 */
        /* <DEDUP_REMOVED lines=39> */
[----:B------:R3:W-:Y:S01]  /*6450*/  STL.64 [R1+0x308], R140 ;  /* 0x0003088c01007387 */ /* 0x0007e20000100a00 */
[----:B0-----:R-:W-:-:S02]  /*6460*/  IMAD.MOV.U32 R146, RZ, RZ, R55 ;  /* 0x000000ffff927224 */ /* 0x001fc400078e0037 */
[----:B-1----:R-:W-:Y:S01]  /*6470*/  IMAD.MOV.U32 R144, RZ, RZ, R53 ;  /* 0x000000ffff907224 */ /* 0x002fe200078e0035 */
[----:B------:R-:W-:Y:S02]  /*6480*/  MOV R145, R54 ;  /* 0x0000003600917202 */ /* 0x000fe40000000f00 */
[----:B--2---:R-:W-:Y:S01]  /*6490*/  MOV R142, R51 ;  /* 0x00000033008e7202 */ /* 0x004fe20000000f00 */
[----:B------:R-:W-:Y:S02]  /*64a0*/  IMAD.MOV.U32 R143, RZ, RZ, R52 ;  /* 0x000000ffff8f7224 */ /* 0x000fe400078e0034 */
[----:B---3--:R-:W-:Y:S02]  /*64b0*/  IMAD.MOV.U32 R140, RZ, RZ, R49 ;  /* 0x000000ffff8c7224 */ /* 0x008fe400078e0031 */
[----:B------:R-:W2:Y:S01]  /*64c0*/  LDL.LU R49, [R1+0x6e4] ;  /* 0x0006e40001317983 */ /* 0x000ea20000300800 */
[----:B------:R-:W-:-:S03]  /*64d0*/  IMAD.MOV.U32 R141, RZ, RZ, R50 ;  /* 0x000000ffff8d7224 */ /* 0x000fc600078e0032 */
[----:B------:R-:W2:Y:S04]  /*64e0*/  LDL.LU R50, [R1+0x6e0] ;  /* 0x0006e00001327983 */ /* 0x000ea80000300800 */
[----:B------:R-:W2:Y:S01]  /*64f0*/  LDL.LU R51, [R1+0x6dc] ;  /* 0x0006dc0001337983 */ /* 0x000ea20000300800 */
[----:B------:R-:W-:-:S03]  /*6500*/  IMAD.MOV.U32 R147, RZ, RZ, R56 ;  /* 0x000000ffff937224 */ /* 0x000fc600078e0038 */
[----:B------:R-:W2:Y:S01]  /*6510*/  LDL.LU R52, [R1+0x6d8] ;  /* 0x0006d80001347983 */ /* 0x000ea20000300800 */
[----:B------:R-:W-:-:S03]  /*6520*/  MOV R148, R57 ;  /* 0x0000003900947202 */ /* 0x000fc60000000f00 */
[----:B------:R-:W2:Y:S01]  /*6530*/  LDL.LU R53, [R1+0x6d4] ;  /* 0x0006d40001357983 */ /* 0x000ea20000300800 */
[----:B------:R-:W-:-:S03]  /*6540*/  IMAD.MOV.U32 R149, RZ, RZ, R58 ;  /* 0x000000ffff957224 */ /* 0x000fc600078e003a */
        /* <DEDUP_REMOVED lines=122> */
[----:B------:R-:W2:Y:S04]  /*6cf0*/  LDL.LU R115, [R1+0x5dc] ;  /* 0x0005dc0001737983 */ /* 0x000ea80000300800 */
[----:B------:R-:W2:Y:S04]  /*6d00*/  LDL.LU R116, [R1+0x5d8] ;  /* 0x0005d80001747983 */ /* 0x000ea80000300800 */
[----:B------:R-:W2:Y:S04]  /*6d10*/  LDL.LU R117, [R1+0x5d4] ;  /* 0x0005d40001757983 */ /* 0x000ea80000300800 */
[----:B------:R-:W2:Y:S04]  /*6d20*/  LDL.LU R118, [R1+0x5d0] ;  /* 0x0005d00001767983 */ /* 0x000ea80000300800 */
[----:B------:R-:W2:Y:S01]  /*6d30*/  LDL.LU R119, [R1+0x5cc] ;  /* 0x0005cc0001777983 */ /* 0x000ea20000300800 */
[----:B------:R-:W-:Y:S01]  /*6d40*/  MOV R211, R16 ;  /* 0x0000001000d37202 */ /* 0x000fe20000000f00 */
[----:B------:R-:W-:Y:S01]  /*6d50*/  IMAD.MOV.U32 R212, RZ, RZ, R5 ;  /* 0x000000ffffd47224 */ /* 0x000fe200078e0005 */
[----:B------:R-:W-:Y:S01]  /*6d60*/  MOV R214, R2 ;  /* 0x0000000200d67202 */ /* 0x000fe20000000f00 */
[----:B------:R0:W5:Y:S01]  /*6d70*/  LDL.LU R16, [R1+0x5c8] ;  /* 0x0005c80001107983 */ /* 0x0001620000300800 */
[----:B------:R-:W-:-:S02]  /*6d80*/  IMAD.MOV.U32 R215, RZ, RZ, R0 ;  /* 0x000000ffffd77224 */ /* 0x000fc400078e0000 */
[----:B------:R-:W-:Y:S01]  /*6d90*/  IMAD.MOV.U32 R213, RZ, RZ, R3 ;  /* 0x000000ffffd57224 */ /* 0x000fe200078e0003 */
[----:B------:R0:W5:Y:S04]  /*6da0*/  LDL.LU R5, [R1+0x5c4] ;  /* 0x0005c40001057983 */ /* 0x0001680000300800 */
[----:B------:R0:W5:Y:S04]  /*6db0*/  LDL.LU R3, [R1+0x5c0] ;  /* 0x0005c00001037983 */ /* 0x0001680000300800 */
[----:B------:R0:W5:Y:S04]  /*6dc0*/  LDL.LU R2, [R1+0x5bc] ;  /* 0x0005bc0001027983 */ /* 0x0001680000300800 */
[----:B------:R0:W5:Y:S04]  /*6dd0*/  LDL.LU R0, [R1+0x5b8] ;  /* 0x0005b80001007983 */ /* 0x0001680000300800 */
        /* <DEDUP_REMOVED lines=48> */
[----:B-1----:R-:W3:Y:S04]  /*70e0*/  LDL.LU R120, [R1+0x180] ;  /* 0x0001800001787983 */ /* 0x002ee80000300800 */
[----:B------:R-:W3:Y:S04]  /*70f0*/  LDL.LU R121, [R1+0x184] ;  /* 0x0001840001797983 */ /* 0x000ee80000300800 */
        /* <DEDUP_REMOVED lines=75> */
[----:B------:R-:W3:Y:S01]  /*75b0*/  LDL.LU R197, [R1+0x2b4] ;  /* 0x0002b40001c57983 */ /* 0x000ee20000300800 */
[----:B------:R-:W-:Y:S01]  /*75c0*/  UIADD3 UR8, UR12, 0x600, URZ ;  /* 0x000006000c087890 */ /* 0x000fe2000fffe03f */
[----:B--2---:R-:W-:Y:S01]  /*75d0*/  WARPGROUP.ARRIVE ;  /* 0x00000000000079c5 */ /* 0x004fe20000000000 */
[----:B------:R-:W-:-:S07]  /*75e0*/  UMOV UR9, 0x80000020 ;  /* 0x8000002000097882 */ /* 0x000fce0000000000 */
[----:B------:R-:W-:Y:S01]  /*75f0*/  HGMMA.64x192x16.F32 R24, gdesc[UR8], R24, gsb0 ;  /* 0x02e00000081879f0 */ /* 0x000fe20008000818 */
        /* <DEDUP_REMOVED lines=17> */
[----:B------:R-:W-:Y:S01]  /*7710*/  IMAD.MOV.U32 R215, RZ, RZ, R218 ;  /* 0x000000ffffd77224 */ /* 0x000fe200078e00da */
[----:B------:R-:W-:Y:S02]  /*7720*/  UIADD3 UR8, UR12, 0x2, URZ ;  /* 0x000000020c087890 */ /* 0x000fe4000fffe03f */
[----:B------:R-:W-:Y:S01]  /*7730*/  UIADD3 UR10, UR13, 0x2, URZ ;  /* 0x000000020d0a7890 */ /* 0x000fe2000fffe03f */
[----:B------:R-:W-:Y:S01]  /*7740*/  UMOV UR9, 0x80000020 ;  /* 0x8000002000097882 */ /* 0x000fe20000000000 */
[----:B------:R-:W-:Y:S01]  /*7750*/  UMOV UR11, 0x80000020 ;  /* 0x80000020000b7882 */ /* 0x000fe20000000000 */
[----:B------:R-:W-:-:S02]  /*7760*/  WARPGROUP.DEPBAR.LE gsb0, 0x0 ;  /* 0x00008000000079c5 */ /* 0x000fc40000010000 */
[----:B---3--:R-:W-:-:S06]  /*7770*/  WARPGROUP.ARRIVE ;  /* 0x00000000000079c5 */ /* 0x008fcc0000000000 */
        /* <DEDUP_REMOVED lines=50> */
[----:B-1----:R-:W2:Y:S04]  /*7aa0*/  LDL.LU.64 R214, [R1+0x5b0] ;  /* 0x0005b00001d67983 */ /* 0x002ea80000300a00 */
        /* <DEDUP_REMOVED lines=55> */
[----:B------:R-:W-:Y:S01]  /*7e20*/  UIADD3 UR8, UR12, 0x202, URZ ;  /* 0x000002020c087890 */ /* 0x000fe2000fffe03f */
[----:B------:R-:W3:Y:S01]  /*7e30*/  LDL.LU.64 R138, [R1+0x480] ;  /* 0x00048000018a7983 */ /* 0x000ee20000300a00 */
[----:B------:R-:W-:-:S03]  /*7e40*/  UMOV UR9, 0x80000020 ;  /* 0x8000002000097882 */ /* 0x000fc60000000000 */
        /* <DEDUP_REMOVED lines=60> */
[----:B-1----:R-:W3:Y:S04]  /*8210*/  LDL.LU.64 R214, [R1+0x430] ;  /* 0x0004300001d67983 */ /* 0x002ee80000300a00 */
        /* <DEDUP_REMOVED lines=47> */
[----:B0-----:R-:W-:Y:S05]  /*8510*/  @!P0 BRA `(.L_x_23) ;  /* 0x0000000000048947 */ /* 0x001fea0003800000 */
[----:B------:R-:W-:Y:S01]  /*8520*/  BPT.TRAP 0x1 ;  /* 0x000000040000795c */ /* 0x000fe20000300000 */
.L_x_23:
[----:B------:R-:W-:Y:S02]  /*8530*/  UISETP.GT.U32.AND UP0, UPT, UR40, 0x1, UPT ;  /* 0x000000012800788c */ /* 0x000fe4000bf04070 */
[----:B------:R-:W-:-:S04]  /*8540*/  ULEA UR8, UR7, UR45, 0x3 ;  /* 0x0000002d07087291 */ /* 0x000fc8000f8e183f */
[----:B------:R-:W-:Y:S01]  /*8550*/  UIADD3 UR8, UR8, 0x28, URZ ;  /* 0x0000002808087890 */ /* 0x000fe2000fffe03f */
[----:B------:R-:W-:-:S03]  /*8560*/  PLOP3.LUT P1, PT, PT, PT, UP0, 0x80, 0x0 ;  /* 0x000000000000781c */ /* 0x000fc60003f2f008 */
[----:B------:R-:W-:-:S09]  /*8570*/  UPRMT UR8, URZ, 0x654, UR8 ;  /* 0x000006543f087896 */ /* 0x000fd20008000008 */
[----:B------:R-:W-:Y:S01]  /*8580*/  SYNCS.ARRIVE.TRANS64.RED.A1T0 RZ, [UR8], RZ ;  /* 0x000000ffffff79a7 */ /* 0x000fe20008100408 */
[----:B------:R-:W-:Y:S05]  /*8590*/  @P1 BRA `(.L_x_24) ;  /* 0x0000000000041947 */ /* 0x000fea0003800000 */
[----:B------:R-:W-:Y:S01]  /*85a0*/  BPT.TRAP 0x1 ;  /* 0x000000040000795c */ /* 0x000fe20000300000 */
.L_x_24:
[----:B------:R-:W-:Y:S01]  /*85b0*/  UIADD3 UR6, UR6, 0x1, URZ ;  /* 0x0000000106067890 */ /* 0x000fe2000fffe03f */
[C---:B-----5:R-:W-:Y:S01]  /*85c0*/  ISETP.GT.AND P1, PT, R0.reuse, 0x1, PT ;  /* 0x000000010000780c */ /* 0x060fe20003f24270 */
[----:B------:R-:W-:Y:S01]  /*85d0*/  UIADD3 UR7, UR7, 0x1, URZ ;  /* 0x0000000107077890 */ /* 0x000fe2000fffe03f */
[----:B------:R-:W-:Y:S01]  /*85e0*/  VIADD R0, R0, 0xffffffff ;  /* 0xffffffff00007836 */ /* 0x000fe20000000000 */
[----:B------:R-:W-:Y:S02]  /*85f0*/  UISETP.NE.AND UP0, UPT, UR6, 0x5, UPT ;  /* 0x000000050600788c */ /* 0x000fe4000bf05270 */
[----:B------:R-:W-:Y:S02]  /*8600*/  UISETP.NE.AND UP1, UPT, UR7, 0x5, UPT ;  /* 0x000000050700788c */ /* 0x000fe4000bf25270 */
[----:B------:R-:W-:Y:S02]  /*8610*/  USEL UR8, URZ, 0x1, UP0 ;  /* 0x000000013f087887 */ /* 0x000fe40008000000 */
[----:B------:R-:W-:-:S02]  /*8620*/  USEL UR6, UR6, URZ, UP0 ;  /* 0x0000003f06067287 */ /* 0x000fc40008000000 */
[----:B------:R-:W-:Y:S02]  /*8630*/  USEL UR7, UR7, URZ, UP1 ;  /* 0x0000003f07077287 */ /* 0x000fe40008800000 */
[----:B------:R-:W-:Y:S01]  /*8640*/  LOP3.LUT R3, R3, UR8, RZ, 0x3c, !PT ;  /* 0x0000000803037c12 */ /* 0x000fe2000f8e3cff */
[----:B------:R-:W-:Y:S09]  /*8650*/  @P1 BRA `(.L_x_25) ;  /* 0xffffffb800601947 */ /* 0x000ff2000383ffff */
.L_x_18:
[----:B------:R-:W0:Y:S02]  /*8660*/  LDC R0, c[0x0][0x28c] ;  /* 0x0000a300ff007b82 */ /* 0x000e240000000800 */
[----:B0-----:R-:W-:-:S13]  /*8670*/  ISETP.GE.AND P1, PT, R0, 0x1, PT ;  /* 0x000000010000780c */ /* 0x001fda0003f26270 */
[----:B------:R-:W-:Y:S05]  /*8680*/  @!P1 BRA `(.L_x_26) ;  /* 0x0000000000389947 */ /* 0x000fea0003800000 */
[----:B------:R-:W-:Y:S05]  /*8690*/  @!P0 BRA `(.L_x_27) ;  /* 0x0000000000048947 */ /* 0x000fea0003800000 */
[----:B------:R-:W-:Y:S01]  /*86a0*/  BPT.TRAP 0x1 ;  /* 0x000000040000795c */ /* 0x000fe20000300000 */
.L_x_27:
[----:B-----5:R-:W-:Y:S01]  /*86b0*/  IADD3 R0, R5, UR39, RZ ;  /* 0x0000002705007c10 */ /* 0x020fe2000fffe0ff */
[----:B------:R-:W-:-:S04]  /*86c0*/  UISETP.GT.U32.AND UP0, UPT, UR40, 0x1, UPT ;  /* 0x000000012800788c */ /* 0x000fc8000bf04070 */
[----:B------:R-:W-:Y:S02]  /*86d0*/  IMAD.WIDE.U32 R4, R0, -0x33333333, RZ ;  /* 0xcccccccd00047825 */ /* 0x000fe400078e00ff */
[----:B------:R-:W-:-:S03]  /*86e0*/  PLOP3.LUT P0, PT, PT, PT, UP0, 0x80, 0x0 ;  /* 0x000000000000781c */ /* 0x000fc60003f0f008 */
[----:B------:R-:W-:-:S05]  /*86f0*/  SHF.R.U32.HI R4, RZ, 0x2, R5 ;  /* 0x00000002ff047819 */ /* 0x000fca0000011605 */
[----:B------:R-:W-:-:S05]  /*8700*/  IMAD R0, R4, -0x5, R0 ;  /* 0xfffffffb04007824 */ /* 0x000fca00078e0200 */
[----:B------:R-:W-:-:S05]  /*8710*/  LEA R0, R0, UR45, 0x3 ;  /* 0x0000002d00007c11 */ /* 0x000fca000f8e18ff */
[----:B------:R-:W-:-:S05]  /*8720*/  VIADD R0, R0, 0x28 ;  /* 0x0000002800007836 */ /* 0x000fca0000000000 */
[----:B------:R-:W-:-:S04]  /*8730*/  PRMT R0, RZ, 0x654, R0 ;  /* 0x00000654ff007816 */ /* 0x000fc80000000000 */
[----:B------:R0:W-:Y:S01]  /*8740*/  SYNCS.ARRIVE.TRANS64.RED.A1T0 RZ, [R0+URZ], RZ ;  /* 0x000000ff00ff79a7 */ /* 0x0001e2000810043f */
[----:B------:R-:W-:Y:S05]  /*8750*/  @P0 BRA `(.L_x_26) ;  /* 0x0000000000040947 */ /* 0x000fea0003800000 */
[----:B------:R-:W-:Y:S01]  /*8760*/  BPT.TRAP 0x1 ;  /* 0x000000040000795c */ /* 0x000fe20000300000 */
.L_x_26:
[----:B-----5:R-:W1:Y:S01]  /*8770*/  S2R R5, SR_TID.X ;  /* 0x0000000000057919 */ /* 0x020e620000002100 */
[----:B------:R-:W-:Y:S02]  /*8780*/  UIMAD UR42, UR42, 0xc0, URZ ;  /* 0x000000c02a2a78a4 */ /* 0x000fe4000f8e023f */
[----:B------:R-:W-:Y:S01]  /*8790*/  USHF.R.S32.HI UR10, URZ, 0x1f, UR43 ;  /* 0x0000001f3f0a7899 */ /* 0x000fe2000801142b */
[----:B0-----:R-:W0:Y:S01]  /*87a0*/  S2R R0, SR_TID.X ;  /* 0x0000000000007919 */ /* 0x001e220000002100 */
[----:B------:R-:W-:Y:S01]  /*87b0*/  ULDC.64 UR8, c[0x0][0x5d0] ;  /* 0x0001740000087ab9 */ /* 0x000fe20000000a00 */
[----:B------:R-:W-:Y:S01]  /*87c0*/  UIMAD.WIDE UR6, UR41, 0x200, URZ ;  /* 0x00000200290678a5 */ /* 0x000fe2000f8e023f */
[----:B------:R-:W-:Y:S01]  /*87d0*/  IMAD.U32 R22, RZ, RZ, UR42 ;  /* 0x0000002aff167e24 */ /* 0x000fe2000f8e00ff */
[----:B------:R-:W-:Y:S02]  /*87e0*/  UIMAD UR4, UR10, UR8, URZ ;  /* 0x000000080a0472a4 */ /* 0x000fe4000f8e023f */
[----:B------:R-:W-:Y:S01]  /*87f0*/  IMAD.U32 R6, RZ, RZ, UR8 ;  /* 0x00000008ff067e24 */ /* 0x000fe2000f8e00ff */
[----:B------:R-:W-:-:S02]  /*8800*/  USHF.L.U32 UR41, UR41, 0x9, URZ ;  /* 0x0000000929297899 */ /* 0x000fc4000800063f */
[----:B------:R-:W-:Y:S01]  /*8810*/  UIMAD UR4, UR43, UR9, UR4 ;  /* 0x000000092b0472a4 */ /* 0x000fe2000f8e0204 */
[----:B------:R-:W-:Y:S01]  /*8820*/  ULDC UR8, c[0x0][0x284] ;  /* 0x0000a10000087ab9 */ /* 0x000fe20000000800 */
[----:B------:R-:W-:Y:S02]  /*8830*/  UIADD3 UR39, UR44, UR39, URZ ;  /* 0x000000272c277290 */ /* 0x000fe4000fffe03f */
[----:B------:R-:W-:Y:S02]  /*8840*/  UISETP.GE.U32.AND UP2, UPT, UR44, 0x5, UPT ;  /* 0x000000052c00788c */ /* 0x000fe4000bf46070 */
[----:B------:R-:W-:-:S04]  /*8850*/  UISETP.GT.U32.AND UP1, UPT, UR39, 0x4, UPT ;  /* 0x000000042700788c */ /* 0x000fc8000bf24070 */
[----:B------:R-:W-:Y:S01]  /*8860*/  UISETP.LT.U32.AND UP1, UPT, UR44, 0x5, UP1 ;  /* 0x000000052c00788c */ /* 0x000fe20008f21070 */
[C---:B-1----:R-:W-:Y:S02]  /*8870*/  SHF.L.U32 R23, R5.reuse, 0x1, RZ ;  /* 0x0000000105177819 */ /* 0x042fe400000006ff */
[----:B------:R-:W-:Y:S02]  /*8880*/  LOP3.LUT R4, R5, 0x60, RZ, 0xc0, !PT ;  /* 0x0000006005047812 */ /* 0x000fe400078ec0ff */
[----:B0-----:R-:W-:Y:S02]  /*8890*/  SHF.R.U32.HI R3, RZ, 0x7, R0 ;  /* 0x00000007ff037819 */ /* 0x001fe40000011600 */
[----:B------:R-:W-:Y:S02]  /*88a0*/  LOP3.LUT R22, R22, 0x6, R23, 0xf8, !PT ;  /* 0x0000000616167812 */ /* 0x000fe400078ef817 */
[----:B------:R-:W-:Y:S02]  /*88b0*/  LOP3.LUT R3, R3, 0x1, RZ, 0xc0, !PT ;  /* 0x0000000103037812 */ /* 0x000fe400078ec0ff */
[----:B------:R-:W-:-:S02]  /*88c0*/  SHF.R.U32.HI R0, RZ, 0x2, R5 ;  /* 0x00000002ff007819 */ /* 0x000fc40000011605 */
[----:B------:R-:W-:Y:S01]  /*88d0*/  SHF.R.S32.HI R23, RZ, 0x1f, R22 ;  /* 0x0000001fff177819 */ /* 0x000fe20000011416 */
[----:B------:R-:W-:Y:S01]  /*88e0*/  IMAD.SHL.U32 R17, R3, 0x40, RZ ;  /* 0x0000004003117824 */ /* 0x000fe200078e00ff */
[----:B------:R-:W-:Y:S02]  /*88f0*/  LOP3.LUT R0, R0, 0x7, RZ, 0xc0, !PT ;  /* 0x0000000700007812 */ /* 0x000fe400078ec0ff */
[----:B------:R-:W-:Y:S01]  /*8900*/  SHF.R.U32.HI R4, RZ, 0x1, R4 ;  /* 0x00000001ff047819 */ /* 0x000fe20000011604 */
[----:B------:R-:W-:Y:S01]  /*8910*/  IMAD.WIDE.U32 R6, R6, UR43, R22 ;  /* 0x0000002b06067c25 */ /* 0x000fe2000f8e0016 */
[--C-:B------:R-:W-:Y:S02]  /*8920*/  LOP3.LUT R17, R17, 0x40, R0.reuse, 0xe2, !PT ;  /* 0x0000004011117812 */ /* 0x100fe400078ee200 */
[----:B------:R-:W-:Y:S02]  /*8930*/  IADD3 R0, RZ, -R4, -R0 ;  /* 0x80000004ff007210 */ /* 0x000fe40007ffe800 */
[----:B------:R-:W-:Y:S01]  /*8940*/  IADD3 R7, R7, UR4, RZ ;  /* 0x0000000407077c10 */ /* 0x000fe2000fffe0ff */
[----:B------:R-:W-:Y:S01]  /*8950*/  ULDC UR4, c[0x0][0x288] ;  /* 0x0000a20000047ab9 */ /* 0x000fe20000000800 */
[----:B------:R-:W-:Y:S01]  /*8960*/  LOP3.LUT R17, R17, UR6, R4, 0xfe, !PT ;  /* 0x0000000611117c12 */ /* 0x000fe2000f8efe04 */
[----:B------:R-:W-:Y:S01]  /*8970*/  UISETP.GE.AND UP0, UPT, UR42, UR4, UPT ;  /* 0x000000042a00728c */ /* 0x000fe2000bf06270 */
[----:B------:R-:W-:-:S02]  /*8980*/  IMAD R0, R3, -0x40, R0 ;  /* 0xffffffc003007824 */ /* 0x000fc400078e0200 */
[----:B------:R-:W-:Y:S01]  /*8990*/  IMAD.U32 R3, RZ, RZ, UR8 ;  /* 0x00000008ff037e24 */ /* 0x000fe2000f8e00ff */
[----:B------:R-:W-:Y:S01]  /*89a0*/  UISETP.GE.OR UP0, UPT, UR41, UR8, UP0 ;  /* 0x000000082900728c */ /* 0x000fe20008706670 */
[----:B------:R-:W-:Y:S01]  /*89b0*/  IMAD.MOV.U32 R4, RZ, RZ, -0x2 ;  /* 0xfffffffeff047424 */ /* 0x000fe200078e00ff */
[----:B------:R-:W-:Y:S02]  /*89c0*/  USEL UR8, URZ, 0x1, !UP1 ;  /* 0x000000013f087887 */ /* 0x000fe4000c800000 */
[----:B------:R-:W-:Y:S01]  /*89d0*/  IADD3 R3, R3, -UR41, R0 ;  /* 0x8000002903037c10 */ /* 0x000fe2000fffe000 */
[----:B------:R-:W-:Y:S01]  /*89e0*/  UMOV UR41, 0xffffffff ;  /* 0xffffffff00297882 */ /* 0x000fe20000000000 */
[----:B------:R-:W-:Y:S01]  /*89f0*/  LOP3.LUT R0, R5, 0x3, RZ, 0xc0, !PT ;  /* 0x0000000305007812 */ /* 0x000fe200078ec0ff */
[----:B------:R-:W-:Y:S01]  /*8a00*/  ULOP3.LUT UR38, UR38, UR8, URZ, 0x3c, !UPT ;  /* 0x0000000826267292 */ /* 0x000fe2000f8e3c3f */
[----:B------:R-:W-:-:S03]  /*8a10*/  PLOP3.LUT P0, PT, PT, PT, UP0, 0x80, 0x0 ;  /* 0x000000000000781c */ /* 0x000fc60003f0f008 */
[----:B------:R-:W-:Y:S01]  /*8a20*/  IMAD R0, R0, R4, UR4 ;  /* 0x0000000400007e24 */ /* 0x000fe2000f8e0204 */
[----:B------:R-:W-:-:S04]  /*8a30*/  UIMAD.WIDE.U32 UR4, UR39, -0x33333333, URZ ;  /* 0xcccccccd270478a5 */ /* 0x000fc8000f8e003f */
[----:B------:R-:W-:Y:S01]  /*8a40*/  USHF.R.U32.HI UR4, URZ, 0x2, UR5 ;  /* 0x000000023f047899 */ /* 0x000fe20008011605 */
[----:B------:R-:W-:-:S03]  /*8a50*/  IADD3 R0, R0, -UR42, RZ ;  /* 0x8000002a00007c10 */ /* 0x000fc6000fffe0ff */
[----:B------:R-:W-:Y:S02]  /*8a60*/  UIMAD UR39, UR4, -0x5, UR39 ;  /* 0xfffffffb042778a4 */ /* 0x000fe4000f8e0227 */
[----:B------:R-:W-:Y:S01]  /*8a70*/  @UP2 ULOP3.LUT UR38, UR38, 0x1, UR4, 0x78, !UPT ;  /* 0x0000000126262892 */ /* 0x000fe2000f8e7804 */
[----:B------:R-:W-:Y:S11]  /*8a80*/  @P0 BRA `(.L_x_28) ;  /* 0x00000194007c0947 */ /* 0x000ff60003800000 */
[----:B------:R-:W-:Y:S01]  /*8a90*/  FSETP.NEU.AND P1, PT, R16, RZ, PT ;  /* 0x000000ff1000720b */ /* 0x000fe20003f2d000 */
[----:B------:R-:W-:Y:S01]  /*8aa0*/  ULDC.64 UR8, c[0x0][0x5c8] ;  /* 0x0001720000087ab9 */ /* 0x000fe20000000a00 */
[----:B------:R-:W-:Y:S01]  /*8ab0*/  ISETP.GT.AND P0, PT, R3, RZ, PT ;  /* 0x000000ff0300720c */ /* 0x000fe20003f04270 */
[----:B------:R-:W-:Y:S01]  /*8ac0*/  UIMAD UR4, UR7, UR8, URZ ;  /* 0x00000008070472a4 */ /* 0x000fe2000f8e023f */
[----:B------:R-:W-:Y:S01]  /*8ad0*/  IMAD.U32 R10, RZ, RZ, UR9 ;  /* 0x00000009ff0a7e24 */ /* 0x000fe2000f8e00ff */
[----:B------:R-:W-:Y:S01]  /*8ae0*/  BSSY B0, `(.L_x_28) ;  /* 0x0001959000007945 */ /* 0x000fe20003800000 */
[----:B------:R-:W-:Y:S01]  /*8af0*/  IMAD.WIDE.U32 R6, R17, UR8, R6 ;  /* 0x0000000811067c25 */ /* 0x000fe2000f8e0006 */
[----:B------:R-:W-:-:S03]  /*8b00*/  ISETP.GT.AND P2, PT, R0, RZ, P0 ;  /* 0x000000ff0000720c */ /* 0x000fc60000744270 */
[----:B------:R-:W-:-:S04]  /*8b10*/  IMAD R10, R17, R10, UR4 ;  /* 0x00000004110a7e24 */ /* 0x000fc8000f8e020a */
[----:B------:R-:W-:Y:S01]  /*8b20*/  IMAD.IADD R10, R7, 0x1, R10 ;  /* 0x00000001070a7824 */ /* 0x000fe200078e020a */
[----:B------:R-:W-:Y:S06]  /*8b30*/  @!P1 BRA `(.L_x_29) ;  /* 0x00000114000c9947 */ /* 0x000fec0003800000 */
[----:B------:R-:W0:Y:S01]  /*8b40*/  LDC.64 R218, c[0x0][0x5b8] ;  /* 0x00016e00ffda7b82 */ /* 0x000e220000000a00 */
[----:B------:R-:W2:Y:S01]  /*8b50*/  LDL.LU R11, [R1+0x180] ;  /* 0x00018000010b7983 */ /* 0x000ea20000300800 */
[----:B------:R-:W-:-:S06]  /*8b60*/  ULDC.64 UR4, c[0x0][0x5c0] ;  /* 0x0001700000047ab9 */ /* 0x000fcc0000000a00 */
[----:B------:R-:W1:Y:S08]  /*8b70*/  LDC.64 R20, c[0x0][0x5b0] ;  /* 0x00016c00ff147b82 */ /* 0x000e700000000a00 */
[----:B------:R-:W3:Y:S01]  /*8b80*/  LDC.64 R18, c[0x0][0x5a8] ;  /* 0x00016a00ff127b82 */ /* 0x000ee20000000a00 */
[C---:B0-----:R-:W-:Y:S02]  /*8b90*/  IMAD R4, R218.reuse, UR10, RZ ;  /* 0x0000000ada047c24 */ /* 0x041fe4000f8e02ff */
[----:B------:R-:W-:-:S04]  /*8ba0*/  IMAD.WIDE.U32 R220, R218, UR43, R22 ;  /* 0x0000002bdadc7c25 */ /* 0x000fc8000f8e0016 */
[----:B------:R-:W-:Y:S02]  /*8bb0*/  IMAD R219, R219, UR43, R4 ;  /* 0x0000002bdbdb7c24 */ /* 0x000fe4000f8e0204 */
[----:B-1----:R-:W-:Y:S02]  /*8bc0*/  IMAD R7, R20, UR7, RZ ;  /* 0x0000000714077c24 */ /* 0x002fe4000f8e02ff */
[----:B------:R-:W-:Y:S01]  /*8bd0*/  IMAD.MOV.U32 R216, RZ, RZ, R220 ;  /* 0x000000ffffd87224 */ /* 0x000fe200078e00dc */
[----:B------:R-:W-:Y:S01]  /*8be0*/  IADD3 R217, R221, R219, RZ ;  /* 0x000000dbddd97210 */ /* 0x000fe20007ffe0ff */
[C---:B------:R-:W-:Y:S02]  /*8bf0*/  IMAD R7, R17.reuse, R21, R7 ;  /* 0x0000001511077224 */ /* 0x040fe400078e0207 */
[----:B------:R-:W-:-:S04]  /*8c00*/  IMAD.WIDE.U32 R4, R17, R20, R216 ;  /* 0x0000001411047225 */ /* 0x000fc800078e00d8 */
[----:B------:R-:W-:Y:S01]  /*8c10*/  IMAD.IADD R5, R5, 0x1, R7 ;  /* 0x0000000105057824 */ /* 0x000fe200078e0207 */
[----:B---3--:R-:W-:-:S04]  /*8c20*/  LEA R8, P1, R4, R18, 0x1 ;  /* 0x0000001204087211 */ /* 0x008fc800078208ff */
[----:B------:R-:W-:-:S05]  /*8c30*/  LEA.HI.X R9, R4, R19, R5, 0x1, P1 ;  /* 0x0000001304097211 */ /* 0x000fca00008f0c05 */
[----:B------:R0:W3:Y:S01]  /*8c40*/  @P2 LDG.E.LTC128B.U16 R12, desc[UR36][R8.64] ;  /* 0x00000024080c2981 */ /* 0x0000e2000c1e1520 */
[----:B------:R-:W-:Y:S01]  /*8c50*/  BSSY B1, `(.L_x_30) ;  /* 0x0000011000017945 */ /* 0x000fe20003800000 */
[----:B0-----:R-:W-:-:S04]  /*8c60*/  LEA R8, P1, R6, UR4, 0x1 ;  /* 0x0000000406087c11 */ /* 0x001fc8000f8208ff */
[----:B------:R-:W-:Y:S01]  /*8c70*/  LEA.HI.X R9, R6, UR5, R10, 0x1, P1 ;  /* 0x0000000506097c11 */ /* 0x000fe200088f0c0a */
[----:B---3--:R-:W-:-:S05]  /*8c80*/  HADD2.F32 R4, -RZ, R12.H0_H0 ;  /* 0x2000000cff047230 */ /* 0x008fca0000004100 */
[----:B------:R-:W-:-:S04]  /*8c90*/  FMUL R4, R4, R16 ;  /* 0x0000001004047220 */ /* 0x000fc80000400000 */
[----:B--2---:R-:W-:-:S05]  /*8ca0*/  FFMA R4, R11, R2, R4 ;  /* 0x000000020b047223 */ /* 0x004fca0000000004 */
[----:B------:R-:W-:-:S05]  /*8cb0*/  F2FP.F16.F32.PACK_AB R4, RZ, R4 ;  /* 0x00000004ff04723e */ /* 0x000fca00000000ff */
[----:B------:R0:W-:Y:S02]  /*8cc0*/  @P2 STG.E.U16 desc[UR36][R8.64], R4 ;  /* 0x0000000408002986 */ /* 0x0001e4000c101524 */
[----:B0-----:R-:W-:-:S05]  /*8cd0*/  IMAD.WIDE.U32 R4, R17, R20, R22 ;  /* 0x0000001411047225 */ /* 0x001fca00078e0016 */
[----:B------:R-:W-:-:S03]  /*8ce0*/  IADD3 R5, R7, R5, RZ ;  /* 0x0000000507057210 */ /* 0x000fc60007ffe0ff */
[----:B------:R-:W-:-:S04]  /*8cf0*/  IMAD.WIDE.U32 R4, R218, UR43, R4 ;  /* 0x0000002bda047c25 */ /* 0x000fc8000f8e0004 */
[----:B------:R-:W-:Y:S01]  /*8d00*/  IMAD.IADD R5, R219, 0x1, R5 ;  /* 0x00000001db057824 */ /* 0x000fe200078e0205 */
[----:B------:R-:W-:-:S04]  /*8d10*/  LEA R10, P1, R4, R18, 0x1 ;  /* 0x00000012040a7211 */ /* 0x000fc800078208ff */
[----:B------:R-:W-:Y:S02]  /*8d20*/  LEA.HI.X R11, R4, R19, R5, 0x1, P1 ;  /* 0x00000013040b7211 */ /* 0x000fe400008f0c05 */
[----:B------:R-:W-:-:S13]  /*8d30*/  ISETP.GT.AND P1, PT, R0, 0x1, P0 ;  /* 0x000000010000780c */ /* 0x000fda0000724270 */
[----:B------:R-:W-:Y:S05]  /*8d40*/  @!P1 BRA `(.L_x_31) ;  /* 0x0000000000049947 */ /* 0x000fea0003800000 */
[----:B------:R0:W5:Y:S02]  /*8d50*/  LDG.E.LTC128B.U16 R12, desc[UR36][R10.64+0x2] ;  /* 0x000002240a0c7981 */ /* 0x000164000c1e1520 */
.L_x_31:
[----:B------:R-:W-:Y:S05]  /*8d60*/  BSYNC B1 ;  /* 0x0000000000017941 */ /* 0x000fea0003800000 */
.L_x_30:
[----:B------:R-:W2:Y:S01]  /*8d70*/  LDL.LU R5, [R1+0x184] ;  /* 0x0001840001057983 */ /* 0x000ea20000300800 */
[----:B-----5:R-:W-:Y:S01]  /*8d80*/  HADD2.F32 R4, -RZ, R12.H0_H0 ;  /* 0x2000000cff047230 */ /* 0x020fe20000004100 */
[C---:B------:R-:W-:Y:S01]  /*8d90*/  SHF.L.U64.HI R227, R20.reuse, 0x3, R21 ;  /* 0x0000000314e37819 */ /* 0x040fe20000010215 */
[----:B------:R-:W-:Y:S01]  /*8da0*/  IMAD.SHL.U32 R226, R20, 0x8, RZ ;  /* 0x0000000814e27824 */ /* 0x000fe200078e00ff */
[----:B------:R-:W3:Y:S02]  /*8db0*/  LDL.LU R14, [R1+0x188] ;  /* 0x00018800010e7983 */ /* 0x000ee40000300800 */
[----:B------:R-:W-:-:S04]  /*8dc0*/  FMUL R4, R4, R16 ;  /* 0x0000001004047220 */ /* 0x000fc80000400000 */
[----:B--2---:R-:W-:Y:S01]  /*8dd0*/  FFMA R4, R5, R2, R4 ;  /* 0x0000000205047223 */ /* 0x004fe20000000004 */
[----:B------:R-:W-:-:S04]  /*8de0*/  @P1 MOV R5, R9 ;  /* 0x0000000900051202 */ /* 0x000fc80000000f00 */
[----:B------:R-:W-:-:S04]  /*8df0*/  F2FP.F16.F32.PACK_AB R4, RZ, R4 ;  /* 0x00000004ff04723e */ /* 0x000fc800000000ff */
[----:B------:R-:W-:Y:S01]  /*8e00*/  PRMT R6, R4, 0x7610, R6 ;  /* 0x0000761004067816 */ /* 0x000fe20000000006 */
[----:B------:R-:W-:-:S05]  /*8e10*/  @P1 IMAD.MOV.U32 R4, RZ, RZ, R8 ;  /* 0x000000ffff041224 */ /* 0x000fca00078e0008 */
[----:B------:R1:W-:Y:S01]  /*8e20*/  @P1 STG.E.U16 desc[UR36][R4.64+0x2], R6 ;  /* 0x0000020604001986 */ /* 0x0003e2000c101524 */
[----:B------:R-:W-:-:S04]  /*8e30*/  ISETP.GT.AND P1, PT, R3, 0x8, PT ;  /* 0x000000080300780c */ /* 0x000fc80003f24270 */
[----:B------:R-:W-:Y:S01]  /*8e40*/  ISETP.GT.AND P2, PT, R0, RZ, P1 ;  /* 0x000000ff0000720c */ /* 0x000fe20000f44270 */
[----:B-1----:R-:W-:-:S04]  /*8e50*/  IMAD.WIDE.U32 R4, R17, R20, R226 ;  /* 0x0000001411047225 */ /* 0x002fc800078e00e2 */
[----:B------:R-:W-:Y:S01]  /*8e60*/  IMAD.IADD R13, R7, 0x1, R5 ;  /* 0x00000001070d7824 */ /* 0x000fe200078e0205 */
[----:B------:R-:W-:-:S04]  /*8e70*/  IADD3 R5, P3, R220, R4, RZ ;  /* 0x00000004dc057210 */ /* 0x000fc80007f7e0ff */
[----:B------:R-:W-:Y:S02]  /*8e80*/  IADD3.X R7, R13, R217, RZ, P3, !PT ;  /* 0x000000d90d077210 */ /* 0x000fe40001ffe4ff */
[----:B------:R-:W-:-:S04]  /*8e90*/  LEA R6, P3, R5, R18, 0x1 ;  /* 0x0000001205067211 */ /* 0x000fc800078608ff */
[----:B------:R-:W-:-:S05]  /*8ea0*/  LEA.HI.X R7, R5, R19, R7, 0x1, P3 ;  /* 0x0000001305077211 */ /* 0x000fca00018f0c07 */
[----:B------:R1:W2:Y:S01]  /*8eb0*/  @P2 LDG.E.LTC128B.U16 R12, desc[UR36][R6.64] ;  /* 0x00000024060c2981 */ /* 0x0002a2000c1e1520 */
[----:B------:R-:W-:Y:S01]  /*8ec0*/  IADD3 R4, P3, R22, R4, RZ ;  /* 0x0000000416047210 */ /* 0x000fe20007f7e0ff */
[----:B------:R-:W-:Y:S01]  /*8ed0*/  IMAD.U32 R228, RZ, RZ, UR9 ;  /* 0x00000009ffe47e24 */ /* 0x000fe2000f8e00ff */
[----:B------:R-:W-:Y:S01]  /*8ee0*/  MOV R229, UR8 ;  /* 0x0000000800e57c02 */ /* 0x000fe20008000f00 */
[----:B------:R-:W-:Y:S01]  /*8ef0*/  BSSY B1, `(.L_x_32) ;  /* 0x0000014000017945 */ /* 0x000fe20003800000 */
[----:B------:R-:W-:Y:S01]  /*8f00*/  ISETP.GT.AND P4, PT, R0, 0x1, P1 ;  /* 0x000000010000780c */ /* 0x000fe20000f84270 */
[----:B------:R-:W-:Y:S01]  /*8f10*/  IMAD.X R5, R23, 0x1, R13, P3 ;  /* 0x0000000117057824 */ /* 0x000fe200018e060d */
[----:B------:R-:W-:Y:S01]  /*8f20*/  SHF.L.U32 R229, R229, 0x4, RZ ;  /* 0x00000004e5e57819 */ /* 0x000fe200000006ff */
[----:B------:R-:W-:-:S04]  /*8f30*/  IMAD.WIDE.U32 R4, R218, UR43, R4 ;  /* 0x0000002bda047c25 */ /* 0x000fc8000f8e0004 */
[----:B------:R-:W-:Y:S01]  /*8f40*/  IMAD.IADD R5, R219, 0x1, R5 ;  /* 0x00000001db057824 */ /* 0x000fe200078e0205 */
[----:B-1----:R-:W-:-:S04]  /*8f50*/  LEA R6, P3, R4, R18, 0x1 ;  /* 0x0000001204067211 */ /* 0x002fc800078608ff */
[----:B------:R-:W-:Y:S01]  /*8f60*/  LEA.HI.X R7, R4, R19, R5, 0x1, P3 ;  /* 0x0000001304077211 */ /* 0x000fe200018f0c05 */
[----:B------:R-:W-:-:S05]  /*8f70*/  IMAD.U32 R4, RZ, RZ, UR8 ;  /* 0x00000008ff047e24 */ /* 0x000fca000f8e00ff */
[----:B------:R-:W-:Y:S02]  /*8f80*/  SHF.L.U64.HI R228, R4, 0x4, R228 ;  /* 0x0000000404e47819 */ /* 0x000fe400000102e4 */
[----:B------:R-:W-:Y:S01]  /*8f90*/  IADD3 R4, P3, R229, R8, RZ ;  /* 0x00000008e5047210 */ /* 0x000fe20007f7e0ff */
[----:B--2---:R-:W-:-:S05]  /*8fa0*/  HADD2.F32 R5, -RZ, R12.H0_H0 ;  /* 0x2000000cff057230 */ /* 0x004fca0000004100 */
[----:B------:R-:W-:-:S04]  /*8fb0*/  FMUL R5, R5, R16 ;  /* 0x0000001005057220 */ /* 0x000fc80000400000 */
[----:B---3--:R-:W-:-:S05]  /*8fc0*/  FFMA R5, R14, R2, R5 ;  /* 0x000000020e057223 */ /* 0x008fca0000000005 */
[----:B------:R-:W-:-:S04]  /*8fd0*/  F2FP.F16.F32.PACK_AB R5, RZ, R5 ;  /* 0x00000005ff05723e */ /* 0x000fc800000000ff */
[----:B------:R-:W-:Y:S01]  /*8fe0*/  PRMT R13, R5, 0x7610, R13 ;  /* 0x00007610050d7816 */ /* 0x000fe2000000000d */
[----:B------:R-:W-:-:S05]  /*8ff0*/  IMAD.X R5, R228, 0x1, R9, P3 ;  /* 0x00000001e4057824 */ /* 0x000fca00018e0609 */
[----:B------:R1:W-:Y:S01]  /*9000*/  @P2 STG.E.U16 desc[UR36][R4.64], R13 ;  /* 0x0000000d04002986 */ /* 0x0003e2000c101524 */
[----:B------:R-:W-:Y:S05]  /*9010*/  @!P4 BRA `(.L_x_33) ;  /* 0x000000000004c947 */ /* 0x000fea0003800000 */
[----:B------:R2:W5:Y:S02]  /*9020*/  LDG.E.LTC128B.U16 R12, desc[UR36][R6.64+0x2] ;  /* 0x00000224060c7981 */ /* 0x000564000c1e1520 */
.L_x_33:
[----:B------:R-:W-:Y:S05]  /*9030*/  BSYNC B1 ;  /* 0x0000000000017941 */ /* 0x000fea0003800000 */
.L_x_32:
[----:B------:R-:W3:Y:S01]  /*9040*/  LDL.LU R14, [R1+0x18c] ;  /* 0x00018c00010e7983 */ /* 0x000ee20000300800 */
[----:B-1---5:R-:W-:Y:S01]  /*9050*/  HADD2.F32 R13, -RZ, R12.H0_H0 ;  /* 0x2000000cff0d7230 */ /* 0x022fe20000004100 */
[----:B------:R-:W-:Y:S01]  /*9060*/  ISETP.GT.AND P2, PT, R0, 0x8, P0 ;  /* 0x000000080000780c */ /* 0x000fe20000744270 */
[----:B------:R-:W-:Y:S03]  /*9070*/  BSSY B1, `(.L_x_34) ;  /* 0x0000007000017945 */ /* 0x000fe60003800000 */
[----:B------:R-:W-:-:S04]  /*9080*/  FMUL R13, R13, R16 ;  /* 0x000000100d0d7220 */ /* 0x000fc80000400000 */
[----:B---3--:R-:W-:-:S05]  /*9090*/  FFMA R13, R14, R2, R13 ;  /* 0x000000020e0d7223 */ /* 0x008fca000000000d */
[----:B------:R-:W-:-:S05]  /*90a0*/  F2FP.F16.F32.PACK_AB R13, RZ, R13 ;  /* 0x0000000dff0d723e */ /* 0x000fca00000000ff */
[----:B------:R1:W-:Y:S01]  /*90b0*/  @P4 STG.E.U16 desc[UR36][R4.64+0x2], R13 ;  /* 0x0000020d04004986 */ /* 0x0003e2000c101524 */
[----:B------:R-:W-:Y:S05]  /*90c0*/  @!P2 BRA `(.L_x_35) ;  /* 0x000000000004a947 */ /* 0x000fea0003800000 */
[----:B------:R3:W5:Y:S02]  /*90d0*/  LDG.E.LTC128B.U16 R12, desc[UR36][R10.64+0x10] ;  /* 0x000010240a0c7981 */ /* 0x000764000c1e1520 */
.L_x_35:
[----:B------:R-:W-:Y:S05]  /*90e0*/  BSYNC B1 ;  /* 0x0000000000017941 */ /* 0x000fea0003800000 */
.L_x_34:
[----:B------:R-:W4:Y:S01]  /*90f0*/  LDL.LU R14, [R1+0x190] ;  /* 0x00019000010e7983 */ /* 0x000f220000300800 */
[----:B-1---5:R-:W-:Y:S01]  /*9100*/  HADD2.F32 R13, -RZ, R12.H0_H0 ;  /* 0x2000000cff0d7230 */ /* 0x022fe20000004100 */
[----:B------:R-:W-:Y:S01]  /*9110*/  ISETP.GT.AND P3, PT, R0, 0x9, P0 ;  /* 0x000000090000780c */ /* 0x000fe20000764270 */
[----:B------:R-:W-:Y:S03]  /*9120*/  BSSY B1, `(.L_x_36) ;  /* 0x0000007000017945 */ /* 0x000fe60003800000 */
[----:B------:R-:W-:-:S04]  /*9130*/  FMUL R13, R13, R16 ;  /* 0x000000100d0d7220 */ /* 0x000fc80000400000 */
[----:B----4-:R-:W-:-:S05]  /*9140*/  FFMA R13, R14, R2, R13 ;  /* 0x000000020e0d7223 */ /* 0x010fca000000000d */
[----:B------:R-:W-:-:S05]  /*9150*/  F2FP.F16.F32.PACK_AB R13, RZ, R13 ;  /* 0x0000000dff0d723e */ /* 0x000fca00000000ff */
[----:B------:R1:W-:Y:S01]  /*9160*/  @P2 STG.E.U16 desc[UR36][R8.64+0x10], R13 ;  /* 0x0000100d08002986 */ /* 0x0003e2000c101524 */
[----:B------:R-:W-:Y:S05]  /*9170*/  @!P3 BRA `(.L_x_37) ;  /* 0x000000000004b947 */ /* 0x000fea0003800000 */
[----:B------:R4:W5:Y:S02]  /*9180*/  LDG.E.LTC128B.U16 R12, desc[UR36][R10.64+0x12] ;  /* 0x000012240a0c7981 */ /* 0x000964000c1e1520 */
.L_x_37:
[----:B------:R-:W-:Y:S05]  /*9190*/  BSYNC B1 ;  /* 0x0000000000017941 */ /* 0x000fea0003800000 */
.L_x_36:
[----:B------:R-:W2:Y:S01]  /*91a0*/  LDL.LU R14, [R1+0x194] ;  /* 0x00019400010e7983 */ /* 0x000ea20000300800 */
[----:B-1---5:R-:W-:Y:S01]  /*91b0*/  HADD2.F32 R13, -RZ, R12.H0_H0 ;  /* 0x2000000cff0d7230 */ /* 0x022fe20000004100 */
[----:B------:R-:W-:Y:S01]  /*91c0*/  ISETP.GT.AND P2, PT, R0, 0x8, P1 ;  /* 0x000000080000780c */ /* 0x000fe20000f44270 */
[----:B------:R-:W-:Y:S03]  /*91d0*/  BSSY B1, `(.L_x_38) ;  /* 0x0000007000017945 */ /* 0x000fe60003800000 */
[----:B------:R-:W-:-:S04]  /*91e0*/  FMUL R13, R13, R16 ;  /* 0x000000100d0d7220 */ /* 0x000fc80000400000 */
[----:B--2---:R-:W-:-:S05]  /*91f0*/  FFMA R13, R14, R2, R13 ;  /* 0x000000020e0d7223 */ /* 0x004fca000000000d */
[----:B------:R-:W-:-:S05]  /*9200*/  F2FP.F16.F32.PACK_AB R13, RZ, R13 ;  /* 0x0000000dff0d723e */ /* 0x000fca00000000ff */
[----:B------:R1:W-:Y:S01]  /*9210*/  @P3 STG.E.U16 desc[UR36][R8.64+0x12], R13 ;  /* 0x0000120d08003986 */ /* 0x0003e2000c101524 */
[----:B------:R-:W-:Y:S05]  /*9220*/  @!P2 BRA `(.L_x_39) ;  /* 0x000000000004a947 */ /* 0x000fea0003800000 */
[----:B------:R2:W5:Y:S02]  /*9230*/  LDG.E.LTC128B.U16 R12, desc[UR36][R6.64+0x10] ;  /* 0x00001024060c7981 */ /* 0x000564000c1e1520 */
.L_x_39:
[----:B------:R-:W-:Y:S05]  /*9240*/  BSYNC B1 ;  /* 0x0000000000017941 */ /* 0x000fea0003800000 */
.L_x_38:
        /* <DEDUP_REMOVED lines=10> */
.L_x_41:
[----:B------:R-:W-:Y:S05]  /*92f0*/  BSYNC B1 ;  /* 0x0000000000017941 */ /* 0x000fea0003800000 */
.L_x_40:
        /* <DEDUP_REMOVED lines=10> */
.L_x_43:
[----:B------:R-:W-:Y:S05]  /*93a0*/  BSYNC B1 ;  /* 0x0000000000017941 */ /* 0x000fea0003800000 */
.L_x_42:
        /* <DEDUP_REMOVED lines=10> */
.L_x_45:
[----:B------:R-:W-:Y:S05]  /*9450*/  BSYNC B1 ;  /* 0x0000000000017941 */ /* 0x000fea0003800000 */
.L_x_44:
        /* <DEDUP_REMOVED lines=10> */
.L_x_47:
[----:B------:R-:W-:Y:S05]  /*9500*/  BSYNC B1 ;  /* 0x0000000000017941 */ /* 0x000fea0003800000 */
.L_x_46:
        /* <DEDUP_REMOVED lines=10> */
.L_x_49:
[----:B------:R-:W-:Y:S05]  /*95b0*/  BSYNC B1 ;  /* 0x0000000000017941 */ /* 0x000fea0003800000 */
.L_x_48:
        /* <DEDUP_REMOVED lines=10> */
.L_x_51:
[----:B------:R-:W-:Y:S05]  /*9660*/  BSYNC B1 ;  /* 0x0000000000017941 */ /* 0x000fea0003800000 */
.L_x_50:
        /* <DEDUP_REMOVED lines=10> */
.L_x_53:
[----:B------:R-:W-:Y:S05]  /*9710*/  BSYNC B1 ;  /* 0x0000000000017941 */ /* 0x000fea0003800000 */
.L_x_52:
        /* <DEDUP_REMOVED lines=10> */
.L_x_55:
[----:B------:R-:W-:Y:S05]  /*97c0*/  BSYNC B1 ;  /* 0x0000000000017941 */ /* 0x000fea0003800000 */
.L_x_54:
        /* <DEDUP_REMOVED lines=10> */
.L_x_57:
[----:B------:R-:W-:Y:S05]  /*9870*/  BSYNC B1 ;  /* 0x0000000000017941 */ /* 0x000fea0003800000 */
.L_x_56:
        /* <DEDUP_REMOVED lines=10> */
.L_x_59:
[----:B------:R-:W-:Y:S05]  /*9920*/  BSYNC B1 ;  /* 0x0000000000017941 */ /* 0x000fea0003800000 */
.L_x_58:
        /* <DEDUP_REMOVED lines=10> */
.L_x_61:
[----:B------:R-:W-:Y:S05]  /*99d0*/  BSYNC B1 ;  /* 0x0000000000017941 */ /* 0x000fea0003800000 */
.L_x_60:
        /* <DEDUP_REMOVED lines=10> */
.L_x_63:
[----:B------:R-:W-:Y:S05]  /*9a80*/  BSYNC B1 ;  /* 0x0000000000017941 */ /* 0x000fea0003800000 */
.L_x_62:
        /* <DEDUP_REMOVED lines=10> */
.L_x_65:
[----:B------:R-:W-:Y:S05]  /*9b30*/  BSYNC B1 ;  /* 0x0000000000017941 */ /* 0x000fea0003800000 */
.L_x_64:
        /* <DEDUP_REMOVED lines=10> */
.L_x_67:
[----:B------:R-:W-:Y:S05]  /*9be0*/  BSYNC B1 ;  /* 0x0000000000017941 */ /* 0x000fea0003800000 */
.L_x_66:
        /* <DEDUP_REMOVED lines=10> */
.L_x_69:
[----:B------:R-:W-:Y:S05]  /*9c90*/  BSYNC B1 ;  /* 0x0000000000017941 */ /* 0x000fea0003800000 */
.L_x_68:
        /* <DEDUP_REMOVED lines=10> */
.L_x_71:
[----:B------:R-:W-:Y:S05]  /*9d40*/  BSYNC B1 ;  /* 0x0000000000017941 */ /* 0x000fea0003800000 */
.L_x_70:
        /* <DEDUP_REMOVED lines=10> */
.L_x_73:
[----:B------:R-:W-:Y:S05]  /*9df0*/  BSYNC B1 ;  /* 0x0000000000017941 */ /* 0x000fea0003800000 */
.L_x_72:
        /* <DEDUP_REMOVED lines=10> */
.L_x_75:
[----:B------:R-:W-:Y:S05]  /*9ea0*/  BSYNC B1 ;  /* 0x0000000000017941 */ /* 0x000fea0003800000 */
.L_x_74:
        /* <DEDUP_REMOVED lines=10> */
.L_x_77:
[----:B------:R-:W-:Y:S05]  /*9f50*/  BSYNC B1 ;  /* 0x0000000000017941 */ /* 0x000fea0003800000 */
.L_x_76:
        /* <DEDUP_REMOVED lines=10> */
.L_x_79:
[----:B------:R-:W-:Y:S05]  /*a000*/  BSYNC B1 ;  /* 0x0000000000017941 */ /* 0x000fea0003800000 */
.L_x_78:
        /* <DEDUP_REMOVED lines=10> */
.L_x_81:
[----:B------:R-:W-:Y:S05]  /*a0b0*/  BSYNC B1 ;  /* 0x0000000000017941 */ /* 0x000fea0003800000 */
.L_x_80:
        /* <DEDUP_REMOVED lines=10> */
.L_x_83:
[----:B------:R-:W-:Y:S05]  /*a160*/  BSYNC B1 ;  /* 0x0000000000017941 */ /* 0x000fea0003800000 */
.L_x_82:
        /* <DEDUP_REMOVED lines=10> */
.L_x_85:
[----:B------:R-:W-:Y:S05]  /*a210*/  BSYNC B1 ;  /* 0x0000000000017941 */ /* 0x000fea0003800000 */
.L_x_84:
        /* <DEDUP_REMOVED lines=10> */
.L_x_87:
[----:B------:R-:W-:Y:S05]  /*a2c0*/  BSYNC B1 ;  /* 0x0000000000017941 */ /* 0x000fea0003800000 */
.L_x_86:
        /* <DEDUP_REMOVED lines=10> */
.L_x_89:
[----:B------:R-:W-:Y:S05]  /*a370*/  BSYNC B1 ;  /* 0x0000000000017941 */ /* 0x000fea0003800000 */
.L_x_88:
        /* <DEDUP_REMOVED lines=10> */
.L_x_91:
[----:B------:R-:W-:Y:S05]  /*a420*/  BSYNC B1 ;  /* 0x0000000000017941 */ /* 0x000fea0003800000 */
.L_x_90:
        /* <DEDUP_REMOVED lines=10> */
.L_x_93:
[----:B------:R-:W-:Y:S05]  /*a4d0*/  BSYNC B1 ;  /* 0x0000000000017941 */ /* 0x000fea0003800000 */
.L_x_92:
        /* <DEDUP_REMOVED lines=10> */
.L_x_95:
[----:B------:R-:W-:Y:S05]  /*a580*/  BSYNC B1 ;  /* 0x0000000000017941 */ /* 0x000fea0003800000 */
.L_x_94:
        /* <DEDUP_REMOVED lines=10> */
.L_x_97:
[----:B------:R-:W-:Y:S05]  /*a630*/  BSYNC B1 ;  /* 0x0000000000017941 */ /* 0x000fea0003800000 */
.L_x_96:
        /* <DEDUP_REMOVED lines=10> */
.L_x_99:
[----:B------:R-:W-:Y:S05]  /*a6e0*/  BSYNC B1 ;  /* 0x0000000000017941 */ /* 0x000fea0003800000 */
.L_x_98:
        /* <DEDUP_REMOVED lines=10> */
.L_x_101:
[----:B------:R-:W-:Y:S05]  /*a790*/  BSYNC B1 ;  /* 0x0000000000017941 */ /* 0x000fea0003800000 */
.L_x_100:
        /* <DEDUP_REMOVED lines=10> */
.L_x_103:
[----:B------:R-:W-:Y:S05]  /*a840*/  BSYNC B1 ;  /* 0x0000000000017941 */ /* 0x000fea0003800000 */
.L_x_102:
        /* <DEDUP_REMOVED lines=10> */
.L_x_105:
[----:B------:R-:W-:Y:S05]  /*a8f0*/  BSYNC B1 ;  /* 0x0000000000017941 */ /* 0x000fea0003800000 */
.L_x_104:
        /* <DEDUP_REMOVED lines=10> */
.L_x_107:
[----:B------:R-:W-:Y:S05]  /*a9a0*/  BSYNC B1 ;  /* 0x0000000000017941 */ /* 0x000fea0003800000 */
.L_x_106:
        /* <DEDUP_REMOVED lines=10> */
.L_x_109:
[----:B------:R-:W-:Y:S05]  /*aa50*/  BSYNC B1 ;  /* 0x0000000000017941 */ /* 0x000fea0003800000 */
.L_x_108:
        /* <DEDUP_REMOVED lines=10> */
.L_x_111:
[----:B------:R-:W-:Y:S05]  /*ab00*/  BSYNC B1 ;  /* 0x0000000000017941 */ /* 0x000fea0003800000 */
.L_x_110:
        /* <DEDUP_REMOVED lines=10> */
.L_x_113:
[----:B------:R-:W-:Y:S05]  /*abb0*/  BSYNC B1 ;  /* 0x0000000000017941 */ /* 0x000fea0003800000 */
.L_x_112:
        /* <DEDUP_REMOVED lines=10> */
.L_x_115:
[----:B------:R-:W-:Y:S05]  /*ac60*/  BSYNC B1 ;  /* 0x0000000000017941 */ /* 0x000fea0003800000 */
.L_x_114:
        /* <DEDUP_REMOVED lines=10> */
.L_x_117:
[----:B------:R-:W-:Y:S05]  /*ad10*/  BSYNC B1 ;  /* 0x0000000000017941 */ /* 0x000fea0003800000 */
.L_x_116:
        /* <DEDUP_REMOVED lines=10> */
.L_x_119:
[----:B------:R-:W-:Y:S05]  /*adc0*/  BSYNC B1 ;  /* 0x0000000000017941 */ /* 0x000fea0003800000 */
.L_x_118:
        /* <DEDUP_REMOVED lines=10> */
.L_x_121:
[----:B------:R-:W-:Y:S05]  /*ae70*/  BSYNC B1 ;  /* 0x0000000000017941 */ /* 0x000fea0003800000 */
.L_x_120:
        /* <DEDUP_REMOVED lines=10> */
.L_x_123:
[----:B------:R-:W-:Y:S05]  /*af20*/  BSYNC B1 ;  /* 0x0000000000017941 */ /* 0x000fea0003800000 */
.L_x_122:
        /* <DEDUP_REMOVED lines=10> */
.L_x_125:
[----:B------:R-:W-:Y:S05]  /*afd0*/  BSYNC B1 ;  /* 0x0000000000017941 */ /* 0x000fea0003800000 */
.L_x_124:
        /* <DEDUP_REMOVED lines=10> */
.L_x_127:
[----:B------:R-:W-:Y:S05]  /*b080*/  BSYNC B1 ;  /* 0x0000000000017941 */ /* 0x000fea0003800000 */
.L_x_126:
        /* <DEDUP_REMOVED lines=10> */
.L_x_129:
[----:B------:R-:W-:Y:S05]  /*b130*/  BSYNC B1 ;  /* 0x0000000000017941 */ /* 0x000fea0003800000 */
.L_x_128:
        /* <DEDUP_REMOVED lines=10> */
.L_x_131:
[----:B------:R-:W-:Y:S05]  /*b1e0*/  BSYNC B1 ;  /* 0x0000000000017941 */ /* 0x000fea0003800000 */
.L_x_130:
        /* <DEDUP_REMOVED lines=10> */
.L_x_133:
[----:B------:R-:W-:Y:S05]  /*b290*/  BSYNC B1 ;  /* 0x0000000000017941 */ /* 0x000fea0003800000 */
.L_x_132:
        /* <DEDUP_REMOVED lines=10> */
.L_x_135:
[----:B------:R-:W-:Y:S05]  /*b340*/  BSYNC B1 ;  /* 0x0000000000017941 */ /* 0x000fea0003800000 */
.L_x_134:
        /* <DEDUP_REMOVED lines=10> */
.L_x_137:
[----:B------:R-:W-:Y:S05]  /*b3f0*/  BSYNC B1 ;  /* 0x0000000000017941 */ /* 0x000fea0003800000 */
.L_x_136:
        /* <DEDUP_REMOVED lines=10> */
.L_x_139:
[----:B------:R-:W-:Y:S05]  /*b4a0*/  BSYNC B1 ;  /* 0x0000000000017941 */ /* 0x000fea0003800000 */
.L_x_138:
        /* <DEDUP_REMOVED lines=10> */
.L_x_141:
[----:B------:R-:W-:Y:S05]  /*b550*/  BSYNC B1 ;  /* 0x0000000000017941 */ /* 0x000fea0003800000 */
.L_x_140:
        /* <DEDUP_REMOVED lines=10> */
.L_x_143:
[----:B------:R-:W-:Y:S05]  /*b600*/  BSYNC B1 ;  /* 0x0000000000017941 */ /* 0x000fea0003800000 */
.L_x_142:
        /* <DEDUP_REMOVED lines=10> */
.L_x_145:
[----:B------:R-:W-:Y:S05]  /*b6b0*/  BSYNC B1 ;  /* 0x0000000000017941 */ /* 0x000fea0003800000 */
.L_x_144:
        /* <DEDUP_REMOVED lines=10> */
.L_x_147:
[----:B------:R-:W-:Y:S05]  /*b760*/  BSYNC B1 ;  /* 0x0000000000017941 */ /* 0x000fea0003800000 */
.L_x_146:
        /* <DEDUP_REMOVED lines=10> */
.L_x_149:
[----:B------:R-:W-:Y:S05]  /*b810*/  BSYNC B1 ;  /* 0x0000000000017941 */ /* 0x000fea0003800000 */
.L_x_148:
        /* <DEDUP_REMOVED lines=10> */
.L_x_151:
[----:B------:R-:W-:Y:S05]  /*b8c0*/  BSYNC B1 ;  /* 0x0000000000017941 */ /* 0x000fea0003800000 */
.L_x_150:
        /* <DEDUP_REMOVED lines=10> */
.L_x_153:
[----:B------:R-:W-:Y:S05]  /*b970*/  BSYNC B1 ;  /* 0x0000000000017941 */ /* 0x000fea0003800000 */
.L_x_152:
        /* <DEDUP_REMOVED lines=10> */
.L_x_155:
[----:B------:R-:W-:Y:S05]  /*ba20*/  BSYNC B1 ;  /* 0x0000000000017941 */ /* 0x000fea0003800000 */
.L_x_154:
        /* <DEDUP_REMOVED lines=10> */
.L_x_157:
[----:B------:R-:W-:Y:S05]  /*bad0*/  BSYNC B1 ;  /* 0x0000000000017941 */ /* 0x000fea0003800000 */
.L_x_156:
        /* <DEDUP_REMOVED lines=10> */
.L_x_159:
[----:B------:R-:W-:Y:S05]  /*bb80*/  BSYNC B1 ;  /* 0x0000000000017941 */ /* 0x000fea0003800000 */
.L_x_158:
        /* <DEDUP_REMOVED lines=10> */
.L_x_161:
[----:B------:R-:W-:Y:S05]  /*bc30*/  BSYNC B1 ;  /* 0x0000000000017941 */ /* 0x000fea0003800000 */
.L_x_160:
        /* <DEDUP_REMOVED lines=10> */
.L_x_163:
[----:B------:R-:W-:Y:S05]  /*bce0*/  BSYNC B1 ;  /* 0x0000000000017941 */ /* 0x000fea0003800000 */
.L_x_162:
        /* <DEDUP_REMOVED lines=10> */
.L_x_165:
[----:B------:R-:W-:Y:S05]  /*bd90*/  BSYNC B1 ;  /* 0x0000000000017941 */ /* 0x000fea0003800000 */
.L_x_164:
        /* <DEDUP_REMOVED lines=10> */
.L_x_167:
[----:B------:R-:W-:Y:S05]  /*be40*/  BSYNC B1 ;  /* 0x0000000000017941 */ /* 0x000fea0003800000 */
.L_x_166:
        /* <DEDUP_REMOVED lines=10> */
.L_x_169:
[----:B------:R-:W-:Y:S05]  /*bef0*/  BSYNC B1 ;  /* 0x0000000000017941 */ /* 0x000fea0003800000 */
.L_x_168:
        /* <DEDUP_REMOVED lines=10> */
.L_x_171:
[----:B------:R-:W-:Y:S05]  /*bfa0*/  BSYNC B1 ;  /* 0x0000000000017941 */ /* 0x000fea0003800000 */
.L_x_170:
        /* <DEDUP_REMOVED lines=10> */
.L_x_173:
[----:B------:R-:W-:Y:S05]  /*c050*/  BSYNC B1 ;  /* 0x0000000000017941 */ /* 0x000fea0003800000 */
.L_x_172:
        /* <DEDUP_REMOVED lines=10> */
.L_x_175:
[----:B------:R-:W-:Y:S05]  /*c100*/  BSYNC B1 ;  /* 0x0000000000017941 */ /* 0x000fea0003800000 */
.L_x_174:
        /* <DEDUP_REMOVED lines=10> */
.L_x_177:
[----:B------:R-:W-:Y:S05]  /*c1b0*/  BSYNC B1 ;  /* 0x0000000000017941 */ /* 0x000fea0003800000 */
.L_x_176:
        /* <DEDUP_REMOVED lines=10> */
.L_x_179:
[----:B------:R-:W-:Y:S05]  /*c260*/  BSYNC B1 ;  /* 0x0000000000017941 */ /* 0x000fea0003800000 */
.L_x_178:
        /* <DEDUP_REMOVED lines=10> */
.L_x_181:
[----:B------:R-:W-:Y:S05]  /*c310*/  BSYNC B1 ;  /* 0x0000000000017941 */ /* 0x000fea0003800000 */
.L_x_180:
        /* <DEDUP_REMOVED lines=10> */
.L_x_183:
[----:B------:R-:W-:Y:S05]  /*c3c0*/  BSYNC B1 ;  /* 0x0000000000017941 */ /* 0x000fea0003800000 */
.L_x_182:
        /* <DEDUP_REMOVED lines=10> */
.L_x_185:
[----:B------:R-:W-:Y:S05]  /*c470*/  BSYNC B1 ;  /* 0x0000000000017941 */ /* 0x000fea0003800000 */
.L_x_184:
        /* <DEDUP_REMOVED lines=10> */
.L_x_187:
[----:B------:R-:W-:Y:S05]  /*c520*/  BSYNC B1 ;  /* 0x0000000000017941 */ /* 0x000fea0003800000 */
.L_x_186:
        /* <DEDUP_REMOVED lines=10> */
.L_x_189:
[----:B------:R-:W-:Y:S05]  /*c5d0*/  BSYNC B1 ;  /* 0x0000000000017941 */ /* 0x000fea0003800000 */
.L_x_188:
        /* <DEDUP_REMOVED lines=10> */
.L_x_191:
[----:B------:R-:W-:Y:S05]  /*c680*/  BSYNC B1 ;  /* 0x0000000000017941 */ /* 0x000fea0003800000 */
.L_x_190:
        /* <DEDUP_REMOVED lines=10> */
.L_x_193:
[----:B------:R-:W-:Y:S05]  /*c730*/  BSYNC B1 ;  /* 0x0000000000017941 */ /* 0x000fea0003800000 */
.L_x_192:
        /* <DEDUP_REMOVED lines=10> */
.L_x_195:
[----:B------:R-:W-:Y:S05]  /*c7e0*/  BSYNC B1 ;  /* 0x0000000000017941 */ /* 0x000fea0003800000 */
.L_x_194:
        /* <DEDUP_REMOVED lines=10> */
.L_x_197:
[----:B------:R-:W-:Y:S05]  /*c890*/  BSYNC B1 ;  /* 0x0000000000017941 */ /* 0x000fea0003800000 */
.L_x_196:
        /* <DEDUP_REMOVED lines=10> */
.L_x_199:
[----:B------:R-:W-:Y:S05]  /*c940*/  BSYNC B1 ;  /* 0x0000000000017941 */ /* 0x000fea0003800000 */
.L_x_198:
        /* <DEDUP_REMOVED lines=10> */
.L_x_201:
[----:B------:R-:W-:Y:S05]  /*c9f0*/  BSYNC B1 ;  /* 0x0000000000017941 */ /* 0x000fea0003800000 */
.L_x_200:
        /* <DEDUP_REMOVED lines=10> */
.L_x_203:
[----:B------:R-:W-:Y:S05]  /*caa0*/  BSYNC B1 ;  /* 0x0000000000017941 */ /* 0x000fea0003800000 */
.L_x_202:
        /* <DEDUP_REMOVED lines=10> */
.L_x_205:
[----:B------:R-:W-:Y:S05]  /*cb50*/  BSYNC B1 ;  /* 0x0000000000017941 */ /* 0x000fea0003800000 */
.L_x_204:
        /* <DEDUP_REMOVED lines=10> */
.L_x_207:
[----:B------:R-:W-:Y:S05]  /*cc00*/  BSYNC B1 ;  /* 0x0000000000017941 */ /* 0x000fea0003800000 */
.L_x_206:
        /* <DEDUP_REMOVED lines=10> */
.L_x_209:
[----:B------:R-:W-:Y:S05]  /*ccb0*/  BSYNC B1 ;  /* 0x0000000000017941 */ /* 0x000fea0003800000 */
.L_x_208:
        /* <DEDUP_REMOVED lines=10> */
.L_x_211:
[----:B------:R-:W-:Y:S05]  /*cd60*/  BSYNC B1 ;  /* 0x0000000000017941 */ /* 0x000fea0003800000 */
.L_x_210:
        /* <DEDUP_REMOVED lines=10> */
.L_x_213:
[----:B------:R-:W-:Y:S05]  /*ce10*/  BSYNC B1 ;  /* 0x0000000000017941 */ /* 0x000fea0003800000 */
.L_x_212:
[----:B-1----:R-:W2:Y:S02]  /*ce20*/  LDL.LU R13, [R1+0x2f4] ;  /* 0x0002f400010d7983 */ /* 0x002ea40000300800 */
[----:B0-2345:R-:W-:Y:S01]  /*ce30*/  HADD2.F32 R10, -RZ, R12.H0_H0 ;  /* 0x2000000cff0a7230 */ /* 0x03dfe20000004100 */
[----:B------:R-:W-:Y:S01]  /*ce40*/  ISETP.GT.AND P2, PT, R0, 0xb8, P1 ;  /* 0x000000b80000780c */ /* 0x000fe20000f44270 */
[----:B------:R-:W-:Y:S03]  /*ce50*/  BSSY B1, `(.L_x_214) ;  /* 0x0000009000017945 */ /* 0x000fe60003800000 */
[----:B------:R-:W-:-:S04]  /*ce60*/  FMUL R10, R10, R16 ;  /* 0x000000100a0a7220 */ /* 0x000fc80000400000 */
[----:B------:R-:W-:-:S05]  /*ce70*/  FFMA R10, R13, R2, R10 ;  /* 0x000000020d0a7223 */ /* 0x000fca000000000a */
[----:B------:R-:W-:-:S04]  /*ce80*/  F2FP.F16.F32.PACK_AB R10, RZ, R10 ;  /* 0x0000000aff0a723e */ /* 0x000fc800000000ff */
[----:B------:R-:W-:Y:S02]  /*ce90*/  PRMT R11, R10, 0x7610, R11 ;  /* 0x000076100a0b7816 */ /* 0x000fe4000000000b */
[----:B------:R-:W-:-:S03]  /*cea0*/  PRMT R10, R12, 0x7610, R10 ;  /* 0x000076100c0a7816 */ /* 0x000fc6000000000a */
[----:B------:R0:W-:Y:S01]  /*ceb0*/  @P0 STG.E.U16 desc[UR36][R8.64+0x172], R11 ;  /* 0x0001720b08000986 */ /* 0x0001e2000c101524 */
[----:B------:R-:W-:Y:S05]  /*cec0*/  @!P2 BRA `(.L_x_215) ;  /* 0x000000000004a947 */ /* 0x000fea0003800000 */
[----:B------:R1:W5:Y:S02]  /*ced0*/  LDG.E.LTC128B.U16 R10, desc[UR36][R6.64+0x170] ;  /* 0x00017024060a7981 */ /* 0x000364000c1e1520 */
.L_x_215:
[----:B------:R-:W-:Y:S05]  /*cee0*/  BSYNC B1 ;  /* 0x0000000000017941 */ /* 0x000fea0003800000 */
.L_x_214:
[----:B------:R-:W2:Y:S01]  /*cef0*/  LDL.LU R13, [R1+0x2f8] ;  /* 0x0002f800010d7983 */ /* 0x000ea20000300800 */
[----:B0----5:R-:W-:Y:S01]  /*cf00*/  HADD2.F32 R11, -RZ, R10.H0_H0 ;  /* 0x2000000aff0b7230 */ /* 0x021fe20000004100 */
[----:B------:R-:W-:Y:S01]  /*cf10*/  ISETP.GT.AND P1, PT, R0, 0xb9, P1 ;  /* 0x000000b90000780c */ /* 0x000fe20000f24270 */
[----:B------:R-:W-:Y:S01]  /*cf20*/  BSSY B1, `(.L_x_216) ;  /* 0x000000a000017945 */ /* 0x000fe20003800000 */
[----:B------:R-:W-:Y:S02]  /*cf30*/  PRMT R12, R10, 0x7610, R12 ;  /* 0x000076100a0c7816 */ /* 0x000fe4000000000c */
[----:B------:R-:W-:-:S04]  /*cf40*/  FMUL R11, R11, R16 ;  /* 0x000000100b0b7220 */ /* 0x000fc80000400000 */
[----:B--2---:R-:W-:Y:S01]  /*cf50*/  FFMA R11, R13, R2, R11 ;  /* 0x000000020d0b7223 */ /* 0x004fe2000000000b */
[----:B------:R-:W-:-:S04]  /*cf60*/  IADD3 R13, P0, R17, 0x80, RZ ;  /* 0x00000080110d7810 */ /* 0x000fc80007f1e0ff */
[----:B------:R-:W-:Y:S01]  /*cf70*/  F2FP.F16.F32.PACK_AB R11, RZ, R11 ;  /* 0x0000000bff0b723e */ /* 0x000fe200000000ff */
[----:B------:R-:W-:-:S04]  /*cf80*/  IMAD.X R14, RZ, RZ, UR7, P0 ;  /* 0x00000007ff0e7e24 */ /* 0x000fc800080e06ff */
[----:B------:R0:W-:Y:S01]  /*cf90*/  @P2 STG.E.U16 desc[UR36][R4.64+0x170], R11 ;  /* 0x0001700b04002986 */ /* 0x0001e2000c101524 */
[----:B------:R-:W-:Y:S05]  /*cfa0*/  @!P1 BRA `(.L_x_217) ;  /* 0x0000000000049947 */ /* 0x000fea0003800000 */
[----:B------:R2:W5:Y:S02]  /*cfb0*/  LDG.E.LTC128B.U16 R12, desc[UR36][R6.64+0x172] ;  /* 0x00017224060c7981 */ /* 0x000564000c1e1520 */
.L_x_217:
[----:B------:R-:W-:Y:S05]  /*cfc0*/  BSYNC B1 ;  /* 0x0000000000017941 */ /* 0x000fea0003800000 */
.L_x_216:
[----:B------:R-:W3:Y:S01]  /*cfd0*/  LDL.LU R10, [R1+0x2fc] ;  /* 0x0002fc00010a7983 */ /* 0x000ee20000300800 */
[----:B-12--5:R-:W-:Y:S01]  /*cfe0*/  HADD2.F32 R6, -RZ, R12.H0_H0 ;  /* 0x2000000cff067230 */ /* 0x026fe20000004100 */
[----:B------:R-:W-:Y:S01]  /*cff0*/  ISETP.GT.AND P0, PT, R3, 0x80, PT ;  /* 0x000000800300780c */ /* 0x000fe20003f04270 */
[----:B------:R-:W-:Y:S01]  /*d000*/  IMAD R14, R14, R20, RZ ;  /* 0x000000140e0e7224 */ /* 0x000fe200078e02ff */
[----:B------:R-:W2:Y:S02]  /*d010*/  LDL.LU R222, [R1] ;  /* 0x0000000001de7983 */ /* 0x000ea40000300800 */
[----:B0-----:R-:W-:Y:S01]  /*d020*/  FMUL R11, R6, R16 ;  /* 0x00000010060b7220 */ /* 0x001fe20000400000 */
[C---:B------:R-:W-:Y:S01]  /*d030*/  IMAD R14, R13.reuse, R21, R14 ;  /* 0x000000150d0e7224 */ /* 0x040fe200078e020e */
[----:B------:R-:W-:Y:S01]  /*d040*/  ISETP.GT.AND P4, PT, R0, RZ, P0 ;  /* 0x000000ff0000720c */ /* 0x000fe20000784270 */
[----:B------:R-:W-:-:S05]  /*d050*/  IMAD.WIDE.U32 R6, R13, R20, R216 ;  /* 0x000000140d067225 */ /* 0x000fca00078e00d8 */
[----:B------:R-:W-:Y:S01]  /*d060*/  IADD3 R15, R7, R14, RZ ;  /* 0x0000000e070f7210 */ /* 0x000fe20007ffe0ff */
[----:B---3--:R-:W-:Y:S01]  /*d070*/  FFMA R11, R10, R2, R11 ;  /* 0x000000020a0b7223 */ /* 0x008fe2000000000b */
[----:B------:R-:W-:-:S04]  /*d080*/  LEA R10, P2, R6, R18, 0x1 ;  /* 0x00000012060a7211 */ /* 0x000fc800078408ff */
[----:B------:R-:W-:Y:S02]  /*d090*/  F2FP.F16.F32.PACK_AB R7, RZ, R11 ;  /* 0x0000000bff07723e */ /* 0x000fe400000000ff */
[----:B------:R-:W-:-:S03]  /*d0a0*/  LEA.HI.X R11, R6, R19, R15, 0x1, P2 ;  /* 0x00000013060b7211 */ /* 0x000fc600010f0c0f */
[----:B------:R0:W-:Y:S04]  /*d0b0*/  @P1 STG.E.U16 desc[UR36][R4.64+0x172], R7 ;  /* 0x0001720704001986 */ /* 0x0001e8000c101524 */
[----:B------:R1:W3:Y:S01]  /*d0c0*/  @P4 LDG.E.LTC128B.U16 R12, desc[UR36][R10.64] ;  /* 0x000000240a0c4981 */ /* 0x0002e2000c1e1520 */
[----:B------:R-:W-:Y:S01]  /*d0d0*/  USHF.L.U64.HI UR4, UR8, 0x8, UR9 ;  /* 0x0000000808047899 */ /* 0x000fe20008010209 */
[----:B------:R-:W-:Y:S01]  /*d0e0*/  ISETP.GT.AND P2, PT, R0, 0x1, P0 ;  /* 0x000000010000780c */ /* 0x000fe20000744270 */
[----:B------:R-:W-:Y:S01]  /*d0f0*/  BSSY B1, `(.L_x_218) ;  /* 0x0000011000017945 */ /* 0x000fe20003800000 */
[----:B0-----:R-:W-:-:S04]  /*d100*/  IMAD.WIDE.U32 R4, R13, R20, R22 ;  /* 0x000000140d047225 */ /* 0x001fc800078e0016 */
[----:B------:R-:W-:Y:S02]  /*d110*/  IMAD.IADD R5, R14, 0x1, R5 ;  /* 0x000000010e057824 */ /* 0x000fe400078e0205 */
[----:B-1----:R-:W-:Y:S02]  /*d120*/  IMAD.U32 R10, RZ, RZ, UR8 ;  /* 0x00000008ff0a7e24 */ /* 0x002fe4000f8e00ff */
[----:B------:R-:W-:-:S03]  /*d130*/  IMAD.WIDE.U32 R4, R218, UR43, R4 ;  /* 0x0000002bda047c25 */ /* 0x000fc6000f8e0004 */
[----:B------:R-:W-:Y:S02]  /*d140*/  LEA R10, P1, R10, R8, 0x8 ;  /* 0x000000080a0a7211 */ /* 0x000fe400078240ff */
[----:B------:R-:W-:Y:S01]  /*d150*/  IADD3 R11, R219, R5, RZ ;  /* 0x00000005db0b7210 */ /* 0x000fe20007ffe0ff */
[----:B---3--:R-:W-:-:S05]  /*d160*/  HADD2.F32 R6, -RZ, R12.H0_H0 ;  /* 0x2000000cff067230 */ /* 0x008fca0000004100 */
[----:B------:R-:W-:-:S04]  /*d170*/  FMUL R6, R6, R16 ;  /* 0x0000001006067220 */ /* 0x000fc80000400000 */
[----:B--2---:R-:W-:Y:S01]  /*d180*/  FFMA R7, R222, R2, R6 ;  /* 0x00000002de077223 */ /* 0x004fe20000000006 */
[----:B------:R-:W-:-:S04]  /*d190*/  LEA R6, P3, R4, R18, 0x1 ;  /* 0x0000001204067211 */ /* 0x000fc800078608ff */
[----:B------:R-:W-:Y:S02]  /*d1a0*/  F2FP.F16.F32.PACK_AB R5, RZ, R7 ;  /* 0x00000007ff05723e */ /* 0x000fe400000000ff */
[----:B------:R-:W-:Y:S02]  /*d1b0*/  LEA.HI.X R7, R4, R19, R11, 0x1, P3 ;  /* 0x0000001304077211 */ /* 0x000fe400018f0c0b */
[----:B------:R-:W-:-:S05]  /*d1c0*/  IADD3.X R11, R9, UR4, RZ, P1, !PT ;  /* 0x00000004090b7c10 */ /* 0x000fca0008ffe4ff */
[----:B------:R0:W-:Y:S01]  /*d1d0*/  @P4 STG.E.U16 desc[UR36][R10.64], R5 ;  /* 0x000000050a004986 */ /* 0x0001e2000c101524 */
[----:B------:R-:W-:Y:S05]  /*d1e0*/  @!P2 BRA `(.L_x_219) ;  /* 0x000000000004a947 */ /* 0x000fea0003800000 */
[----:B------:R1:W5:Y:S02]  /*d1f0*/  LDG.E.LTC128B.U16 R12, desc[UR36][R6.64+0x2] ;  /* 0x00000224060c7981 */ /* 0x000364000c1e1520 */
.L_x_219:
[----:B------:R-:W-:Y:S05]  /*d200*/  BSYNC B1 ;  /* 0x0000000000017941 */ /* 0x000fea0003800000 */
.L_x_218:
[----:B------:R-:W2:Y:S01]  /*d210*/  LDL.LU R222, [R1+0x4] ;  /* 0x0000040001de7983 */ /* 0x000ea20000300800 */
[----:B-----5:R-:W-:Y:S01]  /*d220*/  HADD2.F32 R4, -RZ, R12.H0_H0 ;  /* 0x2000000cff047230 */ /* 0x020fe20000004100 */
[----:B------:R-:W-:Y:S01]  /*d230*/  ISETP.GT.AND P1, PT, R3, 0x88, PT ;  /* 0x000000880300780c */ /* 0x000fe20003f24270 */
[----:B------:R-:W-:Y:S03]  /*d240*/  BSSY B1, `(.L_x_220) ;  /* 0x0000012000017945 */ /* 0x000fe60003800000 */
[----:B------:R-:W-:Y:S01]  /*d250*/  FMUL R15, R4, R16 ;  /* 0x00000010040f7220 */ /* 0x000fe20000400000 */
[----:B0-----:R-:W-:Y:S01]  /*d260*/  IMAD.WIDE.U32 R4, R13, R20, R226 ;  /* 0x000000140d047225 */ /* 0x001fe200078e00e2 */
[----:B------:R-:W-:-:S03]  /*d270*/  ISETP.GT.AND P3, PT, R0, RZ, P1 ;  /* 0x000000ff0000720c */ /* 0x000fc60000f64270 */
[----:B------:R-:W-:Y:S01]  /*d280*/  IMAD.IADD R13, R14, 0x1, R5 ;  /* 0x000000010e0d7824 */ /* 0x000fe200078e0205 */
[----:B------:R-:W-:Y:S01]  /*d290*/  IADD3 R5, P4, R220, R4, RZ ;  /* 0x00000004dc057210 */ /* 0x000fe20007f9e0ff */
[----:B--2---:R-:W-:-:S05]  /*d2a0*/  FFMA R15, R222, R2, R15 ;  /* 0x00000002de0f7223 */ /* 0x004fca000000000f */
[----:B------:R-:W-:Y:S01]  /*d2b0*/  F2FP.F16.F32.PACK_AB R14, RZ, R15 ;  /* 0x0000000fff0e723e */ /* 0x000fe200000000ff */
[----:B------:R-:W-:Y:S01]  /*d2c0*/  IMAD.X R15, R13, 0x1, R217, P4 ;  /* 0x000000010d0f7824 */ /* 0x000fe200020e06d9 */
[C---:B------:R-:W-:Y:S02]  /*d2d0*/  LEA R222, P4, R5.reuse, R18, 0x1 ;  /* 0x0000001205de7211 */ /* 0x040fe400078808ff */
[----:B------:R-:W-:Y:S02]  /*d2e0*/  PRMT R224, R14, 0x7610, R224 ;  /* 0x000076100ee07816 */ /* 0x000fe400000000e0 */
[----:B------:R-:W-:Y:S02]  /*d2f0*/  IADD3 R14, P5, R22, R4, RZ ;  /* 0x00000004160e7210 */ /* 0x000fe40007fbe0ff */
[----:B------:R-:W-:Y:S01]  /*d300*/  LEA.HI.X R223, R5, R19, R15, 0x1, P4 ;  /* 0x0000001305df7211 */ /* 0x000fe200020f0c0f */
[----:B------:R0:W-:Y:S01]  /*d310*/  @P2 STG.E.U16 desc[UR36][R10.64+0x2], R224 ;  /* 0x000002e00a002986 */ /* 0x0001e2000c101524 */
[----:B------:R-:W-:-:S02]  /*d320*/  IADD3.X R15, R23, R13, RZ, P5, !PT ;  /* 0x0000000d170f7210 */ /* 0x000fc40002ffe4ff */
[----:B0-----:R-:W-:Y:S01]  /*d330*/  PRMT R224, R12, 0x7610, R224 ;  /* 0x000076100ce07816 */ /* 0x001fe200000000e0 */
[----:B------:R-:W-:Y:S06]  /*d340*/  @!P3 BRA `(.L_x_221) ;  /* 0x000000000004b947 */ /* 0x000fec0003800000 */
[----:B------:R0:W5:Y:S02]  /*d350*/  LDG.E.LTC128B.U16 R224, desc[UR36][R222.64] ;  /* 0x00000024dee07981 */ /* 0x000164000c1e1520 */
.L_x_221:
[----:B------:R-:W-:Y:S05]  /*d360*/  BSYNC B1 ;  /* 0x0000000000017941 */ /* 0x000fea0003800000 */
.L_x_220:
[----:B------:R-:W2:Y:S01]  /*d370*/  LDL.LU R5, [R1+0x8] ;  /* 0x0000080001057983 */ /* 0x000ea20000300800 */
[----:B-----5:R-:W-:Y:S01]  /*d380*/  HADD2.F32 R4, -RZ, R224.H0_H0 ;  /* 0x200000e0ff047230 */ /* 0x020fe20000004100 */
[----:B------:R-:W-:Y:S01]  /*d390*/  IADD3 R12, P2, R10, R229, RZ ;  /* 0x000000e50a0c7210 */ /* 0x000fe20007f5e0ff */
[----:B------:R-:W-:Y:S01]  /*d3a0*/  IMAD.WIDE.U32 R14, R218, UR43, R14 ;  /* 0x0000002bda0e7c25 */ /* 0x000fe2000f8e000e */
[----:B------:R-:W-:Y:S01]  /*d3b0*/  BSSY B1, `(.L_x_222) ;  /* 0x000000d000017945 */ /* 0x000fe20003800000 */
[----:B0-----:R-:W-:Y:S02]  /*d3c0*/  PRMT R222, R224, 0x7610, R222 ;  /* 0x00007610e0de7816 */ /* 0x001fe400000000de */
[----:B------:R-:W-:Y:S01]  /*d3d0*/  FMUL R4, R4, R16 ;  /* 0x0000001004047220 */ /* 0x000fe20000400000 */
[----:B------:R-:W-:-:S03]  /*d3e0*/  IMAD.IADD R13, R219, 0x1, R15 ;  /* 0x00000001db0d7824 */ /* 0x000fc600078e020f */
[----:B--2---:R-:W-:Y:S01]  /*d3f0*/  FFMA R5, R5, R2, R4 ;  /* 0x0000000205057223 */ /* 0x004fe20000000004 */
[----:B------:R-:W-:-:S04]  /*d400*/  LEA R4, P4, R14, R18, 0x1 ;  /* 0x000000120e047211 */ /* 0x000fc800078808ff */
[----:B------:R-:W-:Y:S02]  /*d410*/  F2FP.F16.F32.PACK_AB R15, RZ, R5 ;  /* 0x00000005ff0f723e */ /* 0x000fe400000000ff */
[----:B------:R-:W-:Y:S01]  /*d420*/  LEA.HI.X R5, R14, R19, R13, 0x1, P4 ;  /* 0x000000130e057211 */ /* 0x000fe200020f0c0d */
[----:B------:R-:W-:Y:S01]  /*d430*/  IMAD.X R13, R11, 0x1, R228, P2 ;  /* 0x000000010b0d7824 */ /* 0x000fe200010e06e4 */
[----:B------:R-:W-:-:S04]  /*d440*/  ISETP.GT.AND P4, PT, R0, 0x1, P1 ;  /* 0x000000010000780c */ /* 0x000fc80000f84270 */
[----:B------:R0:W-:Y:S09]  /*d450*/  @P3 STG.E.U16 desc[UR36][R12.64], R15 ;  /* 0x0000000f0c003986 */ /* 0x0001f2000c101524 */
[----:B------:R-:W-:Y:S05]  /*d460*/  @!P4 BRA `(.L_x_223) ;  /* 0x000000000004c947 */ /* 0x000fea0003800000 */
[----:B------:R2:W5:Y:S02]  /*d470*/  LDG.E.LTC128B.U16 R222, desc[UR36][R4.64+0x2] ;  /* 0x0000022404de7981 */ /* 0x000564000c1e1520 */
.L_x_223:
[----:B------:R-:W-:Y:S05]  /*d480*/  BSYNC B1 ;  /* 0x0000000000017941 */ /* 0x000fea0003800000 */
.L_x_222:
[----:B0-----:R-:W3:Y:S01]  /*d490*/  LDL.LU R15, [R1+0xc] ;  /* 0x00000c00010f7983 */ /* 0x001ee20000300800 */
[----:B-----5:R-:W-:Y:S01]  /*d4a0*/  HADD2.F32 R14, -RZ, R222.H0_H0 ;  /* 0x200000deff0e7230 */ /* 0x020fe20000004100 */
[----:B------:R-:W-:Y:S01]  /*d4b0*/  ISETP.GT.AND P3, PT, R0, 0x8, P0 ;  /* 0x000000080000780c */ /* 0x000fe20000764270 */
[----:B------:R-:W-:Y:S03]  /*d4c0*/  BSSY B1, `(.L_x_224) ;  /* 0x0000009000017945 */ /* 0x000fe60003800000 */
[----:B------:R-:W-:-:S04]  /*d4d0*/  FMUL R14, R14, R16 ;  /* 0x000000100e0e7220 */ /* 0x000fc80000400000 */
[----:B---3--:R-:W-:Y:S01]  /*d4e0*/  FFMA R223, R15, R2, R14 ;  /* 0x000000020fdf7223 */ /* 0x008fe2000000000e */
[----:B------:R-:W-:-:S04]  /*d4f0*/  IADD3 R14, P2, R229, R10, RZ ;  /* 0x0000000ae50e7210 */ /* 0x000fc80007f5e0ff */
[----:B------:R-:W-:Y:S02]  /*d500*/  F2FP.F16.F32.PACK_AB R223, RZ, R223 ;  /* 0x000000dfffdf723e */ /* 0x000fe400000000ff */
[----:B------:R-:W-:-:S05]  /*d510*/  IADD3.X R15, R228, R11, RZ, P2, !PT ;  /* 0x0000000be40f7210 */ /* 0x000fca00017fe4ff */
[----:B------:R0:W-:Y:S01]  /*d520*/  @P4 STG.E.U16 desc[UR36][R14.64+0x2], R223 ;  /* 0x000002df0e004986 */ /* 0x0001e2000c101524 */
[----:B------:R-:W-:Y:S05]  /*d530*/  @!P3 BRA `(.L_x_225) ;  /* 0x000000000004b947 */ /* 0x000fea0003800000 */
[----:B------:R3:W5:Y:S02]  /*d540*/  LDG.E.LTC128B.U16 R222, desc[UR36][R6.64+0x10] ;  /* 0x0000102406de7981 */ /* 0x000764000c1e1520 */
.L_x_225:
[----:B------:R-:W-:Y:S05]  /*d550*/  BSYNC B1 ;  /* 0x0000000000017941 */ /* 0x000fea0003800000 */
.L_x_224:
[----:B------:R-:W4:Y:S01]  /*d560*/  LDL.LU R224, [R1+0x10] ;  /* 0x0000100001e07983 */ /* 0x000f220000300800 */
[----:B0----5:R-:W-:Y:S01]  /*d570*/  HADD2.F32 R223, -RZ, R222.H0_H0 ;  /* 0x200000deffdf7230 */ /* 0x021fe20000004100 */
[----:B------:R-:W-:Y:S01]  /*d580*/  ISETP.GT.AND P2, PT, R0, 0x9, P0 ;  /* 0x000000090000780c */ /* 0x000fe20000744270 */
[----:B------:R-:W-:Y:S01]  /*d590*/  @P3 IMAD.MOV.U32 R225, RZ, RZ, R11 ;  /* 0x000000ffffe13224 */ /* 0x000fe200078e000b */
[----:B------:R-:W-:Y:S02]  /*d5a0*/  BSSY B1, `(.L_x_226) ;  /* 0x0000008000017945 */ /* 0x000fe40003800000 */
[----:B------:R-:W-:-:S04]  /*d5b0*/  FMUL R223, R223, R16 ;  /* 0x00000010dfdf7220 */ /* 0x000fc80000400000 */
[----:B----4-:R-:W-:Y:S01]  /*d5c0*/  FFMA R223, R224, R2, R223 ;  /* 0x00000002e0df7223 */ /* 0x010fe200000000df */
[----:B------:R-:W-:-:S04]  /*d5d0*/  @P3 IMAD.MOV.U32 R224, RZ, RZ, R10 ;  /* 0x000000ffffe03224 */ /* 0x000fc800078e000a */
[----:B------:R-:W-:-:S05]  /*d5e0*/  F2FP.F16.F32.PACK_AB R223, RZ, R223 ;  /* 0x000000dfffdf723e */ /* 0x000fca00000000ff */
[----:B------:R0:W-:Y:S01]  /*d5f0*/  @P3 STG.E.U16 desc[UR36][R224.64+0x10], R223 ;  /* 0x000010dfe0003986 */ /* 0x0001e2000c101524 */
[----:B------:R-:W-:Y:S05]  /*d600*/  @!P2 BRA `(.L_x_227) ;  /* 0x000000000004a947 */ /* 0x000fea0003800000 */
[----:B------:R4:W5:Y:S02]  /*d610*/  LDG.E.LTC128B.U16 R222, desc[UR36][R6.64+0x12] ;  /* 0x0000122406de7981 */ /* 0x000964000c1e1520 */
.L_x_227:
[----:B------:R-:W-:Y:S05]  /*d620*/  BSYNC B1 ;  /* 0x0000000000017941 */ /* 0x000fea0003800000 */
.L_x_226:
[----:B0-----:R-:W2:Y:S01]  /*d630*/  LDL.LU R224, [R1+0x14] ;  /* 0x0000140001e07983 */ /* 0x001ea20000300800 */
[----:B-----5:R-:W-:Y:S01]  /*d640*/  HADD2.F32 R223, -RZ, R222.H0_H0 ;  /* 0x200000deffdf7230 */ /* 0x020fe20000004100 */
        /* <DEDUP_REMOVED lines=8> */
.L_x_229:
[----:B------:R-:W-:Y:S05]  /*d6d0*/  BSYNC B1 ;  /* 0x0000000000017941 */ /* 0x000fea0003800000 */
.L_x_228:
[----:B------:R-:W3:Y:S01]  /*d6e0*/  LDL.LU R224, [R1+0x18] ;  /* 0x0000180001e07983 */ /* 0x000ee20000300800 */
[----:B0----5:R-:W-:Y:S01]  /*d6f0*/  HADD2.F32 R223, -RZ, R222.H0_H0 ;  /* 0x200000deffdf7230 */ /* 0x021fe20000004100 */
        /* <DEDUP_REMOVED lines=8> */
.L_x_231:
[----:B------:R-:W-:Y:S05]  /*d780*/  BSYNC B1 ;  /* 0x0000000000017941 */ /* 0x000fea0003800000 */
.L_x_230:
[----:B------:R-:W2:Y:S01]  /*d790*/  LDL.LU R224, [R1+0x1c] ;  /* 0x00001c0001e07983 */ /* 0x000ea20000300800 */
[----:B0----5:R-:W-:Y:S01]  /*d7a0*/  HADD2.F32 R223, -RZ, R222.H0_H0 ;  /* 0x200000deffdf7230 */ /* 0x021fe20000004100 */
        /* <DEDUP_REMOVED lines=8> */
.L_x_233:
[----:B------:R-:W-:Y:S05]  /*d830*/  BSYNC B1 ;  /* 0x0000000000017941 */ /* 0x000fea0003800000 */
.L_x_232:
[----:B------:R-:W3:Y:S01]  /*d840*/  LDL.LU R224, [R1+0x20] ;  /* 0x0000200001e07983 */ /* 0x000ee20000300800 */
[----:B0----5:R-:W-:Y:S01]  /*d850*/  HADD2.F32 R223, -RZ, R222.H0_H0 ;  /* 0x200000deffdf7230 */ /* 0x021fe20000004100 */
[----:B------:R-:W-:Y:S01]  /*d860*/  ISETP.GT.AND P2, PT, R0, 0x11, P0 ;  /* 0x000000110000780c */ /* 0x000fe20000744270 */
[----:B------:R-:W-:Y:S01]  /*d870*/  @P3 IMAD.MOV.U32 R225, RZ, RZ, R11 ;  /* 0x000000ffffe13224 */ /* 0x000fe200078e000b */
[----:B------:R-:W-:Y:S02]  /*d880*/  BSSY B1, `(.L_x_234) ;  /* 0x0000008000017945 */ /* 0x000fe40003800000 */
[----:B------:R-:W-:-:S04]  /*d890*/  FMUL R223, R223, R16 ;  /* 0x00000010dfdf7220 */ /* 0x000fc80000400000 */
[----:B---3--:R-:W-:Y:S01]  /*d8a0*/  FFMA R223, R224, R2, R223 ;  /* 0x00000002e0df7223 */ /* 0x008fe200000000df */
[----:B------:R-:W-:-:S04]  /*d8b0*/  @P3 MOV R224, R10 ;  /* 0x0000000a00e03202 */ /* 0x000fc80000000f00 */
[----:B------:R-:W-:-:S05]  /*d8c0*/  F2FP.F16.F32.PACK_AB R223, RZ, R223 ;  /* 0x000000dfffdf723e */ /* 0x000fca00000000ff */
[----:B------:R0:W-:Y:S01]  /*d8d0*/  @P3 STG.E.U16 desc[UR36][R224.64+0x20], R223 ;  /* 0x000020dfe0003986 */ /* 0x0001e2000c101524 */
[----:B------:R-:W-:Y:S05]  /*d8e0*/  @!P2 BRA `(.L_x_235) ;  /* 0x000000000004a947 */ /* 0x000fea0003800000 */
[----:B------:R3:W5:Y:S02]  /*d8f0*/  LDG.E.LTC128B.U16 R222, desc[UR36][R6.64+0x22] ;  /* 0x0000222406de7981 */ /* 0x000764000c1e1520 */
.L_x_235:
[----:B------:R-:W-:Y:S05]  /*d900*/  BSYNC B1 ;  /* 0x0000000000017941 */ /* 0x000fea0003800000 */
.L_x_234:
        /* <DEDUP_REMOVED lines=10> */
.L_x_237:
[----:B------:R-:W-:Y:S05]  /*d9b0*/  BSYNC B1 ;  /* 0x0000000000017941 */ /* 0x000fea0003800000 */
.L_x_236:
        /* <DEDUP_REMOVED lines=10> */
.L_x_239:
[----:B------:R-:W-:Y:S05]  /*da60*/  BSYNC B1 ;  /* 0x0000000000017941 */ /* 0x000fea0003800000 */
.L_x_238:
        /* <DEDUP_REMOVED lines=10> */
.L_x_241:
[----:B------:R-:W-:Y:S05]  /*db10*/  BSYNC B1 ;  /* 0x0000000000017941 */ /* 0x000fea0003800000 */
.L_x_240:
[----:B------:R-:W3:Y:S01]  /*db20*/  LDL.LU R224, [R1+0x30] ;  /* 0x0000300001e07983 */ /* 0x000ee20000300800 */
[----:B0----5:R-:W-:Y:S01]  /*db30*/  HADD2.F32 R223, -RZ, R222.H0_H0 ;  /* 0x200000deffdf7230 */ /* 0x021fe20000004100 */
[----:B------:R-:W-:Y:S01]  /*db40*/  @P3 MOV R225, R11 ;  /* 0x0000000b00e13202 */ /* 0x000fe20000000f00 */
[----:B------:R-:W-:Y:S01]  /*db50*/  BSSY B1, `(.L_x_242) ;  /* 0x0000009000017945 */ /* 0x000fe20003800000 */
[----:B------:R-:W-:Y:S02]  /*db60*/  ISETP.GT.AND P2, PT, R0, 0x19, P0 ;  /* 0x000000190000780c */ /* 0x000fe40000744270 */
[----:B------:R-:W-:-:S04]  /*db70*/  FMUL R223, R223, R16 ;  /* 0x00000010dfdf7220 */ /* 0x000fc80000400000 */
[----:B---3--:R-:W-:Y:S01]  /*db80*/  FFMA R223, R224, R2, R223 ;  /* 0x00000002e0df7223 */ /* 0x008fe200000000df */
[----:B------:R-:W-:-:S04]  /*db90*/  @P3 IMAD.MOV.U32 R224, RZ, RZ, R10 ;  /* 0x000000ffffe03224 */ /* 0x000fc800078e000a */
[----:B------:R-:W-:-:S05]  /*dba0*/  F2FP.F16.F32.PACK_AB R223, RZ, R223 ;  /* 0x000000dfffdf723e */ /* 0x000fca00000000ff */
[----:B------:R0:W-:Y:S01]  /*dbb0*/  @P3 STG.E.U16 desc[UR36][R224.64+0x30], R223 ;  /* 0x000030dfe0003986 */ /* 0x0001e2000c101524 */
[----:B------:R-:W-:Y:S05]  /*dbc0*/  @!P2 BRA `(.L_x_243) ;  /* 0x000000000004a947 */ /* 0x000fea0003800000 */
[----:B------:R3:W5:Y:S02]  /*dbd0*/  LDG.E.LTC128B.U16 R222, desc[UR36][R6.64+0x32] ;  /* 0x0000322406de7981 */ /* 0x000764000c1e1520 */
.L_x_243:
[----:B------:R-:W-:Y:S05]  /*dbe0*/  BSYNC B1 ;  /* 0x0000000000017941 */ /* 0x000fea0003800000 */
.L_x_242:
        /* <DEDUP_REMOVED lines=10> */
.L_x_245:
[----:B------:R-:W-:Y:S05]  /*dc90*/  BSYNC B1 ;  /* 0x0000000000017941 */ /* 0x000fea0003800000 */
.L_x_244:
        /* <DEDUP_REMOVED lines=10> */
.L_x_247:
[----:B------:R-:W-:Y:S05]  /*dd40*/  BSYNC B1 ;  /* 0x0000000000017941 */ /* 0x000fea0003800000 */
.L_x_246:
        /* <DEDUP_REMOVED lines=10> */
.L_x_249:
[----:B------:R-:W-:Y:S05]  /*ddf0*/  BSYNC B1 ;  /* 0x0000000000017941 */ /* 0x000fea0003800000 */
.L_x_248:
[----:B------:R-:W3:Y:S01]  /*de00*/  LDL.LU R224, [R1+0x40] ;  /* 0x0000400001e07983 */ /* 0x000ee20000300800 */
[----:B0----5:R-:W-:Y:S01]  /*de10*/  HADD2.F32 R223, -RZ, R222.H0_H0 ;  /* 0x200000deffdf7230 */ /* 0x021fe20000004100 */
[----:B------:R-:W-:Y:S01]  /*de20*/  ISETP.GT.AND P2, PT, R0, 0x21, P0 ;  /* 0x000000210000780c */ /* 0x000fe20000744270 */
[----:B------:R-:W-:Y:S01]  /*de30*/  @P3 IMAD.MOV.U32 R225, RZ, RZ, R11 ;  /* 0x000000ffffe13224 */ /* 0x000fe200078e000b */
[----:B------:R-:W-:Y:S02]  /*de40*/  BSSY B1, `(.L_x_250) ;  /* 0x0000008000017945 */ /* 0x000fe40003800000 */
[----:B------:R-:W-:-:S04]  /*de50*/  FMUL R223, R223, R16 ;  /* 0x00000010dfdf7220 */ /* 0x000fc80000400000 */
[----:B---3--:R-:W-:Y:S01]  /*de60*/  FFMA R223, R224, R2, R223 ;  /* 0x00000002e0df7223 */ /* 0x008fe200000000df */
[----:B------:R-:W-:-:S04]  /*de70*/  @P3 IMAD.MOV.U32 R224, RZ, RZ, R10 ;  /* 0x000000ffffe03224 */ /* 0x000fc800078e000a */
[----:B------:R-:W-:-:S05]  /*de80*/  F2FP.F16.F32.PACK_AB R223, RZ, R223 ;  /* 0x000000dfffdf723e */ /* 0x000fca00000000ff */
[----:B------:R0:W-:Y:S01]  /*de90*/  @P3 STG.E.U16 desc[UR36][R224.64+0x40], R223 ;  /* 0x000040dfe0003986 */ /* 0x0001e2000c101524 */
[----:B------:R-:W-:Y:S05]  /*dea0*/  @!P2 BRA `(.L_x_251) ;  /* 0x000000000004a947 */ /* 0x000fea0003800000 */
[----:B------:R3:W5:Y:S02]  /*deb0*/  LDG.E.LTC128B.U16 R222, desc[UR36][R6.64+0x42] ;  /* 0x0000422406de7981 */ /* 0x000764000c1e1520 */
.L_x_251:
[----:B------:R-:W-:Y:S05]  /*dec0*/  BSYNC B1 ;  /* 0x0000000000017941 */ /* 0x000fea0003800000 */
.L_x_250:
        /* <DEDUP_REMOVED lines=10> */
.L_x_253:
[----:B------:R-:W-:Y:S05]  /*df70*/  BSYNC B1 ;  /* 0x0000000000017941 */ /* 0x000fea0003800000 */
.L_x_252:
        /* <DEDUP_REMOVED lines=10> */
.L_x_255:
[----:B------:R-:W-:Y:S05]  /*e020*/  BSYNC B1 ;  /* 0x0000000000017941 */ /* 0x000fea0003800000 */
.L_x_254:
        /* <DEDUP_REMOVED lines=10> */
.L_x_257:
[----:B------:R-:W-:Y:S05]  /*e0d0*/  BSYNC B1 ;  /* 0x0000000000017941 */ /* 0x000fea0003800000 */
.L_x_256:
        /* <DEDUP_REMOVED lines=12> */
.L_x_259:
[----:B------:R-:W-:Y:S05]  /*e1a0*/  BSYNC B1 ;  /* 0x0000000000017941 */ /* 0x000fea0003800000 */
.L_x_258:
        /* <DEDUP_REMOVED lines=10> */
.L_x_261:
[----:B------:R-:W-:Y:S05]  /*e250*/  BSYNC B1 ;  /* 0x0000000000017941 */ /* 0x000fea0003800000 */
.L_x_260:
        /* <DEDUP_REMOVED lines=10> */
.L_x_263:
[----:B------:R-:W-:Y:S05]  /*e300*/  BSYNC B1 ;  /* 0x0000000000017941 */ /* 0x000fea0003800000 */
.L_x_262:
        /* <DEDUP_REMOVED lines=10> */
.L_x_265:
[----:B------:R-:W-:Y:S05]  /*e3b0*/  BSYNC B1 ;  /* 0x0000000000017941 */ /* 0x000fea0003800000 */
.L_x_264:
        /* <DEDUP_REMOVED lines=12> */
.L_x_267:
[----:B------:R-:W-:Y:S05]  /*e480*/  BSYNC B1 ;  /* 0x0000000000017941 */ /* 0x000fea0003800000 */
.L_x_266:
        /* <DEDUP_REMOVED lines=10> */
.L_x_269:
[----:B------:R-:W-:Y:S05]  /*e530*/  BSYNC B1 ;  /* 0x0000000000017941 */ /* 0x000fea0003800000 */
.L_x_268:
        /* <DEDUP_REMOVED lines=10> */
.L_x_271:
[----:B------:R-:W-:Y:S05]  /*e5e0*/  BSYNC B1 ;  /* 0x0000000000017941 */ /* 0x000fea0003800000 */
.L_x_270:
        /* <DEDUP_REMOVED lines=10> */
.L_x_273:
[----:B------:R-:W-:Y:S05]  /*e690*/  BSYNC B1 ;  /* 0x0000000000017941 */ /* 0x000fea0003800000 */
.L_x_272:
        /* <DEDUP_REMOVED lines=12> */
.L_x_275:
[----:B------:R-:W-:Y:S05]  /*e760*/  BSYNC B1 ;  /* 0x0000000000017941 */ /* 0x000fea0003800000 */
.L_x_274:
        /* <DEDUP_REMOVED lines=10> */
.L_x_277:
[----:B------:R-:W-:Y:S05]  /*e810*/  BSYNC B1 ;  /* 0x0000000000017941 */ /* 0x000fea0003800000 */
.L_x_276:
        /* <DEDUP_REMOVED lines=10> */
.L_x_279:
[----:B------:R-:W-:Y:S05]  /*e8c0*/  BSYNC B1 ;  /* 0x0000000000017941 */ /* 0x000fea0003800000 */
.L_x_278:
        /* <DEDUP_REMOVED lines=10> */
.L_x_281:
[----:B------:R-:W-:Y:S05]  /*e970*/  BSYNC B1 ;  /* 0x0000000000017941 */ /* 0x000fea0003800000 */
.L_x_280:
        /* <DEDUP_REMOVED lines=12> */
.L_x_283:
[----:B------:R-:W-:Y:S05]  /*ea40*/  BSYNC B1 ;  /* 0x0000000000017941 */ /* 0x000fea0003800000 */
.L_x_282:
        /* <DEDUP_REMOVED lines=10> */
.L_x_285:
[----:B------:R-:W-:Y:S05]  /*eaf0*/  BSYNC B1 ;  /* 0x0000000000017941 */ /* 0x000fea0003800000 */
.L_x_284:
        /* <DEDUP_REMOVED lines=10> */
.L_x_287:
[----:B------:R-:W-:Y:S05]  /*eba0*/  BSYNC B1 ;  /* 0x0000000000017941 */ /* 0x000fea0003800000 */
.L_x_286:
        /* <DEDUP_REMOVED lines=10> */
.L_x_289:
[----:B------:R-:W-:Y:S05]  /*ec50*/  BSYNC B1 ;  /* 0x0000000000017941 */ /* 0x000fea0003800000 */
.L_x_288:
        /* <DEDUP_REMOVED lines=12> */
.L_x_291:
[----:B------:R-:W-:Y:S05]  /*ed20*/  BSYNC B1 ;  /* 0x0000000000017941 */ /* 0x000fea0003800000 */
.L_x_290:
        /* <DEDUP_REMOVED lines=10> */
.L_x_293:
[----:B------:R-:W-:Y:S05]  /*edd0*/  BSYNC B1 ;  /* 0x0000000000017941 */ /* 0x000fea0003800000 */
.L_x_292:
        /* <DEDUP_REMOVED lines=10> */
.L_x_295:
[----:B------:R-:W-:Y:S05]  /*ee80*/  BSYNC B1 ;  /* 0x0000000000017941 */ /* 0x000fea0003800000 */
.L_x_294:
        /* <DEDUP_REMOVED lines=10> */
.L_x_297:
[----:B------:R-:W-:Y:S05]  /*ef30*/  BSYNC B1 ;  /* 0x0000000000017941 */ /* 0x000fea0003800000 */
.L_x_296:
        /* <DEDUP_REMOVED lines=12> */
.L_x_299:
[----:B------:R-:W-:Y:S05]  /*f000*/  BSYNC B1 ;  /* 0x0000000000017941 */ /* 0x000fea0003800000 */
.L_x_298:
        /* <DEDUP_REMOVED lines=10> */
.L_x_301:
[----:B------:R-:W-:Y:S05]  /*f0b0*/  BSYNC B1 ;  /* 0x0000000000017941 */ /* 0x000fea0003800000 */
.L_x_300:
        /* <DEDUP_REMOVED lines=10> */
.L_x_303:
[----:B------:R-:W-:Y:S05]  /*f160*/  BSYNC B1 ;  /* 0x0000000000017941 */ /* 0x000fea0003800000 */
.L_x_302:
        /* <DEDUP_REMOVED lines=10> */
.L_x_305:
[----:B------:R-:W-:Y:S05]  /*f210*/  BSYNC B1 ;  /* 0x0000000000017941 */ /* 0x000fea0003800000 */
.L_x_304:
        /* <DEDUP_REMOVED lines=12> */
.L_x_307:
[----:B------:R-:W-:Y:S05]  /*f2e0*/  BSYNC B1 ;  /* 0x0000000000017941 */ /* 0x000fea0003800000 */
.L_x_306:
        /* <DEDUP_REMOVED lines=10> */
.L_x_309:
[----:B------:R-:W-:Y:S05]  /*f390*/  BSYNC B1 ;  /* 0x0000000000017941 */ /* 0x000fea0003800000 */
.L_x_308:
        /* <DEDUP_REMOVED lines=10> */
.L_x_311:
[----:B------:R-:W-:Y:S05]  /*f440*/  BSYNC B1 ;  /* 0x0000000000017941 */ /* 0x000fea0003800000 */
.L_x_310:
        /* <DEDUP_REMOVED lines=10> */
.L_x_313:
[----:B------:R-:W-:Y:S05]  /*f4f0*/  BSYNC B1 ;  /* 0x0000000000017941 */ /* 0x000fea0003800000 */
.L_x_312:
        /* <DEDUP_REMOVED lines=12> */
.L_x_315:
[----:B------:R-:W-:Y:S05]  /*f5c0*/  BSYNC B1 ;  /* 0x0000000000017941 */ /* 0x000fea0003800000 */
.L_x_314:
        /* <DEDUP_REMOVED lines=10> */
.L_x_317:
[----:B------:R-:W-:Y:S05]  /*f670*/  BSYNC B1 ;  /* 0x0000000000017941 */ /* 0x000fea0003800000 */
.L_x_316:
        /* <DEDUP_REMOVED lines=10> */
.L_x_319:
[----:B------:R-:W-:Y:S05]  /*f720*/  BSYNC B1 ;  /* 0x0000000000017941 */ /* 0x000fea0003800000 */
.L_x_318:
        /* <DEDUP_REMOVED lines=10> */
.L_x_321:
[----:B------:R-:W-:Y:S05]  /*f7d0*/  BSYNC B1 ;  /* 0x0000000000017941 */ /* 0x000fea0003800000 */
.L_x_320:
        /* <DEDUP_REMOVED lines=12> */
.L_x_323:
[----:B------:R-:W-:Y:S05]  /*f8a0*/  BSYNC B1 ;  /* 0x0000000000017941 */ /* 0x000fea0003800000 */
.L_x_322:
        /* <DEDUP_REMOVED lines=10> */
.L_x_325:
[----:B------:R-:W-:Y:S05]  /*f950*/  BSYNC B1 ;  /* 0x0000000000017941 */ /* 0x000fea0003800000 */
.L_x_324:
        /* <DEDUP_REMOVED lines=10> */
.L_x_327:
[----:B------:R-:W-:Y:S05]  /*fa00*/  BSYNC B1 ;  /* 0x0000000000017941 */ /* 0x000fea0003800000 */
.L_x_326:
        /* <DEDUP_REMOVED lines=10> */
.L_x_329:
[----:B------:R-:W-:Y:S05]  /*fab0*/  BSYNC B1 ;  /* 0x0000000000017941 */ /* 0x000fea0003800000 */
.L_x_328:
        /* <DEDUP_REMOVED lines=12> */
.L_x_331:
[----:B------:R-:W-:Y:S05]  /*fb80*/  BSYNC B1 ;  /* 0x0000000000017941 */ /* 0x000fea0003800000 */
.L_x_330:
        /* <DEDUP_REMOVED lines=10> */
.L_x_333:
[----:B------:R-:W-:Y:S05]  /*fc30*/  BSYNC B1 ;  /* 0x0000000000017941 */ /* 0x000fea0003800000 */
.L_x_332:
        /* <DEDUP_REMOVED lines=10> */
.L_x_335:
[----:B------:R-:W-:Y:S05]  /*fce0*/  BSYNC B1 ;  /* 0x0000000000017941 */ /* 0x000fea0003800000 */
.L_x_334:
        /* <DEDUP_REMOVED lines=10> */
.L_x_337:
[----:B------:R-:W-:Y:S05]  /*fd90*/  BSYNC B1 ;  /* 0x0000000000017941 */ /* 0x000fea0003800000 */
.L_x_336:
        /* <DEDUP_REMOVED lines=12> */
.L_x_339:
[----:B------:R-:W-:Y:S05]  /*fe60*/  BSYNC B1 ;  /* 0x0000000000017941 */ /* 0x000fea0003800000 */
.L_x_338:
        /* <DEDUP_REMOVED lines=10> */
.L_x_341:
[----:B------:R-:W-:Y:S05]  /*ff10*/  BSYNC B1 ;  /* 0x0000000000017941 */ /* 0x000fea0003800000 */
.L_x_340:
        /* <DEDUP_REMOVED lines=10> */
.L_x_343:
[----:B------:R-:W-:Y:S05]  /*ffc0*/  BSYNC B1 ;  /* 0x0000000000017941 */ /* 0x000fea0003800000 */
.L_x_342:
        /* <DEDUP_REMOVED lines=10> */
.L_x_345:
[----:B------:R-:W-:Y:S05]  /*10070*/  BSYNC B1 ;  /* 0x0000000000017941 */ /* 0x000fea0003800000 */
.L_x_344:
        /* <DEDUP_REMOVED lines=12> */
.L_x_347:
[----:B------:R-:W-:Y:S05]  /*10140*/  BSYNC B1 ;  /* 0x0000000000017941 */ /* 0x000fea0003800000 */
.L_x_346:
        /* <DEDUP_REMOVED lines=10> */
.L_x_349:
[----:B------:R-:W-:Y:S05]  /*101f0*/  BSYNC B1 ;  /* 0x0000000000017941 */ /* 0x000fea0003800000 */
.L_x_348:
        /* <DEDUP_REMOVED lines=10> */
.L_x_351:
[----:B------:R-:W-:Y:S05]  /*102a0*/  BSYNC B1 ;  /* 0x0000000000017941 */ /* 0x000fea0003800000 */
.L_x_350:
        /* <DEDUP_REMOVED lines=10> */
.L_x_353:
[----:B------:R-:W-:Y:S05]  /*10350*/  BSYNC B1 ;  /* 0x0000000000017941 */ /* 0x000fea0003800000 */
.L_x_352:
        /* <DEDUP_REMOVED lines=12> */
.L_x_355:
[----:B------:R-:W-:Y:S05]  /*10420*/  BSYNC B1 ;  /* 0x0000000000017941 */ /* 0x000fea0003800000 */
.L_x_354:
        /* <DEDUP_REMOVED lines=10> */
.L_x_357:
[----:B------:R-:W-:Y:S05]  /*104d0*/  BSYNC B1 ;  /* 0x0000000000017941 */ /* 0x000fea0003800000 */
.L_x_356:
        /* <DEDUP_REMOVED lines=10> */
.L_x_359:
[----:B------:R-:W-:Y:S05]  /*10580*/  BSYNC B1 ;  /* 0x0000000000017941 */ /* 0x000fea0003800000 */
.L_x_358:
        /* <DEDUP_REMOVED lines=10> */
.L_x_361:
[----:B------:R-:W-:Y:S05]  /*10630*/  BSYNC B1 ;  /* 0x0000000000017941 */ /* 0x000fea0003800000 */
.L_x_360:
        /* <DEDUP_REMOVED lines=12> */
.L_x_363:
[----:B------:R-:W-:Y:S05]  /*10700*/  BSYNC B1 ;  /* 0x0000000000017941 */ /* 0x000fea0003800000 */
.L_x_362:
        /* <DEDUP_REMOVED lines=10> */
.L_x_365:
[----:B------:R-:W-:Y:S05]  /*107b0*/  BSYNC B1 ;  /* 0x0000000000017941 */ /* 0x000fea0003800000 */
.L_x_364:
        /* <DEDUP_REMOVED lines=10> */
.L_x_367:
[----:B------:R-:W-:Y:S05]  /*10860*/  BSYNC B1 ;  /* 0x0000000000017941 */ /* 0x000fea0003800000 */
.L_x_366:
        /* <DEDUP_REMOVED lines=10> */
.L_x_369:
[----:B------:R-:W-:Y:S05]  /*10910*/  BSYNC B1 ;  /* 0x0000000000017941 */ /* 0x000fea0003800000 */
.L_x_368:
        /* <DEDUP_REMOVED lines=12> */
.L_x_371:
[----:B------:R-:W-:Y:S05]  /*109e0*/  BSYNC B1 ;  /* 0x0000000000017941 */ /* 0x000fea0003800000 */
.L_x_370:
        /* <DEDUP_REMOVED lines=10> */
.L_x_373:
[----:B------:R-:W-:Y:S05]  /*10a90*/  BSYNC B1 ;  /* 0x0000000000017941 */ /* 0x000fea0003800000 */
.L_x_372:
        /* <DEDUP_REMOVED lines=10> */
.L_x_375:
[----:B------:R-:W-:Y:S05]  /*10b40*/  BSYNC B1 ;  /* 0x0000000000017941 */ /* 0x000fea0003800000 */
.L_x_374:
        /* <DEDUP_REMOVED lines=10> */
.L_x_377:
[----:B------:R-:W-:Y:S05]  /*10bf0*/  BSYNC B1 ;  /* 0x0000000000017941 */ /* 0x000fea0003800000 */
.L_x_376:
        /* <DEDUP_REMOVED lines=12> */
.L_x_379:
[----:B------:R-:W-:Y:S05]  /*10cc0*/  BSYNC B1 ;  /* 0x0000000000017941 */ /* 0x000fea0003800000 */
.L_x_378:
        /* <DEDUP_REMOVED lines=10> */
.L_x_381:
[----:B------:R-:W-:Y:S05]  /*10d70*/  BSYNC B1 ;  /* 0x0000000000017941 */ /* 0x000fea0003800000 */
.L_x_380:
        /* <DEDUP_REMOVED lines=10> */
.L_x_383:
[----:B------:R-:W-:Y:S05]  /*10e20*/  BSYNC B1 ;  /* 0x0000000000017941 */ /* 0x000fea0003800000 */
.L_x_382:
        /* <DEDUP_REMOVED lines=10> */
.L_x_385:
[----:B------:R-:W-:Y:S05]  /*10ed0*/  BSYNC B1 ;  /* 0x0000000000017941 */ /* 0x000fea0003800000 */
.L_x_384:
        /* <DEDUP_REMOVED lines=12> */
.L_x_387:
[----:B------:R-:W-:Y:S05]  /*10fa0*/  BSYNC B1 ;  /* 0x0000000000017941 */ /* 0x000fea0003800000 */
.L_x_386:
        /* <DEDUP_REMOVED lines=10> */
.L_x_389:
[----:B------:R-:W-:Y:S05]  /*11050*/  BSYNC B1 ;  /* 0x0000000000017941 */ /* 0x000fea0003800000 */
.L_x_388:
        /* <DEDUP_REMOVED lines=10> */
.L_x_391:
[----:B------:R-:W-:Y:S05]  /*11100*/  BSYNC B1 ;  /* 0x0000000000017941 */ /* 0x000fea0003800000 */
.L_x_390:
[----:B------:R-:W2:Y:S01]  /*11110*/  LDL.LU R225, [R1+0x15c] ;  /* 0x00015c0001e17983 */ /* 0x000ea20000300800 */
[----:B0----5:R-:W-:Y:S01]  /*11120*/  HADD2.F32 R223, -RZ, R222.H0_H0 ;  /* 0x200000deffdf7230 */ /* 0x021fe20000004100 */
[----:B------:R-:W-:Y:S01]  /*11130*/  ISETP.GT.AND P3, PT, R0, 0xb0, P0 ;  /* 0x000000b00000780c */ /* 0x000fe20000764270 */
[----:B------:R-:W-:Y:S01]  /*11140*/  BSSY B1, `(.L_x_392) ;  /* 0x0000008000017945 */ /* 0x000fe20003800000 */
[----:B------:R-:W-:Y:S02]  /*11150*/  PRMT R224, R222, 0x7610, R224 ;  /* 0x00007610dee07816 */ /* 0x000fe400000000e0 */
[----:B------:R-:W-:-:S04]  /*11160*/  FMUL R223, R223, R16 ;  /* 0x00000010dfdf7220 */ /* 0x000fc80000400000 */
[----:B--2---:R-:W-:-:S05]  /*11170*/  FFMA R223, R225, R2, R223 ;  /* 0x00000002e1df7223 */ /* 0x004fca00000000df */
[----:B------:R-:W-:-:S05]  /*11180*/  F2FP.F16.F32.PACK_AB R223, RZ, R223 ;  /* 0x000000dfffdf723e */ /* 0x000fca00000000ff */
[----:B------:R0:W-:Y:S01]  /*11190*/  @P2 STG.E.U16 desc[UR36][R14.64+0x152], R223 ;  /* 0x000152df0e002986 */ /* 0x0001e2000c101524 */
[----:B------:R-:W-:Y:S05]  /*111a0*/  @!P3 BRA `(.L_x_393) ;  /* 0x000000000004b947 */ /* 0x000fea0003800000 */
[----:B------:R2:W5:Y:S02]  /*111b0*/  LDG.E.LTC128B.U16 R224, desc[UR36][R6.64+0x160] ;  /* 0x0001602406e07981 */ /* 0x000564000c1e1520 */
.L_x_393:
[----:B------:R-:W-:Y:S05]  /*111c0*/  BSYNC B1 ;  /* 0x0000000000017941 */ /* 0x000fea0003800000 */
.L_x_392:
[----:B0-----:R-:W3:Y:S01]  /*111d0*/  LDL.LU R223, [R1+0x160] ;  /* 0x0001600001df7983 */ /* 0x001ee20000300800 */
[----:B-----5:R-:W-:Y:S01]  /*111e0*/  HADD2.F32 R222, -RZ, R224.H0_H0 ;  /* 0x200000e0ffde7230 */ /* 0x020fe20000004100 */
[----:B------:R-:W-:Y:S01]  /*111f0*/  ISETP.GT.AND P2, PT, R0, 0xb1, P0 ;  /* 0x000000b10000780c */ /* 0x000fe20000744270 */
[----:B------:R-:W-:Y:S03]  /*11200*/  BSSY B1, `(.L_x_394) ;  /* 0x000000a000017945 */ /* 0x000fe60003800000 */
[----:B------:R-:W-:-:S04]  /*11210*/  FMUL R222, R222, R16 ;  /* 0x00000010dede7220 */ /* 0x000fc80000400000 */
[----:B---3--:R-:W-:Y:S01]  /*11220*/  FFMA R222, R223, R2, R222 ;  /* 0x00000002dfde7223 */ /* 0x008fe200000000de */
[----:B------:R-:W-:-:S04]  /*11230*/  @P3 IMAD.MOV.U32 R223, RZ, RZ, R11 ;  /* 0x000000ffffdf3224 */ /* 0x000fc800078e000b */
[----:B------:R-:W-:-:S04]  /*11240*/  F2FP.F16.F32.PACK_AB R222, RZ, R222 ;  /* 0x000000deffde723e */ /* 0x000fc800000000ff */
[----:B------:R-:W-:Y:S01]  /*11250*/  PRMT R225, R222, 0x7610, R225 ;  /* 0x00007610dee17816 */ /* 0x000fe200000000e1 */
[----:B------:R-:W-:-:S05]  /*11260*/  @P3 IMAD.MOV.U32 R222, RZ, RZ, R10 ;  /* 0x000000ffffde3224 */ /* 0x000fca00078e000a */
[----:B------:R0:W-:Y:S01]  /*11270*/  @P3 STG.E.U16 desc[UR36][R222.64+0x160], R225 ;  /* 0x000160e1de003986 */ /* 0x0001e2000c101524 */
[----:B------:R-:W-:Y:S05]  /*11280*/  @!P2 BRA `(.L_x_395) ;  /* 0x000000000004a947 */ /* 0x000fea0003800000 */
[----:B------:R3:W5:Y:S02]  /*11290*/  LDG.E.LTC128B.U16 R224, desc[UR36][R6.64+0x162] ;  /* 0x0001622406e07981 */ /* 0x000764000c1e1520 */
.L_x_395:
[----:B------:R-:W-:Y:S05]  /*112a0*/  BSYNC B1 ;  /* 0x0000000000017941 */ /* 0x000fea0003800000 */
.L_x_394:
        /* <DEDUP_REMOVED lines=10> */
.L_x_397:
[----:B------:R-:W-:Y:S05]  /*11350*/  BSYNC B1 ;  /* 0x0000000000017941 */ /* 0x000fea0003800000 */
.L_x_396:
        /* <DEDUP_REMOVED lines=10> */
.L_x_399:
[----:B------:R-:W-:Y:S05]  /*11400*/  BSYNC B1 ;  /* 0x0000000000017941 */ /* 0x000fea0003800000 */
.L_x_398:
        /* <DEDUP_REMOVED lines=10> */
.L_x_401:
[----:B------:R-:W-:Y:S05]  /*114b0*/  BSYNC B1 ;  /* 0x0000000000017941 */ /* 0x000fea0003800000 */
.L_x_400:
[----:B0-----:R-:W3:Y:S01]  /*114c0*/  LDL.LU R222, [R1+0x170] ;  /* 0x0001700001de7983 */ /* 0x001ee20000300800 */
[----:B-----5:R-:W-:Y:S01]  /*114d0*/  HADD2.F32 R223, -RZ, R224.H0_H0 ;  /* 0x200000e0ffdf7230 */ /* 0x020fe20000004100 */
[----:B------:R-:W-:Y:S01]  /*114e0*/  ISETP.GT.AND P0, PT, R0, 0xb9, P0 ;  /* 0x000000b90000780c */ /* 0x000fe20000704270 */
[----:B------:R-:W-:Y:S03]  /*114f0*/  BSSY B1, `(.L_x_402) ;  /* 0x0000009000017945 */ /* 0x000fe60003800000 */
[----:B------:R-:W-:-:S04]  /*11500*/  FMUL R223, R223, R16 ;  /* 0x00000010dfdf7220 */ /* 0x000fc80000400000 */
[----:B---3--:R-:W-:Y:S01]  /*11510*/  FFMA R223, R222, R2, R223 ;  /* 0x00000002dedf7223 */ /* 0x008fe200000000df */
[----:B------:R-:W-:-:S04]  /*11520*/  @P3 MOV R222, R10 ;  /* 0x0000000a00de3202 */ /* 0x000fc80000000f00 */
[----:B------:R-:W-:Y:S01]  /*11530*/  F2FP.F16.F32.PACK_AB R225, RZ, R223 ;  /* 0x000000dfffe1723e */ /* 0x000fe200000000ff */
[----:B------:R-:W-:-:S05]  /*11540*/  @P3 IMAD.MOV.U32 R223, RZ, RZ, R11 ;  /* 0x000000ffffdf3224 */ /* 0x000fca00078e000b */
[----:B------:R0:W-:Y:S01]  /*11550*/  @P3 STG.E.U16 desc[UR36][R222.64+0x170], R225 ;  /* 0x000170e1de003986 */ /* 0x0001e2000c101524 */
[----:B------:R-:W-:Y:S05]  /*11560*/  @!P0 BRA `(.L_x_403) ;  /* 0x0000000000048947 */ /* 0x000fea0003800000 */
[----:B------:R3:W5:Y:S02]  /*11570*/  LDG.E.LTC128B.U16 R224, desc[UR36][R6.64+0x172] ;  /* 0x0001722406e07981 */ /* 0x000764000c1e1520 */
.L_x_403:
[----:B------:R-:W-:Y:S05]  /*11580*/  BSYNC B1 ;  /* 0x0000000000017941 */ /* 0x000fea0003800000 */
.L_x_402:
[----:B-1234-:R-:W2:Y:S01]  /*11590*/  LDL.LU R6, [R1+0x174] ;  /* 0x0001740001067983 */ /* 0x01eea20000300800 */
        /* <DEDUP_REMOVED lines=9> */
.L_x_405:
[----:B------:R-:W-:Y:S05]  /*11630*/  BSYNC B1 ;  /* 0x0000000000017941 */ /* 0x000fea0003800000 */
.L_x_404:
[----:B------:R-:W3:Y:S01]  /*11640*/  LDL.LU R6, [R1+0x178] ;  /* 0x0001780001067983 */ /* 0x000ee20000300800 */
[----:B-1---5:R-:W-:Y:S01]  /*11650*/  HADD2.F32 R7, -RZ, R224.H0_H0 ;  /* 0x200000e0ff077230 */ /* 0x022fe20000004100 */
[----:B------:R-:W-:Y:S01]  /*11660*/  ISETP.GT.AND P1, PT, R0, 0xb9, P1 ;  /* 0x000000b90000780c */ /* 0x000fe20000f24270 */
[----:B------:R-:W-:Y:S01]  /*11670*/  BSSY B1, `(.L_x_406) ;  /* 0x000000b000017945 */ /* 0x000fe20003800000 */
[----:B0-----:R-:W-:Y:S02]  /*11680*/  PRMT R222, R224, 0x7610, R222 ;  /* 0x00007610e0de7816 */ /* 0x001fe400000000de */
[----:B------:R-:W-:-:S04]  /*11690*/  FMUL R7, R7, R16 ;  /* 0x0000001007077220 */ /* 0x000fc80000400000 */
[----:B---3--:R-:W-:Y:S01]  /*116a0*/  FFMA R7, R6, R2, R7 ;  /* 0x0000000206077223 */ /* 0x008fe20000000007 */
[----:B------:R-:W-:-:S04]  /*116b0*/  IADD3 R6, P0, R17, 0x100, RZ ;  /* 0x0000010011067810 */ /* 0x000fc80007f1e0ff */
[----:B------:R-:W-:-:S04]  /*116c0*/  F2FP.F16.F32.PACK_AB R7, RZ, R7 ;  /* 0x00000007ff07723e */ /* 0x000fc800000000ff */
[----:B------:R-:W-:Y:S01]  /*116d0*/  PRMT R10, R7, 0x7610, R10 ;  /* 0x00007610070a7816 */ /* 0x000fe2000000000a */
[----:B------:R-:W-:-:S04]  /*116e0*/  IMAD.X R7, RZ, RZ, UR7, P0 ;  /* 0x00000007ff077e24 */ /* 0x000fc800080e06ff */
[----:B------:R0:W-:Y:S01]  /*116f0*/  @P2 STG.E.U16 desc[UR36][R12.64+0x170], R10 ;  /* 0x0001700a0c002986 */ /* 0x0001e2000c101524 */
[----:B------:R-:W-:Y:S05]  /*11700*/  @!P1 BRA `(.L_x_407) ;  /* 0x0000000000049947 */ /* 0x000fea0003800000 */
[----:B------:R1:W5:Y:S02]  /*11710*/  LDG.E.LTC128B.U16 R222, desc[UR36][R4.64+0x172] ;  /* 0x0001722404de7981 */ /* 0x000364000c1e1520 */
.L_x_407:
[----:B------:R-:W-:Y:S05]  /*11720*/  BSYNC B1 ;  /* 0x0000000000017941 */ /* 0x000fea0003800000 */
.L_x_406:
[----:B0-----:R-:W3:Y:S01]  /*11730*/  LDL.LU R10, [R1+0x17c] ;  /* 0x00017c00010a7983 */ /* 0x001ee20000300800 */
[----:B-12--5:R-:W-:Y:S01]  /*11740*/  HADD2.F32 R5, -RZ, R222.H0_H0 ;  /* 0x200000deff057230 */ /* 0x026fe20000004100 */
[----:B------:R-:W-:Y:S01]  /*11750*/  ISETP.GT.AND P0, PT, R3, 0x100, PT ;  /* 0x000001000300780c */ /* 0x000fe20003f04270 */
[----:B------:R-:W-:-:S03]  /*11760*/  IMAD R7, R7, R20, RZ ;  /* 0x0000001407077224 */ /* 0x000fc600078e02ff */
[----:B------:R-:W-:Y:S01]  /*11770*/  FMUL R11, R5, R16 ;  /* 0x00000010050b7220 */ /* 0x000fe20000400000 */
[----:B------:R-:W-:Y:S01]  /*11780*/  IMAD R7, R6, R21, R7 ;  /* 0x0000001506077224 */ /* 0x000fe200078e0207 */
[----:B------:R-:W-:Y:S01]  /*11790*/  ISETP.GT.AND P4, PT, R0, RZ, P0 ;  /* 0x000000ff0000720c */ /* 0x000fe20000784270 */
[----:B------:R-:W-:-:S05]  /*117a0*/  IMAD.WIDE.U32 R4, R6, R20, R216 ;  /* 0x0000001406047225 */ /* 0x000fca00078e00d8 */
[----:B------:R-:W-:Y:S01]  /*117b0*/  IADD3 R5, R5, R7, RZ ;  /* 0x0000000705057210 */ /* 0x000fe20007ffe0ff */
[----:B---3--:R-:W-:Y:S01]  /*117c0*/  FFMA R11, R10, R2, R11 ;  /* 0x000000020a0b7223 */ /* 0x008fe2000000000b */
[----:B------:R-:W-:-:S04]  /*117d0*/  LEA R10, P2, R4, R18, 0x1 ;  /* 0x00000012040a7211 */ /* 0x000fc800078408ff */
[----:B------:R-:W-:Y:S02]  /*117e0*/  F2FP.F16.F32.PACK_AB R12, RZ, R11 ;  /* 0x0000000bff0c723e */ /* 0x000fe400000000ff */
[----:B------:R-:W-:Y:S02]  /*117f0*/  LEA.HI.X R11, R4, R19, R5, 0x1, P2 ;  /* 0x00000013040b7211 */ /* 0x000fe400010f0c05 */
[----:B------:R-:W-:-:S05]  /*11800*/  PRMT R13, R12, 0x7610, R13 ;  /* 0x000076100c0d7816 */ /* 0x000fca000000000d */
[----:B------:R0:W-:Y:S04]  /*11810*/  @P1 STG.E.U16 desc[UR36][R14.64+0x172], R13 ;  /* 0x0001720d0e001986 */ /* 0x0001e8000c101524 */
[----:B------:R1:W2:Y:S01]  /*11820*/  @P4 LDG.E.LTC128B.U16 R222, desc[UR36][R10.64] ;  /* 0x000000240ade4981 */ /* 0x0002a2000c1e1520 */
[----:B------:R-:W-:Y:S01]  /*11830*/  IMAD.WIDE.U32 R4, R6, R20, R22 ;  /* 0x0000001406047225 */ /* 0x000fe200078e0016 */
[----:B------:R-:W-:Y:S01]  /*11840*/  USHF.L.U64.HI UR4, UR8, 0x9, UR9 ;  /* 0x0000000908047899 */ /* 0x000fe20008010209 */
[----:B------:R-:W-:Y:S01]  /*11850*/  ISETP.GT.AND P2, PT, R0, 0x1, P0 ;  /* 0x000000010000780c */ /* 0x000fe20000744270 */
[----:B------:R-:W-:Y:S01]  /*11860*/  BSSY B1, `(.L_x_408) ;  /* 0x0000010000017945 */ /* 0x000fe20003800000 */
[----:B------:R-:W-:Y:S02]  /*11870*/  IMAD.IADD R5, R7, 0x1, R5 ;  /* 0x0000000107057824 */ /* 0x000fe400078e0205 */
[----:B------:R-:W-:-:S02]  /*11880*/  IMAD.U32 R225, RZ, RZ, UR8 ;  /* 0x00000008ffe17e24 */ /* 0x000fc4000f8e00ff */
[----:B0-----:R-:W-:-:S03]  /*11890*/  IMAD.WIDE.U32 R12, R218, UR43, R4 ;  /* 0x0000002bda0c7c25 */ /* 0x001fc6000f8e0004 */
[----:B------:R-:W-:Y:S02]  /*118a0*/  LEA R4, P1, R225, R8, 0x9 ;  /* 0x00000008e1047211 */ /* 0x000fe400078248ff */
[----:B------:R-:W-:Y:S02]  /*118b0*/  IADD3 R5, R219, R13, RZ ;  /* 0x0000000ddb057210 */ /* 0x000fe40007ffe0ff */
[----:B-1----:R-:W-:-:S04]  /*118c0*/  LEA R10, P3, R12, R18, 0x1 ;  /* 0x000000120c0a7211 */ /* 0x002fc800078608ff */
[----:B------:R-:W-:Y:S02]  /*118d0*/  LEA.HI.X R11, R12, R19, R5, 0x1, P3 ;  /* 0x000000130c0b7211 */ /* 0x000fe400018f0c05 */
[----:B------:R-:W-:Y:S01]  /*118e0*/  IADD3.X R5, R9, UR4, RZ, P1, !PT ;  /* 0x0000000409057c10 */ /* 0x000fe20008ffe4ff */
[----:B--2---:R-:W-:-:S05]  /*118f0*/  HADD2.F32 R223, -RZ, R222.H0_H0 ;  /* 0x200000deffdf7230 */ /* 0x004fca0000004100 */
[----:B------:R-:W-:-:S04]  /*11900*/  FMUL R223, R223, R16 ;  /* 0x00000010dfdf7220 */ /* 0x000fc80000400000 */
[----:B------:R-:W-:-:S05]  /*11910*/  FFMA R223, R120, R2, R223 ;  /* 0x0000000278df7223 */ /* 0x000fca00000000df */
[----:B------:R-:W-:-:S05]  /*11920*/  F2FP.F16.F32.PACK_AB R223, RZ, R223 ;  /* 0x000000dfffdf723e */ /* 0x000fca00000000ff */
[----:B------:R0:W-:Y:S01]  /*11930*/  @P4 STG.E.U16 desc[UR36][R4.64], R223 ;  /* 0x000000df04004986 */ /* 0x0001e2000c101524 */
[----:B------:R-:W-:Y:S05]  /*11940*/  @!P2 BRA `(.L_x_409) ;  /* 0x000000000004a947 */ /* 0x000fea0003800000 */
[----:B------:R1:W5:Y:S02]  /*11950*/  LDG.E.LTC128B.U16 R222, desc[UR36][R10.64+0x2] ;  /* 0x000002240ade7981 */ /* 0x000364000c1e1520 */
.L_x_409:
[----:B------:R-:W-:Y:S05]  /*11960*/  BSYNC B1 ;  /* 0x0000000000017941 */ /* 0x000fea0003800000 */
.L_x_408:
[----:B-----5:R-:W-:Y:S01]  /*11970*/  HADD2.F32 R13, -RZ, R222.H0_H0 ;  /* 0x200000deff0d7230 */ /* 0x020fe20000004100 */
[----:B------:R-:W-:Y:S01]  /*11980*/  ISETP.GT.AND P1, PT, R3, 0x108, PT ;  /* 0x000001080300780c */ /* 0x000fe20003f24270 */
[----:B------:R-:W-:Y:S01]  /*11990*/  IMAD.WIDE.U32 R14, R6, R20, R226 ;  /* 0x00000014060e7225 */ /* 0x000fe200078e00e2 */
[----:B------:R-:W-:Y:S03]  /*119a0*/  BSSY B1, `(.L_x_410) ;  /* 0x000000f000017945 */ /* 0x000fe60003800000 */
[----:B------:R-:W-:Y:S01]  /*119b0*/  FMUL R12, R13, R16 ;  /* 0x000000100d0c7220 */ /* 0x000fe20000400000 */
[----:B------:R-:W-:Y:S01]  /*119c0*/  ISETP.GT.AND P3, PT, R0, RZ, P1 ;  /* 0x000000ff0000720c */ /* 0x000fe20000f64270 */
[----:B------:R-:W-:Y:S01]  /*119d0*/  IMAD.IADD R15, R7, 0x1, R15 ;  /* 0x00000001070f7824 */ /* 0x000fe200078e020f */
[----:B------:R-:W-:Y:S01]  /*119e0*/  IADD3 R7, P4, R220, R14, RZ ;  /* 0x0000000edc077210 */ /* 0x000fe20007f9e0ff */
[----:B------:R-:W-:Y:S01]  /*119f0*/  FFMA R12, R121, R2, R12 ;  /* 0x00000002790c7223 */ /* 0x000fe2000000000c */
[----:B------:R-:W-:-:S04]  /*11a00*/  IADD3 R14, P5, R22, R14, RZ ;  /* 0x0000000e160e7210 */ /* 0x000fc80007fbe0ff */
[----:B------:R-:W-:Y:S01]  /*11a10*/  F2FP.F16.F32.PACK_AB R13, RZ, R12 ;  /* 0x0000000cff0d723e */ /* 0x000fe200000000ff */
[----:B------:R-:W-:Y:S01]  /*11a20*/  IMAD.X R12, R15, 0x1, R217, P4 ;  /* 0x000000010f0c7824 */ /* 0x000fe200020e06d9 */
[----:B------:R-:W-:Y:S02]  /*11a30*/  LEA R6, P4, R7, R18, 0x1 ;  /* 0x0000001207067211 */ /* 0x000fe400078808ff */
[----:B------:R-:W-:Y:S01]  /*11a40*/  IADD3.X R15, R23, R15, RZ, P5, !PT ;  /* 0x0000000f170f7210 */ /* 0x000fe20002ffe4ff */
[----:B------:R2:W-:Y:S01]  /*11a50*/  @P2 STG.E.U16 desc[UR36][R4.64+0x2], R13 ;  /* 0x0000020d04002986 */ /* 0x0005e2000c101524 */
[----:B------:R-:W-:Y:S01]  /*11a60*/  LEA.HI.X R7, R7, R19, R12, 0x1, P4 ;  /* 0x0000001307077211 */ /* 0x000fe200020f0c0c */
[----:B------:R-:W-:Y:S08]  /*11a70*/  @!P3 BRA `(.L_x_411) ;  /* 0x000000000004b947 */ /* 0x000ff00003800000 */
[----:B------:R3:W5:Y:S02]  /*11a80*/  LDG.E.LTC128B.U16 R222, desc[UR36][R6.64] ;  /* 0x0000002406de7981 */ /* 0x000764000c1e1520 */
.L_x_411:
[----:B------:R-:W-:Y:S05]  /*11a90*/  BSYNC B1 ;  /* 0x0000000000017941 */ /* 0x000fea0003800000 */
.L_x_410:
[----:B---3-5:R-:W-:Y:S01]  /*11aa0*/  HADD2.F32 R7, -RZ, R222.H0_H0 ;  /* 0x200000deff077230 */ /* 0x028fe20000004100 */
[----:B------:R-:W-:Y:S01]  /*11ab0*/  IADD3 R12, P2, R4, R229, RZ ;  /* 0x000000e5040c7210 */ /* 0x000fe20007f5e0ff */
[----:B------:R-:W-:Y:S01]  /*11ac0*/  IMAD.WIDE.U32 R14, R218, UR43, R14 ;  /* 0x0000002bda0e7c25 */ /* 0x000fe2000f8e000e */
[----:B------:R-:W-:Y:S03]  /*11ad0*/  BSSY B1, `(.L_x_412) ;  /* 0x000000c000017945 */ /* 0x000fe60003800000 */
[----:B------:R-:W-:Y:S01]  /*11ae0*/  FMUL R7, R7, R16 ;  /* 0x0000001007077220 */ /* 0x000fe20000400000 */
[----:B--2---:R-:W-:Y:S01]  /*11af0*/  IMAD.IADD R13, R219, 0x1, R15 ;  /* 0x00000001db0d7824 */ /* 0x004fe200078e020f */
[----:B------:R-:W-:Y:S02]  /*11b00*/  LEA R6, P4, R14, R18, 0x1 ;  /* 0x000000120e067211 */ /* 0x000fe400078808ff */
[----:B------:R-:W-:-:S05]  /*11b10*/  FFMA R7, R122, R2, R7 ;  /* 0x000000027a077223 */ /* 0x000fca0000000007 */
[----:B------:R-:W-:Y:S02]  /*11b20*/  F2FP.F16.F32.PACK_AB R15, RZ, R7 ;  /* 0x00000007ff0f723e */ /* 0x000fe400000000ff */
[----:B------:R-:W-:Y:S01]  /*11b30*/  LEA.HI.X R7, R14, R19, R13, 0x1, P4 ;  /* 0x000000130e077211 */ /* 0x000fe200020f0c0d */
[----:B------:R-:W-:Y:S01]  /*11b40*/  IMAD.X R13, R5, 0x1, R228, P2 ;  /* 0x00000001050d7824 */ /* 0x000fe200010e06e4 */
[----:B------:R-:W-:-:S04]  /*11b50*/  ISETP.GT.AND P4, PT, R0, 0x1, P1 ;  /* 0x000000010000780c */ /* 0x000fc80000f84270 */
[----:B------:R2:W-:Y:S09]  /*11b60*/  @P3 STG.E.U16 desc[UR36][R12.64], R15 ;  /* 0x0000000f0c003986 */ /* 0x0005f2000c101524 */
[----:B------:R-:W-:Y:S05]  /*11b70*/  @!P4 BRA `(.L_x_413) ;  /* 0x000000000004c947 */ /* 0x000fea0003800000 */
[----:B------:R3:W5:Y:S02]  /*11b80*/  LDG.E.LTC128B.U16 R222, desc[UR36][R6.64+0x2] ;  /* 0x0000022406de7981 */ /* 0x000764000c1e1520 */
.L_x_413:
[----:B------:R-:W-:Y:S05]  /*11b90*/  BSYNC B1 ;  /* 0x0000000000017941 */ /* 0x000fea0003800000 */
.L_x_412:
[----:B--2--5:R-:W-:Y:S01]  /*11ba0*/  HADD2.F32 R15, -RZ, R222.H0_H0 ;  /* 0x200000deff0f7230 */ /* 0x024fe20000004100 */
[----:B------:R-:W-:Y:S01]  /*11bb0*/  ISETP.GT.AND P3, PT, R0, 0x8, P0 ;  /* 0x000000080000780c */ /* 0x000fe20000764270 */
[----:B------:R-:W-:Y:S03]  /*11bc0*/  BSSY B1, `(.L_x_414) ;  /* 0x0000009000017945 */ /* 0x000fe60003800000 */
[----:B------:R-:W-:-:S04]  /*11bd0*/  FMUL R14, R15, R16 ;  /* 0x000000100f0e7220 */ /* 0x000fc80000400000 */
[----:B------:R-:W-:Y:S01]  /*11be0*/  FFMA R123, R123, R2, R14 ;  /* 0x000000027b7b7223 */ /* 0x000fe2000000000e */
[----:B------:R-:W-:-:S04]  /*11bf0*/  IADD3 R14, P2, R229, R4, RZ ;  /* 0x00000004e50e7210 */ /* 0x000fc80007f5e0ff */
[----:B------:R-:W-:Y:S02]  /*11c00*/  F2FP.F16.F32.PACK_AB R123, RZ, R123 ;  /* 0x0000007bff7b723e */ /* 0x000fe400000000ff */
[----:B------:R-:W-:-:S05]  /*11c10*/  IADD3.X R15, R228, R5, RZ, P2, !PT ;  /* 0x00000005e40f7210 */ /* 0x000fca00017fe4ff */
[----:B------:R2:W-:Y:S01]  /*11c20*/  @P4 STG.E.U16 desc[UR36][R14.64+0x2], R123 ;  /* 0x0000027b0e004986 */ /* 0x0005e2000c101524 */
[----:B------:R-:W-:Y:S05]  /*11c30*/  @!P3 BRA `(.L_x_415) ;  /* 0x000000000004b947 */ /* 0x000fea0003800000 */
[----:B------:R4:W5:Y:S02]  /*11c40*/  LDG.E.LTC128B.U16 R222, desc[UR36][R10.64+0x10] ;  /* 0x000010240ade7981 */ /* 0x000964000c1e1520 */
.L_x_415:
[----:B------:R-:W-:Y:S05]  /*11c50*/  BSYNC B1 ;  /* 0x0000000000017941 */ /* 0x000fea0003800000 */
.L_x_414:
[----:B-----5:R-:W-:Y:S01]  /*11c60*/  HADD2.F32 R121, -RZ, R222.H0_H0 ;  /* 0x200000deff797230 */ /* 0x020fe20000004100 */
[----:B------:R-:W-:Y:S01]  /*11c70*/  ISETP.GT.AND P2, PT, R0, 0x9, P0 ;  /* 0x000000090000780c */ /* 0x000fe20000744270 */
[----:B------:R-:W-:Y:S01]  /*11c80*/  @P3 IMAD.MOV.U32 R120, RZ, RZ, R4 ;  /* 0x000000ffff783224 */ /* 0x000fe200078e0004 */
[----:B------:R-:W-:Y:S02]  /*11c90*/  BSSY B1, `(.L_x_416) ;  /* 0x0000009000017945 */ /* 0x000fe40003800000 */
[----:B------:R-:W-:-:S04]  /*11ca0*/  FMUL R121, R121, R16 ;  /* 0x0000001079797220 */ /* 0x000fc80000400000 */
[----:B------:R-:W-:-:S05]  /*11cb0*/  FFMA R121, R124, R2, R121 ;  /* 0x000000027c797223 */ /* 0x000fca0000000079 */
[----:B------:R-:W-:-:S04]  /*11cc0*/  F2FP.F16.F32.PACK_AB R121, RZ, R121 ;  /* 0x00000079ff79723e */ /* 0x000fc800000000ff */
[----:B------:R-:W-:Y:S01]  /*11cd0*/  PRMT R122, R121, 0x7610, R122 ;  /* 0x00007610797a7816 */ /* 0x000fe2000000007a */
[----:B------:R-:W-:-:S05]  /*11ce0*/  @P3 IMAD.MOV.U32 R121, RZ, RZ, R5 ;  /* 0x000000ffff793224 */ /* 0x000fca00078e0005 */
[----:B------:R0:W-:Y:S01]  /*11cf0*/  @P3 STG.E.U16 desc[UR36][R120.64+0x10], R122 ;  /* 0x0000107a78003986 */ /* 0x0001e2000c101524 */
[----:B------:R-:W-:Y:S05]  /*11d00*/  @!P2 BRA `(.L_x_417) ;  /* 0x000000000004a947 */ /* 0x000fea0003800000 */
[----:B------:R0:W5:Y:S02]  /*11d10*/  LDG.E.LTC128B.U16 R222, desc[UR36][R10.64+0x12] ;  /* 0x000012240ade7981 */ /* 0x000164000c1e1520 */
.L_x_417:
[----:B------:R-:W-:Y:S05]  /*11d20*/  BSYNC B1 ;  /* 0x0000000000017941 */ /* 0x000fea0003800000 */
.L_x_416:
[----:B0----5:R-:W-:Y:S01]  /*11d30*/  HADD2.F32 R121, -RZ, R222.H0_H0 ;  /* 0x200000deff797230 */ /* 0x021fe20000004100 */
[----:B------:R-:W-:Y:S01]  /*11d40*/  ISETP.GT.AND P3, PT, R0, 0x8, P1 ;  /* 0x000000080000780c */ /* 0x000fe20000f64270 */
[----:B------:R-:W-:Y:S03]  /*11d50*/  BSSY B1, `(.L_x_418) ;  /* 0x0000007000017945 */ /* 0x000fe60003800000 */
[----:B------:R-:W-:-:S04]  /*11d60*/  FMUL R120, R121, R16 ;  /* 0x0000001079787220 */ /* 0x000fc80000400000 */
[----:B------:R-:W-:-:S05]  /*11d70*/  FFMA R120, R125, R2, R120 ;  /* 0x000000027d787223 */ /* 0x000fca0000000078 */
[----:B------:R-:W-:-:S05]  /*11d80*/  F2FP.F16.F32.PACK_AB R120, RZ, R120 ;  /* 0x00000078ff78723e */ /* 0x000fca00000000ff */
[----:B------:R0:W-:Y:S01]  /*11d90*/  @P2 STG.E.U16 desc[UR36][R4.64+0x12], R120 ;  /* 0x0000127804002986 */ /* 0x0001e2000c101524 */
[----:B------:R-:W-:Y:S05]  /*11da0*/  @!P3 BRA `(.L_x_419) ;  /* 0x000000000004b947 */ /* 0x000fea0003800000 */
[----:B------:R0:W5:Y:S02]  /*11db0*/  LDG.E.LTC128B.U16 R222, desc[UR36][R6.64+0x10] ;  /* 0x0000102406de7981 */ /* 0x000164000c1e1520 */
.L_x_419:
[----:B------:R-:W-:Y:S05]  /*11dc0*/  BSYNC B1 ;  /* 0x0000000000017941 */ /* 0x000fea0003800000 */
.L_x_418:
[----:B-----5:R-:W-:Y:S01]  /*11dd0*/  HADD2.F32 R121, -RZ, R222.H0_H0 ;  /* 0x200000deff797230 */ /* 0x020fe20000004100 */
        /* <DEDUP_REMOVED lines=8> */
.L_x_421:
[----:B------:R-:W-:Y:S05]  /*11e60*/  BSYNC B1 ;  /* 0x0000000000017941 */ /* 0x000fea0003800000 */
.L_x_420:
        /* <DEDUP_REMOVED lines=9> */
.L_x_423:
[----:B------:R-:W-:Y:S05]  /*11f00*/  BSYNC B1 ;  /* 0x0000000000017941 */ /* 0x000fea0003800000 */
.L_x_422:
[----:B-----5:R-:W-:Y:S01]  /*11f10*/  HADD2.F32 R121, -RZ, R222.H0_H0 ;  /* 0x200000deff797230 */ /* 0x020fe20000004100 */
[----:B0-----:R-:W-:Y:S01]  /*11f20*/  @P3 MOV R120, R4 ;  /* 0x0000000400783202 */ /* 0x001fe20000000f00 */
[----:B------:R-:W-:Y:S01]  /*11f30*/  BSSY B1, `(.L_x_424) ;  /* 0x000000a000017945 */ /* 0x000fe20003800000 */
[----:B------:R-:W-:Y:S02]  /*11f40*/  ISETP.GT.AND P2, PT, R0, 0x11, P0 ;  /* 0x000000110000780c */ /* 0x000fe40000744270 */
        /* <DEDUP_REMOVED lines=8> */
.L_x_425:
[----:B------:R-:W-:Y:S05]  /*11fd0*/  BSYNC B1 ;  /* 0x0000000000017941 */ /* 0x000fea0003800000 */
.L_x_424:
        /* <DEDUP_REMOVED lines=9> */
.L_x_427:
[----:B------:R-:W-:Y:S05]  /*12070*/  BSYNC B1 ;  /* 0x0000000000017941 */ /* 0x000fea0003800000 */
.L_x_426:
        /* <DEDUP_REMOVED lines=9> */
.L_x_429:
[----:B------:R-:W-:Y:S05]  /*12110*/  BSYNC B1 ;  /* 0x0000000000017941 */ /* 0x000fea0003800000 */
.L_x_428:
        /* <DEDUP_REMOVED lines=9> */
.L_x_431:
[----:B------:R-:W-:Y:S05]  /*121b0*/  BSYNC B1 ;  /* 0x0000000000017941 */ /* 0x000fea0003800000 */
.L_x_430:
[----:B-----5:R-:W-:Y:S01]  /*121c0*/  HADD2.F32 R121, -RZ, R222.H0_H0 ;  /* 0x200000deff797230 */ /* 0x020fe20000004100 */
[----:B------:R-:W-:Y:S01]  /*121d0*/  ISETP.GT.AND P2, PT, R0, 0x19, P0 ;  /* 0x000000190000780c */ /* 0x000fe20000744270 */
[----:B0-----:R-:W-:Y:S01]  /*121e0*/  @P3 IMAD.MOV.U32 R120, RZ, RZ, R4 ;  /* 0x000000ffff783224 */ /* 0x001fe200078e0004 */
[----:B------:R-:W-:Y:S02]  /*121f0*/  BSSY B1, `(.L_x_432) ;  /* 0x0000009000017945 */ /* 0x000fe40003800000 */
[----:B------:R-:W-:-:S04]  /*12200*/  FMUL R121, R121, R16 ;  /* 0x0000001079797220 */ /* 0x000fc80000400000 */
[----:B------:R-:W-:-:S05]  /*12210*/  FFMA R121, R132, R2, R121 ;  /* 0x0000000284797223 */ /* 0x000fca0000000079 */
[----:B------:R-:W-:-:S04]  /*12220*/  F2FP.F16.F32.PACK_AB R121, RZ, R121 ;  /* 0x00000079ff79723e */ /* 0x000fc800000000ff */
[----:B------:R-:W-:Y:S02]  /*12230*/  PRMT R122, R121, 0x7610, R122 ;  /* 0x00007610797a7816 */ /* 0x000fe4000000007a */
[----:B------:R-:W-:-:S05]  /*12240*/  @P3 MOV R121, R5 ;  /* 0x0000000500793202 */ /* 0x000fca0000000f00 */
[----:B------:R0:W-:Y:S01]  /*12250*/  @P3 STG.E.U16 desc[UR36][R120.64+0x30], R122 ;  /* 0x0000307a78003986 */ /* 0x0001e2000c101524 */
[----:B------:R-:W-:Y:S05]  /*12260*/  @!P2 BRA `(.L_x_433) ;  /* 0x000000000004a947 */ /* 0x000fea0003800000 */
[----:B------:R0:W5:Y:S02]  /*12270*/  LDG.E.LTC128B.U16 R222, desc[UR36][R10.64+0x32] ;  /* 0x000032240ade7981 */ /* 0x000164000c1e1520 */
.L_x_433:
[----:B------:R-:W-:Y:S05]  /*12280*/  BSYNC B1 ;  /* 0x0000000000017941 */ /* 0x000fea0003800000 */
.L_x_432:
        /* <DEDUP_REMOVED lines=9> */
.L_x_435:
[----:B------:R-:W-:Y:S05]  /*12320*/  BSYNC B1 ;  /* 0x0000000000017941 */ /* 0x000fea0003800000 */
.L_x_434:
        /* <DEDUP_REMOVED lines=9> */
.L_x_437:
[----:B------:R-:W-:Y:S05]  /*123c0*/  BSYNC B1 ;  /* 0x0000000000017941 */ /* 0x000fea0003800000 */
.L_x_436:
        /* <DEDUP_REMOVED lines=9> */
.L_x_439:
[----:B------:R-:W-:Y:S05]  /*12460*/  BSYNC B1 ;  /* 0x0000000000017941 */ /* 0x000fea0003800000 */
.L_x_438:
[----:B-----5:R-:W-:Y:S01]  /*12470*/  HADD2.F32 R121, -RZ, R222.H0_H0 ;  /* 0x200000deff797230 */ /* 0x020fe20000004100 */
[----:B------:R-:W-:Y:S01]  /*12480*/  ISETP.GT.AND P2, PT, R0, 0x21, P0 ;  /* 0x000000210000780c */ /* 0x000fe20000744270 */
[----:B0-----:R-:W-:Y:S01]  /*12490*/  @P3 IMAD.MOV.U32 R120, RZ, RZ, R4 ;  /* 0x000000ffff783224 */ /* 0x001fe200078e0004 */
        /* <DEDUP_REMOVED lines=9> */
.L_x_441:
[----:B------:R-:W-:Y:S05]  /*12530*/  BSYNC B1 ;  /* 0x0000000000017941 */ /* 0x000fea0003800000 */
.L_x_440:
        /* <DEDUP_REMOVED lines=9> */
.L_x_443:
[----:B------:R-:W-:Y:S05]  /*125d0*/  BSYNC B1 ;  /* 0x0000000000017941 */ /* 0x000fea0003800000 */
.L_x_442:
        /* <DEDUP_REMOVED lines=9> */
.L_x_445:
[----:B------:R-:W-:Y:S05]  /*12670*/  BSYNC B1 ;  /* 0x0000000000017941 */ /* 0x000fea0003800000 */
.L_x_444:
        /* <DEDUP_REMOVED lines=9> */
.L_x_447:
[----:B------:R-:W-:Y:S05]  /*12710*/  BSYNC B1 ;  /* 0x0000000000017941 */ /* 0x000fea0003800000 */
.L_x_446:
        /* <DEDUP_REMOVED lines=12> */
.L_x_449:
[----:B------:R-:W-:Y:S05]  /*127e0*/  BSYNC B1 ;  /* 0x0000000000017941 */ /* 0x000fea0003800000 */
.L_x_448:
        /* <DEDUP_REMOVED lines=9> */
.L_x_451:
[----:B------:R-:W-:Y:S05]  /*12880*/  BSYNC B1 ;  /* 0x0000000000017941 */ /* 0x000fea0003800000 */
.L_x_450:
        /* <DEDUP_REMOVED lines=9> */
.L_x_453:
[----:B------:R-:W-:Y:S05]  /*12920*/  BSYNC B1 ;  /* 0x0000000000017941 */ /* 0x000fea0003800000 */
.L_x_452:
        /* <DEDUP_REMOVED lines=9> */
.L_x_455:
[----:B------:R-:W-:Y:S05]  /*129c0*/  BSYNC B1 ;  /* 0x0000000000017941 */ /* 0x000fea0003800000 */
.L_x_454:
        /* <DEDUP_REMOVED lines=12> */
.L_x_457:
[----:B------:R-:W-:Y:S05]  /*12a90*/  BSYNC B1 ;  /* 0x0000000000017941 */ /* 0x000fea0003800000 */
.L_x_456:
        /* <DEDUP_REMOVED lines=9> */
.L_x_459:
[----:B------:R-:W-:Y:S05]  /*12b30*/  BSYNC B1 ;  /* 0x0000000000017941 */ /* 0x000fea0003800000 */
.L_x_458:
        /* <DEDUP_REMOVED lines=9> */
.L_x_461:
[----:B------:R-:W-:Y:S05]  /*12bd0*/  BSYNC B1 ;  /* 0x0000000000017941 */ /* 0x000fea0003800000 */
.L_x_460:
        /* <DEDUP_REMOVED lines=9> */
.L_x_463:
[----:B------:R-:W-:Y:S05]  /*12c70*/  BSYNC B1 ;  /* 0x0000000000017941 */ /* 0x000fea0003800000 */
.L_x_462:
        /* <DEDUP_REMOVED lines=12> */
.L_x_465:
[----:B------:R-:W-:Y:S05]  /*12d40*/  BSYNC B1 ;  /* 0x0000000000017941 */ /* 0x000fea0003800000 */
.L_x_464:
        /* <DEDUP_REMOVED lines=9> */
.L_x_467:
[----:B------:R-:W-:Y:S05]  /*12de0*/  BSYNC B1 ;  /* 0x0000000000017941 */ /* 0x000fea0003800000 */
.L_x_466:
        /* <DEDUP_REMOVED lines=9> */
.L_x_469:
[----:B------:R-:W-:Y:S05]  /*12e80*/  BSYNC B1 ;  /* 0x0000000000017941 */ /* 0x000fea0003800000 */
.L_x_468:
        /* <DEDUP_REMOVED lines=9> */
.L_x_471:
[----:B------:R-:W-:Y:S05]  /*12f20*/  BSYNC B1 ;  /* 0x0000000000017941 */ /* 0x000fea0003800000 */
.L_x_470:
        /* <DEDUP_REMOVED lines=12> */
.L_x_473:
[----:B------:R-:W-:Y:S05]  /*12ff0*/  BSYNC B1 ;  /* 0x0000000000017941 */ /* 0x000fea0003800000 */
.L_x_472:
        /* <DEDUP_REMOVED lines=9> */
.L_x_475:
[----:B------:R-:W-:Y:S05]  /*13090*/  BSYNC B1 ;  /* 0x0000000000017941 */ /* 0x000fea0003800000 */
.L_x_474:
        /* <DEDUP_REMOVED lines=9> */
.L_x_477:
[----:B------:R-:W-:Y:S05]  /*13130*/  BSYNC B1 ;  /* 0x0000000000017941 */ /* 0x000fea0003800000 */
.L_x_476:
        /* <DEDUP_REMOVED lines=9> */
.L_x_479:
[----:B------:R-:W-:Y:S05]  /*131d0*/  BSYNC B1 ;  /* 0x0000000000017941 */ /* 0x000fea0003800000 */
.L_x_478:
        /* <DEDUP_REMOVED lines=12> */
.L_x_481:
[----:B------:R-:W-:Y:S05]  /*132a0*/  BSYNC B1 ;  /* 0x0000000000017941 */ /* 0x000fea0003800000 */
.L_x_480:
        /* <DEDUP_REMOVED lines=9> */
.L_x_483:
[----:B------:R-:W-:Y:S05]  /*13340*/  BSYNC B1 ;  /* 0x0000000000017941 */ /* 0x000fea0003800000 */
.L_x_482:
        /* <DEDUP_REMOVED lines=9> */
.L_x_485:
[----:B------:R-:W-:Y:S05]  /*133e0*/  BSYNC B1 ;  /* 0x0000000000017941 */ /* 0x000fea0003800000 */
.L_x_484:
        /* <DEDUP_REMOVED lines=9> */
.L_x_487:
[----:B------:R-:W-:Y:S05]  /*13480*/  BSYNC B1 ;  /* 0x0000000000017941 */ /* 0x000fea0003800000 */
.L_x_486:
        /* <DEDUP_REMOVED lines=12> */
.L_x_489:
[----:B------:R-:W-:Y:S05]  /*13550*/  BSYNC B1 ;  /* 0x0000000000017941 */ /* 0x000fea0003800000 */
.L_x_488:
        /* <DEDUP_REMOVED lines=9> */
.L_x_491:
[----:B------:R-:W-:Y:S05]  /*135f0*/  BSYNC B1 ;  /* 0x0000000000017941 */ /* 0x000fea0003800000 */
.L_x_490:
        /* <DEDUP_REMOVED lines=9> */
.L_x_493:
[----:B------:R-:W-:Y:S05]  /*13690*/  BSYNC B1 ;  /* 0x0000000000017941 */ /* 0x000fea0003800000 */
.L_x_492:
        /* <DEDUP_REMOVED lines=9> */
.L_x_495:
[----:B------:R-:W-:Y:S05]  /*13730*/  BSYNC B1 ;  /* 0x0000000000017941 */ /* 0x000fea0003800000 */
.L_x_494:
        /* <DEDUP_REMOVED lines=12> */
.L_x_497:
[----:B------:R-:W-:Y:S05]  /*13800*/  BSYNC B1 ;  /* 0x0000000000017941 */ /* 0x000fea0003800000 */
.L_x_496:
        /* <DEDUP_REMOVED lines=9> */
.L_x_499:
[----:B------:R-:W-:Y:S05]  /*138a0*/  BSYNC B1 ;  /* 0x0000000000017941 */ /* 0x000fea0003800000 */
.L_x_498:
        /* <DEDUP_REMOVED lines=9> */
.L_x_501:
[----:B------:R-:W-:Y:S05]  /*13940*/  BSYNC B1 ;  /* 0x0000000000017941 */ /* 0x000fea0003800000 */
.L_x_500:
        /* <DEDUP_REMOVED lines=9> */
.L_x_503:
[----:B------:R-:W-:Y:S05]  /*139e0*/  BSYNC B1 ;  /* 0x0000000000017941 */ /* 0x000fea0003800000 */
.L_x_502:
        /* <DEDUP_REMOVED lines=12> */
.L_x_505:
[----:B------:R-:W-:Y:S05]  /*13ab0*/  BSYNC B1 ;  /* 0x0000000000017941 */ /* 0x000fea0003800000 */
.L_x_504:
        /* <DEDUP_REMOVED lines=9> */
.L_x_507:
[----:B------:R-:W-:Y:S05]  /*13b50*/  BSYNC B1 ;  /* 0x0000000000017941 */ /* 0x000fea0003800000 */
.L_x_506:
        /* <DEDUP_REMOVED lines=9> */
.L_x_509:
[----:B------:R-:W-:Y:S05]  /*13bf0*/  BSYNC B1 ;  /* 0x0000000000017941 */ /* 0x000fea0003800000 */
.L_x_508:
        /* <DEDUP_REMOVED lines=9> */
.L_x_511:
[----:B------:R-:W-:Y:S05]  /*13c90*/  BSYNC B1 ;  /* 0x0000000000017941 */ /* 0x000fea0003800000 */
.L_x_510:
        /* <DEDUP_REMOVED lines=12> */
.L_x_513:
[----:B------:R-:W-:Y:S05]  /*13d60*/  BSYNC B1 ;  /* 0x0000000000017941 */ /* 0x000fea0003800000 */
.L_x_512:
        /* <DEDUP_REMOVED lines=9> */
.L_x_515:
[----:B------:R-:W-:Y:S05]  /*13e00*/  BSYNC B1 ;  /* 0x0000000000017941 */ /* 0x000fea0003800000 */
.L_x_514:
        /* <DEDUP_REMOVED lines=9> */
.L_x_517:
[----:B------:R-:W-:Y:S05]  /*13ea0*/  BSYNC B1 ;  /* 0x0000000000017941 */ /* 0x000fea0003800000 */
.L_x_516:
        /* <DEDUP_REMOVED lines=9> */
.L_x_519:
[----:B------:R-:W-:Y:S05]  /*13f40*/  BSYNC B1 ;  /* 0x0000000000017941 */ /* 0x000fea0003800000 */
.L_x_518:
        /* <DEDUP_REMOVED lines=12> */
.L_x_521:
[----:B------:R-:W-:Y:S05]  /*14010*/  BSYNC B1 ;  /* 0x0000000000017941 */ /* 0x000fea0003800000 */
.L_x_520:
        /* <DEDUP_REMOVED lines=9> */
.L_x_523:
[----:B------:R-:W-:Y:S05]  /*140b0*/  BSYNC B1 ;  /* 0x0000000000017941 */ /* 0x000fea0003800000 */
.L_x_522:
        /* <DEDUP_REMOVED lines=9> */
.L_x_525:
[----:B------:R-:W-:Y:S05]  /*14150*/  BSYNC B1 ;  /* 0x0000000000017941 */ /* 0x000fea0003800000 */
.L_x_524:
        /* <DEDUP_REMOVED lines=9> */
.L_x_527:
[----:B------:R-:W-:Y:S05]  /*141f0*/  BSYNC B1 ;  /* 0x0000000000017941 */ /* 0x000fea0003800000 */
.L_x_526:
        /* <DEDUP_REMOVED lines=12> */
.L_x_529:
[----:B------:R-:W-:Y:S05]  /*142c0*/  BSYNC B1 ;  /* 0x0000000000017941 */ /* 0x000fea0003800000 */
.L_x_528:
        /* <DEDUP_REMOVED lines=9> */
.L_x_531:
[----:B------:R-:W-:Y:S05]  /*14360*/  BSYNC B1 ;  /* 0x0000000000017941 */ /* 0x000fea0003800000 */
.L_x_530:
        /* <DEDUP_REMOVED lines=9> */
.L_x_533:
[----:B------:R-:W-:Y:S05]  /*14400*/  BSYNC B1 ;  /* 0x0000000000017941 */ /* 0x000fea0003800000 */
.L_x_532:
        /* <DEDUP_REMOVED lines=9> */
.L_x_535:
[----:B------:R-:W-:Y:S05]  /*144a0*/  BSYNC B1 ;  /* 0x0000000000017941 */ /* 0x000fea0003800000 */
.L_x_534:
        /* <DEDUP_REMOVED lines=12> */
.L_x_537:
[----:B------:R-:W-:Y:S05]  /*14570*/  BSYNC B1 ;  /* 0x0000000000017941 */ /* 0x000fea0003800000 */
.L_x_536:
        /* <DEDUP_REMOVED lines=9> */
.L_x_539:
[----:B------:R-:W-:Y:S05]  /*14610*/  BSYNC B1 ;  /* 0x0000000000017941 */ /* 0x000fea0003800000 */
.L_x_538:
        /* <DEDUP_REMOVED lines=9> */
.L_x_541:
[----:B------:R-:W-:Y:S05]  /*146b0*/  BSYNC B1 ;  /* 0x0000000000017941 */ /* 0x000fea0003800000 */
.L_x_540:
        /* <DEDUP_REMOVED lines=9> */
.L_x_543:
[----:B------:R-:W-:Y:S05]  /*14750*/  BSYNC B1 ;  /* 0x0000000000017941 */ /* 0x000fea0003800000 */
.L_x_542:
        /* <DEDUP_REMOVED lines=12> */
.L_x_545:
[----:B------:R-:W-:Y:S05]  /*14820*/  BSYNC B1 ;  /* 0x0000000000017941 */ /* 0x000fea0003800000 */
.L_x_544:
        /* <DEDUP_REMOVED lines=9> */
.L_x_547:
[----:B------:R-:W-:Y:S05]  /*148c0*/  BSYNC B1 ;  /* 0x0000000000017941 */ /* 0x000fea0003800000 */
.L_x_546:
        /* <DEDUP_REMOVED lines=9> */
.L_x_549:
[----:B------:R-:W-:Y:S05]  /*14960*/  BSYNC B1 ;  /* 0x0000000000017941 */ /* 0x000fea0003800000 */
.L_x_548:
        /* <DEDUP_REMOVED lines=9> */
.L_x_551:
[----:B------:R-:W-:Y:S05]  /*14a00*/  BSYNC B1 ;  /* 0x0000000000017941 */ /* 0x000fea0003800000 */
.L_x_550:
        /* <DEDUP_REMOVED lines=12> */
.L_x_553:
[----:B------:R-:W-:Y:S05]  /*14ad0*/  BSYNC B1 ;  /* 0x0000000000017941 */ /* 0x000fea0003800000 */
.L_x_552:
        /* <DEDUP_REMOVED lines=9> */
.L_x_555:
[----:B------:R-:W-:Y:S05]  /*14b70*/  BSYNC B1 ;  /* 0x0000000000017941 */ /* 0x000fea0003800000 */
.L_x_554:
        /* <DEDUP_REMOVED lines=9> */
.L_x_557:
[----:B------:R-:W-:Y:S05]  /*14c10*/  BSYNC B1 ;  /* 0x0000000000017941 */ /* 0x000fea0003800000 */
.L_x_556:
        /* <DEDUP_REMOVED lines=9> */
.L_x_559:
[----:B------:R-:W-:Y:S05]  /*14cb0*/  BSYNC B1 ;  /* 0x0000000000017941 */ /* 0x000fea0003800000 */
.L_x_558:
        /* <DEDUP_REMOVED lines=12> */
.L_x_561:
[----:B------:R-:W-:Y:S05]  /*14d80*/  BSYNC B1 ;  /* 0x0000000000017941 */ /* 0x000fea0003800000 */
.L_x_560:
        /* <DEDUP_REMOVED lines=9> */
.L_x_563:
[----:B------:R-:W-:Y:S05]  /*14e20*/  BSYNC B1 ;  /* 0x0000000000017941 */ /* 0x000fea0003800000 */
.L_x_562:
        /* <DEDUP_REMOVED lines=9> */
.L_x_565:
[----:B------:R-:W-:Y:S05]  /*14ec0*/  BSYNC B1 ;  /* 0x0000000000017941 */ /* 0x000fea0003800000 */
.L_x_564:
        /* <DEDUP_REMOVED lines=9> */
.L_x_567:
[----:B------:R-:W-:Y:S05]  /*14f60*/  BSYNC B1 ;  /* 0x0000000000017941 */ /* 0x000fea0003800000 */
.L_x_566:
        /* <DEDUP_REMOVED lines=12> */
.L_x_569:
[----:B------:R-:W-:Y:S05]  /*15030*/  BSYNC B1 ;  /* 0x0000000000017941 */ /* 0x000fea0003800000 */
.L_x_568:
        /* <DEDUP_REMOVED lines=9> */
.L_x_571:
[----:B------:R-:W-:Y:S05]  /*150d0*/  BSYNC B1 ;  /* 0x0000000000017941 */ /* 0x000fea0003800000 */
.L_x_570:
        /* <DEDUP_REMOVED lines=9> */
.L_x_573:
[----:B------:R-:W-:Y:S05]  /*15170*/  BSYNC B1 ;  /* 0x0000000000017941 */ /* 0x000fea0003800000 */
.L_x_572:
        /* <DEDUP_REMOVED lines=9> */
.L_x_575:
[----:B------:R-:W-:Y:S05]  /*15210*/  BSYNC B1 ;  /* 0x0000000000017941 */ /* 0x000fea0003800000 */
.L_x_574:
        /* <DEDUP_REMOVED lines=12> */
.L_x_577:
[----:B------:R-:W-:Y:S05]  /*152e0*/  BSYNC B1 ;  /* 0x0000000000017941 */ /* 0x000fea0003800000 */
.L_x_576:
        /* <DEDUP_REMOVED lines=9> */
.L_x_579:
[----:B------:R-:W-:Y:S05]  /*15380*/  BSYNC B1 ;  /* 0x0000000000017941 */ /* 0x000fea0003800000 */
.L_x_578:
        /* <DEDUP_REMOVED lines=9> */
.L_x_581:
[----:B------:R-:W-:Y:S05]  /*15420*/  BSYNC B1 ;  /* 0x0000000000017941 */ /* 0x000fea0003800000 */
.L_x_580:
        /* <DEDUP_REMOVED lines=9> */
.L_x_583:
[----:B------:R-:W-:Y:S05]  /*154c0*/  BSYNC B1 ;  /* 0x0000000000017941 */ /* 0x000fea0003800000 */
.L_x_582:
        /* <DEDUP_REMOVED lines=12> */
.L_x_585:
[----:B------:R-:W-:Y:S05]  /*15590*/  BSYNC B1 ;  /* 0x0000000000017941 */ /* 0x000fea0003800000 */
.L_x_584:
        /* <DEDUP_REMOVED lines=9> */
.L_x_587:
[----:B------:R-:W-:Y:S05]  /*15630*/  BSYNC B1 ;  /* 0x0000000000017941 */ /* 0x000fea0003800000 */
.L_x_586:
        /* <DEDUP_REMOVED lines=9> */
.L_x_589:
[----:B------:R-:W-:Y:S05]  /*156d0*/  BSYNC B1 ;  /* 0x0000000000017941 */ /* 0x000fea0003800000 */
.L_x_588:
        /* <DEDUP_REMOVED lines=9> */
.L_x_591:
[----:B------:R-:W-:Y:S05]  /*15770*/  BSYNC B1 ;  /* 0x0000000000017941 */ /* 0x000fea0003800000 */
.L_x_590:
        /* <DEDUP_REMOVED lines=12> */
.L_x_593:
[----:B------:R-:W-:Y:S05]  /*15840*/  BSYNC B1 ;  /* 0x0000000000017941 */ /* 0x000fea0003800000 */
.L_x_592:
[----:B01--45:R-:W-:Y:S01]  /*15850*/  HADD2.F32 R11, -RZ, R222.H0_H0 ;  /* 0x200000deff0b7230 */ /* 0x033fe20000004100 */
        /* <DEDUP_REMOVED lines=8> */
.L_x_595:
[----:B------:R-:W-:Y:S05]  /*158e0*/  BSYNC B1 ;  /* 0x0000000000017941 */ /* 0x000fea0003800000 */
.L_x_594:
[----:B0----5:R-:W-:Y:S01]  /*158f0*/  HADD2.F32 R5, -RZ, R222.H0_H0 ;  /* 0x200000deff057230 */ /* 0x021fe20000004100 */
[----:B------:R-:W-:Y:S01]  /*15900*/  ISETP.GT.AND P1, PT, R0, 0xb9, P1 ;  /* 0x000000b90000780c */ /* 0x000fe20000f24270 */
[----:B------:R-:W-:Y:S01]  /*15910*/  BSSY B1, `(.L_x_596) ;  /* 0x0000009000017945 */ /* 0x000fe20003800000 */
[----:B------:R-:W-:Y:S02]  /*15920*/  IADD3 R17, P0, R17, 0x180, RZ ;  /* 0x0000018011117810 */ /* 0x000fe40007f1e0ff */
[----:B------:R-:W-:-:S03]  /*15930*/  FMUL R5, R5, R16 ;  /* 0x0000001005057220 */ /* 0x000fc60000400000 */
[----:B------:R-:W-:Y:S02]  /*15940*/  IMAD.X R11, RZ, RZ, UR7, P0 ;  /* 0x00000007ff0b7e24 */ /* 0x000fe400080e06ff */
[----:B------:R-:W-:-:S05]  /*15950*/  FFMA R5, R214, R2, R5 ;  /* 0x00000002d6057223 */ /* 0x000fca0000000005 */
[----:B------:R-:W-:-:S05]  /*15960*/  F2FP.F16.F32.PACK_AB R5, RZ, R5 ;  /* 0x00000005ff05723e */ /* 0x000fca00000000ff */
[----:B------:R0:W-:Y:S01]  /*15970*/  @P2 STG.E.U16 desc[UR36][R12.64+0x170], R5 ;  /* 0x000170050c002986 */ /* 0x0001e2000c101524 */
[----:B------:R-:W-:Y:S05]  /*15980*/  @!P1 BRA `(.L_x_597) ;  /* 0x0000000000049947 */ /* 0x000fea0003800000 */
[----:B------:R4:W5:Y:S02]  /*15990*/  LDG.E.LTC128B.U16 R222, desc[UR36][R6.64+0x172] ;  /* 0x0001722406de7981 */ /* 0x000964000c1e1520 */
.L_x_597:
[----:B------:R-:W-:Y:S05]  /*159a0*/  BSYNC B1 ;  /* 0x0000000000017941 */ /* 0x000fea0003800000 */
.L_x_596:
[----:B0----5:R-:W-:Y:S01]  /*159b0*/  HADD2.F32 R5, -RZ, R222.H0_H0 ;  /* 0x200000deff057230 */ /* 0x021fe20000004100 */
[----:B------:R-:W-:Y:S01]  /*159c0*/  ISETP.GT.AND P0, PT, R3, 0x180, PT ;  /* 0x000001800300780c */ /* 0x000fe20003f04270 */
[----:B------:R-:W-:-:S03]  /*159d0*/  IMAD R4, R11, R20, RZ ;  /* 0x000000140b047224 */ /* 0x000fc600078e02ff */
[----:B-1-34-:R-:W-:Y:S01]  /*159e0*/  FMUL R6, R5, R16 ;  /* 0x0000001005067220 */ /* 0x01afe20000400000 */
[C---:B------:R-:W-:Y:S01]  /*159f0*/  IMAD R21, R17.reuse, R21, R4 ;  /* 0x0000001511157224 */ /* 0x040fe200078e0204 */
[----:B------:R-:W-:Y:S01]  /*15a00*/  ISETP.GT.AND P4, PT, R0, RZ, P0 ;  /* 0x000000ff0000720c */ /* 0x000fe20000784270 */
[----:B------:R-:W-:-:S04]  /*15a10*/  IMAD.WIDE.U32 R4, R17, R20, R216 ;  /* 0x0000001411047225 */ /* 0x000fc800078e00d8 */
[----:B------:R-:W-:Y:S01]  /*15a20*/  FFMA R215, R215, R2, R6 ;  /* 0x00000002d7d77223 */ /* 0x000fe20000000006 */
[----:B------:R-:W-:Y:S02]  /*15a30*/  IADD3 R5, R5, R21, RZ ;  /* 0x0000001505057210 */ /* 0x000fe40007ffe0ff */
[C---:B------:R-:W-:Y:S02]  /*15a40*/  LEA R6, P2, R4.reuse, R18, 0x1 ;  /* 0x0000001204067211 */ /* 0x040fe400078408ff */
[----:B------:R-:W-:Y:S02]  /*15a50*/  F2FP.F16.F32.PACK_AB R215, RZ, R215 ;  /* 0x000000d7ffd7723e */ /* 0x000fe400000000ff */
[----:B------:R-:W-:-:S03]  /*15a60*/  LEA.HI.X R7, R4, R19, R5, 0x1, P2 ;  /* 0x0000001304077211 */ /* 0x000fc600010f0c05 */
[----:B------:R0:W-:Y:S04]  /*15a70*/  @P1 STG.E.U16 desc[UR36][R14.64+0x172], R215 ;  /* 0x000172d70e001986 */ /* 0x0001e8000c101524 */
[----:B------:R1:W3:Y:S01]  /*15a80*/  @P4 LDG.E.LTC128B.U16 R222, desc[UR36][R6.64] ;  /* 0x0000002406de4981 */ /* 0x0002e2000c1e1520 */
[----:B------:R-:W-:Y:S01]  /*15a90*/  IMAD.WIDE.U32 R4, R17, R20, R22 ;  /* 0x0000001411047225 */ /* 0x000fe200078e0016 */
[----:B------:R-:W-:Y:S01]  /*15aa0*/  UIMAD UR4, UR9, 0x300, URZ ;  /* 0x00000300090478a4 */ /* 0x000fe2000f8e023f */
[----:B------:R-:W-:Y:S01]  /*15ab0*/  ISETP.GT.AND P3, PT, R0, 0x1, P0 ;  /* 0x000000010000780c */ /* 0x000fe20000764270 */
[----:B------:R-:W-:Y:S01]  /*15ac0*/  BSSY B1, `(.L_x_598) ;  /* 0x0000013000017945 */ /* 0x000fe20003800000 */
[----:B------:R-:W-:Y:S02]  /*15ad0*/  IMAD.IADD R5, R21, 0x1, R5 ;  /* 0x0000000115057824 */ /* 0x000fe400078e0205 */
[----:B------:R-:W-:-:S02]  /*15ae0*/  IMAD.U32 R121, RZ, RZ, UR8 ;  /* 0x00000008ff797e24 */ /* 0x000fc4000f8e00ff */
[----:B------:R-:W-:Y:S01]  /*15af0*/  IMAD.WIDE.U32 R10, R218, UR43, R4 ;  /* 0x0000002bda0a7c25 */ /* 0x000fe2000f8e0004 */
[----:B------:R-:W-:-:S03]  /*15b00*/  MOV R4, R8 ;  /* 0x0000000800047202 */ /* 0x000fc60000000f00 */
[----:B------:R-:W-:Y:S01]  /*15b10*/  IMAD.MOV.U32 R5, RZ, RZ, R9 ;  /* 0x000000ffff057224 */ /* 0x000fe200078e0009 */
[----:B-1----:R-:W-:Y:S01]  /*15b20*/  LEA R6, P1, R10, R18, 0x1 ;  /* 0x000000120a067211 */ /* 0x002fe200078208ff */
[----:B------:R-:W-:Y:S02]  /*15b30*/  IMAD.IADD R7, R219, 0x1, R11 ;  /* 0x00000001db077824 */ /* 0x000fe400078e020b */
[----:B------:R-:W-:-:S03]  /*15b40*/  IMAD.WIDE.U32 R4, R121, 0x300, R4 ;  /* 0x0000030079047825 */ /* 0x000fc600078e0004 */
[----:B------:R-:W-:Y:S01]  /*15b50*/  LEA.HI.X R7, R10, R19, R7, 0x1, P1 ;  /* 0x000000130a077211 */ /* 0x000fe200008f0c07 */
[----:B------:R-:W-:Y:S01]  /*15b60*/  @P4 IMAD.MOV.U32 R8, RZ, RZ, R4 ;  /* 0x000000ffff084224 */ /* 0x000fe200078e0004 */
[----:B------:R-:W-:Y:S01]  /*15b70*/  IADD3 R9, R5, UR4, RZ ;  /* 0x0000000405097c10 */ /* 0x000fe2000fffe0ff */
[----:B---3--:R-:W-:-:S05]  /*15b80*/  HADD2.F32 R13, -RZ, R222.H0_H0 ;  /* 0x200000deff0d7230 */ /* 0x008fca0000004100 */
[----:B------:R-:W-:-:S04]  /*15b90*/  FMUL R13, R13, R16 ;  /* 0x000000100d0d7220 */ /* 0x000fc80000400000 */
[----:B------:R-:W-:-:S05]  /*15ba0*/  FFMA R13, R24, R2, R13 ;  /* 0x00000002180d7223 */ /* 0x000fca000000000d */
[----:B------:R-:W-:-:S05]  /*15bb0*/  F2FP.F16.F32.PACK_AB R13, RZ, R13 ;  /* 0x0000000dff0d723e */ /* 0x000fca00000000ff */
[----:B------:R0:W-:Y:S01]  /*15bc0*/  @P4 STG.E.U16 desc[UR36][R8.64], R13 ;  /* 0x0000000d08004986 */ /* 0x0001e2000c101524 */
[----:B------:R-:W-:Y:S05]  /*15bd0*/  @!P3 BRA `(.L_x_599) ;  /* 0x000000000004b947 */ /* 0x000fea0003800000 */
[----:B------:R1:W5:Y:S02]  /*15be0*/  LDG.E.LTC128B.U16 R222, desc[UR36][R6.64+0x2] ;  /* 0x0000022406de7981 */ /* 0x000364000c1e1520 */
.L_x_599:
[----:B------:R-:W-:Y:S05]  /*15bf0*/  BSYNC B1 ;  /* 0x0000000000017941 */ /* 0x000fea0003800000 */
.L_x_598:
[----:B-----5:R-:W-:Y:S01]  /*15c00*/  HADD2.F32 R11, -RZ, R222.H0_H0 ;  /* 0x200000deff0b7230 */ /* 0x020fe20000004100 */
[----:B------:R-:W-:Y:S01]  /*15c10*/  ISETP.GT.AND P1, PT, R3, 0x188, PT ;  /* 0x000001880300780c */ /* 0x000fe20003f24270 */
[----:B0-2---:R-:W-:Y:S01]  /*15c20*/  @P3 IMAD.MOV.U32 R14, RZ, RZ, R4 ;  /* 0x000000ffff0e3224 */ /* 0x005fe200078e0004 */
[----:B------:R-:W-:Y:S01]  /*15c30*/  @P3 MOV R15, R9 ;  /* 0x00000009000f3202 */ /* 0x000fe20000000f00 */
[----:B------:R-:W-:-:S04]  /*15c40*/  IMAD.WIDE.U32 R12, R17, R20, R226 ;  /* 0x00000014110c7225 */ /* 0x000fc800078e00e2 */
[----:B------:R-:W-:Y:S01]  /*15c50*/  FMUL R10, R11, R16 ;  /* 0x000000100b0a7220 */ /* 0x000fe20000400000 */
[----:B------:R-:W-:Y:S01]  /*15c60*/  ISETP.GT.AND P2, PT, R0, RZ, P1 ;  /* 0x000000ff0000720c */ /* 0x000fe20000f44270 */
[----:B------:R-:W-:Y:S01]  /*15c70*/  BSSY B1, `(.L_x_600) ;  /* 0x000000d000017945 */ /* 0x000fe20003800000 */
[----:B------:R-:W-:Y:S02]  /*15c80*/  IMAD.IADD R21, R21, 0x1, R13 ;  /* 0x0000000115157824 */ /* 0x000fe400078e020d */
[----:B------:R-:W-:Y:S01]  /*15c90*/  FFMA R10, R25, R2, R10 ;  /* 0x00000002190a7223 */ /* 0x000fe2000000000a */
[-C--:B------:R-:W-:Y:S02]  /*15ca0*/  IADD3 R220, P4, R220, R12.reuse, RZ ;  /* 0x0000000cdcdc7210 */ /* 0x080fe40007f9e0ff */
[----:B------:R-:W-:Y:S02]  /*15cb0*/  IADD3 R12, P5, R22, R12, RZ ;  /* 0x0000000c160c7210 */ /* 0x000fe40007fbe0ff */
[----:B------:R-:W-:-:S02]  /*15cc0*/  F2FP.F16.F32.PACK_AB R3, RZ, R10 ;  /* 0x0000000aff03723e */ /* 0x000fc400000000ff */
[----:B------:R-:W-:Y:S01]  /*15cd0*/  IADD3.X R216, R21, R217, RZ, P4, !PT ;  /* 0x000000d915d87210 */ /* 0x000fe200027fe4ff */
[----:B------:R-:W-:Y:S01]  /*15ce0*/  IMAD.X R13, R23, 0x1, R21, P5 ;  /* 0x00000001170d7824 */ /* 0x000fe200028e0615 */
[C---:B------:R-:W-:Y:S01]  /*15cf0*/  LEA R10, P4, R220.reuse, R18, 0x1 ;  /* 0x00000012dc0a7211 */ /* 0x040fe200078808ff */
[----:B------:R0:W-:Y:S03]  /*15d00*/  @P3 STG.E.U16 desc[UR36][R14.64+0x2], R3 ;  /* 0x000002030e003986 */ /* 0x0001e6000c101524 */
[----:B------:R-:W-:Y:S01]  /*15d10*/  LEA.HI.X R11, R220, R19, R216, 0x1, P4 ;  /* 0x00000013dc0b7211 */ /* 0x000fe200020f0cd8 */
[----:B------:R-:W-:Y:S08]  /*15d20*/  @!P2 BRA `(.L_x_601) ;  /* 0x000000000004a947 */ /* 0x000ff00003800000 */
[----:B------:R2:W5:Y:S02]  /*15d30*/  LDG.E.LTC128B.U16 R222, desc[UR36][R10.64] ;  /* 0x000000240ade7981 */ /* 0x000564000c1e1520 */
.L_x_601:
[----:B------:R-:W-:Y:S05]  /*15d40*/  BSYNC B1 ;  /* 0x0000000000017941 */ /* 0x000fea0003800000 */
.L_x_600:
[----:B0----5:R-:W-:Y:S01]  /*15d50*/  HADD2.F32 R3, -RZ, R222.H0_H0 ;  /* 0x200000deff037230 */ /* 0x021fe20000004100 */
[----:B--2---:R-:W-:Y:S01]  /*15d60*/  IADD3 R10, P3, R229, R4, RZ ;  /* 0x00000004e50a7210 */ /* 0x004fe20007f7e0ff */
[----:B------:R-:W-:Y:S01]  /*15d70*/  IMAD.WIDE.U32 R12, R218, UR43, R12 ;  /* 0x0000002bda0c7c25 */ /* 0x000fe2000f8e000c */
[----:B------:R-:W-:Y:S03]  /*15d80*/  BSSY B1, `(.L_x_602) ;  /* 0x000000c000017945 */ /* 0x000fe60003800000 */
[----:B------:R-:W-:Y:S01]  /*15d90*/  FMUL R3, R3, R16 ;  /* 0x0000001003037220 */ /* 0x000fe20000400000 */
[----:B------:R-:W-:Y:S01]  /*15da0*/  IMAD.X R11, R9, 0x1, R228, P3 ;  /* 0x00000001090b7824 */ /* 0x000fe200018e06e4 */
[----:B------:R-:W-:Y:S01]  /*15db0*/  LEA R18, P4, R12, R18, 0x1 ;  /* 0x000000120c127211 */ /* 0x000fe200078808ff */
[----:B------:R-:W-:Y:S02]  /*15dc0*/  IMAD.IADD R219, R219, 0x1, R13 ;  /* 0x00000001dbdb7824 */ /* 0x000fe400078e020d */
[----:B------:R-:W-:-:S03]  /*15dd0*/  FFMA R3, R26, R2, R3 ;  /* 0x000000021a037223 */ /* 0x000fc60000000003 */
[----:B------:R-:W-:Y:S02]  /*15de0*/  LEA.HI.X R19, R12, R19, R219, 0x1, P4 ;  /* 0x000000130c137211 */ /* 0x000fe400020f0cdb */
[----:B------:R-:W-:Y:S02]  /*15df0*/  F2FP.F16.F32.PACK_AB R3, RZ, R3 ;  /* 0x00000003ff03723e */ /* 0x000fe400000000ff */
[----:B------:R-:W-:-:S03]  /*15e00*/  ISETP.GT.AND P4, PT, R0, 0x1, P1 ;  /* 0x000000010000780c */ /* 0x000fc60000f84270 */
[----:B------:R0:W-:Y:S10]  /*15e10*/  @P2 STG.E.U16 desc[UR36][R10.64], R3 ;  /* 0x000000030a002986 */ /* 0x0001f4000c101524 */
[----:B------:R-:W-:Y:S05]  /*15e20*/  @!P4 BRA `(.L_x_603) ;  /* 0x000000000004c947 */ /* 0x000fea0003800000 */
[----:B------:R2:W5:Y:S02]  /*15e30*/  LDG.E.LTC128B.U16 R222, desc[UR36][R18.64+0x2] ;  /* 0x0000022412de7981 */ /* 0x000564000c1e1520 */
.L_x_603:
[----:B------:R-:W-:Y:S05]  /*15e40*/  BSYNC B1 ;  /* 0x0000000000017941 */ /* 0x000fea0003800000 */
.L_x_602:
        /* <DEDUP_REMOVED lines=9> */
.L_x_605:
[----:B------:R-:W-:Y:S05]  /*15ee0*/  BSYNC B1 ;  /* 0x0000000000017941 */ /* 0x000fea0003800000 */
.L_x_604:
[----:B-----5:R-:W-:Y:S01]  /*15ef0*/  HADD2.F32 R3, -RZ, R222.H0_H0 ;  /* 0x200000deff037230 */ /* 0x020fe20000004100 */
[----:B0-----:R-:W-:Y:S01]  /*15f00*/  @P2 MOV R12, R4 ;  /* 0x00000004000c2202 */ /* 0x001fe20000000f00 */
[----:B------:R-:W-:Y:S01]  /*15f10*/  @P2 IMAD.MOV.U32 R13, RZ, RZ, R9 ;  /* 0x000000ffff0d2224 */ /* 0x000fe200078e0009 */
[----:B------:R-:W-:Y:S01]  /*15f20*/  ISETP.GT.AND P3, PT, R0, 0x9, P0 ;  /* 0x000000090000780c */ /* 0x000fe20000764270 */
[----:B------:R-:W-:Y:S01]  /*15f30*/  BSSY B1, `(.L_x_606) ;  /* 0x0000007000017945 */ /* 0x000fe20003800000 */
[----:B------:R-:W-:-:S04]  /*15f40*/  FMUL R3, R3, R16 ;  /* 0x0000001003037220 */ /* 0x000fc80000400000 */
[----:B------:R-:W-:-:S05]  /*15f50*/  FFMA R3, R28, R2, R3 ;  /* 0x000000021c037223 */ /* 0x000fca0000000003 */
[----:B------:R-:W-:-:S05]  /*15f60*/  F2FP.F16.F32.PACK_AB R3, RZ, R3 ;  /* 0x00000003ff03723e */ /* 0x000fca00000000ff */
[----:B------:R0:W-:Y:S01]  /*15f70*/  @P2 STG.E.U16 desc[UR36][R12.64+0x10], R3 ;  /* 0x000010030c002986 */ /* 0x0001e2000c101524 */
[----:B------:R-:W-:Y:S05]  /*15f80*/  @!P3 BRA `(.L_x_607) ;  /* 0x000000000004b947 */ /* 0x000fea0003800000 */
[----:B------:R4:W5:Y:S02]  /*15f90*/  LDG.E.LTC128B.U16 R222, desc[UR36][R6.64+0x12] ;  /* 0x0000122406de7981 */ /* 0x000964000c1e1520 */
.L_x_607:
[----:B------:R-:W-:Y:S05]  /*15fa0*/  BSYNC B1 ;  /* 0x0000000000017941 */ /* 0x000fea0003800000 */
.L_x_606:
[----:B0----5:R-:W-:Y:S01]  /*15fb0*/  HADD2.F32 R3, -RZ, R222.H0_H0 ;  /* 0x200000deff037230 */ /* 0x021fe20000004100 */
[----:B------:R-:W-:Y:S01]  /*15fc0*/  @P3 MOV R13, R9 ;  /* 0x00000009000d3202 */ /* 0x000fe20000000f00 */
        /* <DEDUP_REMOVED lines=10> */
.L_x_609:
[----:B------:R-:W-:Y:S05]  /*16070*/  BSYNC B1 ;  /* 0x0000000000017941 */ /* 0x000fea0003800000 */
.L_x_608:
        /* <DEDUP_REMOVED lines=9> */
.L_x_611:
[----:B------:R-:W-:Y:S05]  /*16110*/  BSYNC B1 ;  /* 0x0000000000017941 */ /* 0x000fea0003800000 */
.L_x_610:
        /* <DEDUP_REMOVED lines=9> */
.L_x_613:
[----:B------:R-:W-:Y:S05]  /*161b0*/  BSYNC B1 ;  /* 0x0000000000017941 */ /* 0x000fea0003800000 */
.L_x_612:
[----:B-----5:R-:W-:Y:S01]  /*161c0*/  HADD2.F32 R3, -RZ, R222.H0_H0 ;  /* 0x200000deff037230 */ /* 0x020fe20000004100 */
[----:B------:R-:W-:Y:S01]  /*161d0*/  ISETP.GT.AND P3, PT, R0, 0x11, P0 ;  /* 0x000000110000780c */ /* 0x000fe20000764270 */
[----:B0-----:R-:W-:Y:S01]  /*161e0*/  @P2 IMAD.MOV.U32 R12, RZ, RZ, R4 ;  /* 0x000000ffff0c2224 */ /* 0x001fe200078e0004 */
[----:B------:R-:W-:Y:S01]  /*161f0*/  BSSY B1, `(.L_x_614) ;  /* 0x0000008000017945 */ /* 0x000fe20003800000 */
[----:B------:R-:W-:Y:S02]  /*16200*/  @P2 IMAD.MOV.U32 R13, RZ, RZ, R9 ;  /* 0x000000ffff0d2224 */ /* 0x000fe400078e0009 */
[----:B------:R-:W-:-:S04]  /*16210*/  FMUL R3, R3, R16 ;  /* 0x0000001003037220 */ /* 0x000fc80000400000 */
[----:B------:R-:W-:-:S05]  /*16220*/  FFMA R3, R32, R2, R3 ;  /* 0x0000000220037223 */ /* 0x000fca0000000003 */
[----:B------:R-:W-:-:S05]  /*16230*/  F2FP.F16.F32.PACK_AB R3, RZ, R3 ;  /* 0x00000003ff03723e */ /* 0x000fca00000000ff */
[----:B------:R0:W-:Y:S01]  /*16240*/  @P2 STG.E.U16 desc[UR36][R12.64+0x20], R3 ;  /* 0x000020030c002986 */ /* 0x0001e2000c101524 */
[----:B------:R-:W-:Y:S05]  /*16250*/  @!P3 BRA `(.L_x_615) ;  /* 0x000000000004b947 */ /* 0x000fea0003800000 */
[----:B------:R0:W5:Y:S02]  /*16260*/  LDG.E.LTC128B.U16 R222, desc[UR36][R6.64+0x22] ;  /* 0x0000222406de7981 */ /* 0x000164000c1e1520 */
.L_x_615:
[----:B------:R-:W-:Y:S05]  /*16270*/  BSYNC B1 ;  /* 0x0000000000017941 */ /* 0x000fea0003800000 */
.L_x_614:
[----:B0----5:R-:W-:Y:S01]  /*16280*/  HADD2.F32 R3, -RZ, R222.H0_H0 ;  /* 0x200000deff037230 */ /* 0x021fe20000004100 */
[----:B------:R-:W-:Y:S01]  /*16290*/  ISETP.GT.AND P2, PT, R0, 0x10, P1 ;  /* 0x000000100000780c */ /* 0x000fe20000f44270 */
[----:B------:R-:W-:Y:S01]  /*162a0*/  @P3 IMAD.MOV.U32 R13, RZ, RZ, R9 ;  /* 0x000000ffff0d3224 */ /* 0x000fe200078e0009 */
        /* <DEDUP_REMOVED lines=9> */
.L_x_617:
[----:B------:R-:W-:Y:S05]  /*16340*/  BSYNC B1 ;  /* 0x0000000000017941 */ /* 0x000fea0003800000 */
.L_x_616:
        /* <DEDUP_REMOVED lines=9> */
.L_x_619:
[----:B------:R-:W-:Y:S05]  /*163e0*/  BSYNC B1 ;  /* 0x0000000000017941 */ /* 0x000fea0003800000 */
.L_x_618:
        /* <DEDUP_REMOVED lines=9> */
.L_x_621:
[----:B------:R-:W-:Y:S05]  /*16480*/  BSYNC B1 ;  /* 0x0000000000017941 */ /* 0x000fea0003800000 */
.L_x_620:
[----:B-----5:R-:W-:Y:S01]  /*16490*/  HADD2.F32 R3, -RZ, R222.H0_H0 ;  /* 0x200000deff037230 */ /* 0x020fe20000004100 */
[----:B------:R-:W-:Y:S01]  /*164a0*/  @P2 MOV R13, R9 ;  /* 0x00000009000d2202 */ /* 0x000fe20000000f00 */
[----:B0-----:R-:W-:Y:S01]  /*164b0*/  @P2 IMAD.MOV.U32 R12, RZ, RZ, R4 ;  /* 0x000000ffff0c2224 */ /* 0x001fe200078e0004 */
        /* <DEDUP_REMOVED lines=8> */
.L_x_623:
[----:B------:R-:W-:Y:S05]  /*16540*/  BSYNC B1 ;  /* 0x0000000000017941 */ /* 0x000fea0003800000 */
.L_x_622:
[----:B0----5:R-:W-:Y:S01]  /*16550*/  HADD2.F32 R3, -RZ, R222.H0_H0 ;  /* 0x200000deff037230 */ /* 0x021fe20000004100 */
        /* <DEDUP_REMOVED lines=11> */
.L_x_625:
[----:B------:R-:W-:Y:S05]  /*16610*/  BSYNC B1 ;  /* 0x0000000000017941 */ /* 0x000fea0003800000 */
.L_x_624:
        /* <DEDUP_REMOVED lines=9> */
.L_x_627:
[----:B------:R-:W-:Y:S05]  /*166b0*/  BSYNC B1 ;  /* 0x0000000000017941 */ /* 0x000fea0003800000 */
.L_x_626:
        /* <DEDUP_REMOVED lines=9> */
.L_x_629:
[----:B------:R-:W-:Y:S05]  /*16750*/  BSYNC B1 ;  /* 0x0000000000017941 */ /* 0x000fea0003800000 */
.L_x_628:
        /* <DEDUP_REMOVED lines=11> */
.L_x_631:
[----:B------:R-:W-:Y:S05]  /*16810*/  BSYNC B1 ;  /* 0x0000000000017941 */ /* 0x000fea0003800000 */
.L_x_630:
        /* <DEDUP_REMOVED lines=12> */
.L_x_633:
[----:B------:R-:W-:Y:S05]  /*168e0*/  BSYNC B1 ;  /* 0x0000000000017941 */ /* 0x000fea0003800000 */
.L_x_632:
        /* <DEDUP_REMOVED lines=9> */
.L_x_635:
[----:B------:R-:W-:Y:S05]  /*16980*/  BSYNC B1 ;  /* 0x0000000000017941 */ /* 0x000fea0003800000 */
.L_x_634:
        /* <DEDUP_REMOVED lines=9> */
.L_x_637:
[----:B------:R-:W-:Y:S05]  /*16a20*/  BSYNC B1 ;  /* 0x0000000000017941 */ /* 0x000fea0003800000 */
.L_x_636:
        /* <DEDUP_REMOVED lines=11> */
.L_x_639:
[----:B------:R-:W-:Y:S05]  /*16ae0*/  BSYNC B1 ;  /* 0x0000000000017941 */ /* 0x000fea0003800000 */
.L_x_638:
        /* <DEDUP_REMOVED lines=12> */
.L_x_641:
[----:B------:R-:W-:Y:S05]  /*16bb0*/  BSYNC B1 ;  /* 0x0000000000017941 */ /* 0x000fea0003800000 */
.L_x_640:
        /* <DEDUP_REMOVED lines=9> */
.L_x_643:
[----:B------:R-:W-:Y:S05]  /*16c50*/  BSYNC B1 ;  /* 0x0000000000017941 */ /* 0x000fea0003800000 */
.L_x_642:
        /* <DEDUP_REMOVED lines=9> */
.L_x_645:
[----:B------:R-:W-:Y:S05]  /*16cf0*/  BSYNC B1 ;  /* 0x0000000000017941 */ /* 0x000fea0003800000 */
.L_x_644:
        /* <DEDUP_REMOVED lines=11> */
.L_x_647:
[----:B------:R-:W-:Y:S05]  /*16db0*/  BSYNC B1 ;  /* 0x0000000000017941 */ /* 0x000fea0003800000 */
.L_x_646:
        /* <DEDUP_REMOVED lines=12> */
.L_x_649:
[----:B------:R-:W-:Y:S05]  /*16e80*/  BSYNC B1 ;  /* 0x0000000000017941 */ /* 0x000fea0003800000 */
.L_x_648:
        /* <DEDUP_REMOVED lines=9> */
.L_x_651:
[----:B------:R-:W-:Y:S05]  /*16f20*/  BSYNC B1 ;  /* 0x0000000000017941 */ /* 0x000fea0003800000 */
.L_x_650:
        /* <DEDUP_REMOVED lines=9> */
.L_x_653:
[----:B------:R-:W-:Y:S05]  /*16fc0*/  BSYNC B1 ;  /* 0x0000000000017941 */ /* 0x000fea0003800000 */
.L_x_652:
        /* <DEDUP_REMOVED lines=11> */
.L_x_655:
[----:B------:R-:W-:Y:S05]  /*17080*/  BSYNC B1 ;  /* 0x0000000000017941 */ /* 0x000fea0003800000 */
.L_x_654:
        /* <DEDUP_REMOVED lines=12> */
.L_x_657:
[----:B------:R-:W-:Y:S05]  /*17150*/  BSYNC B1 ;  /* 0x0000000000017941 */ /* 0x000fea0003800000 */
.L_x_656:
        /* <DEDUP_REMOVED lines=9> */
.L_x_659:
[----:B------:R-:W-:Y:S05]  /*171f0*/  BSYNC B1 ;  /* 0x0000000000017941 */ /* 0x000fea0003800000 */
.L_x_658:
        /* <DEDUP_REMOVED lines=9> */
.L_x_661:
[----:B------:R-:W-:Y:S05]  /*17290*/  BSYNC B1 ;  /* 0x0000000000017941 */ /* 0x000fea0003800000 */
.L_x_660:
        /* <DEDUP_REMOVED lines=11> */
.L_x_663:
[----:B------:R-:W-:Y:S05]  /*17350*/  BSYNC B1 ;  /* 0x0000000000017941 */ /* 0x000fea0003800000 */
.L_x_662:
        /* <DEDUP_REMOVED lines=12> */
.L_x_665:
[----:B------:R-:W-:Y:S05]  /*17420*/  BSYNC B1 ;  /* 0x0000000000017941 */ /* 0x000fea0003800000 */
.L_x_664:
        /* <DEDUP_REMOVED lines=9> */
.L_x_667:
[----:B------:R-:W-:Y:S05]  /*174c0*/  BSYNC B1 ;  /* 0x0000000000017941 */ /* 0x000fea0003800000 */
.L_x_666:
        /* <DEDUP_REMOVED lines=9> */
.L_x_669:
[----:B------:R-:W-:Y:S05]  /*17560*/  BSYNC B1 ;  /* 0x0000000000017941 */ /* 0x000fea0003800000 */
.L_x_668:
        /* <DEDUP_REMOVED lines=11> */
.L_x_671:
[----:B------:R-:W-:Y:S05]  /*17620*/  BSYNC B1 ;  /* 0x0000000000017941 */ /* 0x000fea0003800000 */
.L_x_670:
        /* <DEDUP_REMOVED lines=12> */
.L_x_673:
[----:B------:R-:W-:Y:S05]  /*176f0*/  BSYNC B1 ;  /* 0x0000000000017941 */ /* 0x000fea0003800000 */
.L_x_672:
        /* <DEDUP_REMOVED lines=9> */
.L_x_675:
[----:B------:R-:W-:Y:S05]  /*17790*/  BSYNC B1 ;  /* 0x0000000000017941 */ /* 0x000fea0003800000 */
.L_x_674:
        /* <DEDUP_REMOVED lines=9> */
.L_x_677:
[----:B------:R-:W-:Y:S05]  /*17830*/  BSYNC B1 ;  /* 0x0000000000017941 */ /* 0x000fea0003800000 */
.L_x_676:
        /* <DEDUP_REMOVED lines=11> */
.L_x_679:
[----:B------:R-:W-:Y:S05]  /*178f0*/  BSYNC B1 ;  /* 0x0000000000017941 */ /* 0x000fea0003800000 */
.L_x_678:
        /* <DEDUP_REMOVED lines=12> */
.L_x_681:
[----:B------:R-:W-:Y:S05]  /*179c0*/  BSYNC B1 ;  /* 0x0000000000017941 */ /* 0x000fea0003800000 */
.L_x_680:
        /* <DEDUP_REMOVED lines=9> */
.L_x_683:
[----:B------:R-:W-:Y:S05]  /*17a60*/  BSYNC B1 ;  /* 0x0000000000017941 */ /* 0x000fea0003800000 */
.L_x_682:
        /* <DEDUP_REMOVED lines=9> */
.L_x_685:
[----:B------:R-:W-:Y:S05]  /*17b00*/  BSYNC B1 ;  /* 0x0000000000017941 */ /* 0x000fea0003800000 */
.L_x_684:
        /* <DEDUP_REMOVED lines=11> */
.L_x_687:
[----:B------:R-:W-:Y:S05]  /*17bc0*/  BSYNC B1 ;  /* 0x0000000000017941 */ /* 0x000fea0003800000 */
.L_x_686:
        /* <DEDUP_REMOVED lines=12> */
.L_x_689:
[----:B------:R-:W-:Y:S05]  /*17c90*/  BSYNC B1 ;  /* 0x0000000000017941 */ /* 0x000fea0003800000 */
.L_x_688:
        /* <DEDUP_REMOVED lines=9> */
.L_x_691:
[----:B------:R-:W-:Y:S05]  /*17d30*/  BSYNC B1 ;  /* 0x0000000000017941 */ /* 0x000fea0003800000 */
.L_x_690:
        /* <DEDUP_REMOVED lines=9> */
.L_x_693:
[----:B------:R-:W-:Y:S05]  /*17dd0*/  BSYNC B1 ;  /* 0x0000000000017941 */ /* 0x000fea0003800000 */
.L_x_692:
        /* <DEDUP_REMOVED lines=11> */
.L_x_695:
[----:B------:R-:W-:Y:S05]  /*17e90*/  BSYNC B1 ;  /* 0x0000000000017941 */ /* 0x000fea0003800000 */
.L_x_694:
        /* <DEDUP_REMOVED lines=12> */
.L_x_697:
[----:B------:R-:W-:Y:S05]  /*17f60*/  BSYNC B1 ;  /* 0x0000000000017941 */ /* 0x000fea0003800000 */
.L_x_696:
        /* <DEDUP_REMOVED lines=9> */
.L_x_699:
[----:B------:R-:W-:Y:S05]  /*18000*/  BSYNC B1 ;  /* 0x0000000000017941 */ /* 0x000fea0003800000 */
.L_x_698:
        /* <DEDUP_REMOVED lines=9> */
.L_x_701:
[----:B------:R-:W-:Y:S05]  /*180a0*/  BSYNC B1 ;  /* 0x0000000000017941 */ /* 0x000fea0003800000 */
.L_x_700:
        /* <DEDUP_REMOVED lines=11> */
.L_x_703:
[----:B------:R-:W-:Y:S05]  /*18160*/  BSYNC B1 ;  /* 0x0000000000017941 */ /* 0x000fea0003800000 */
.L_x_702:
        /* <DEDUP_REMOVED lines=12> */
.L_x_705:
[----:B------:R-:W-:Y:S05]  /*18230*/  BSYNC B1 ;  /* 0x0000000000017941 */ /* 0x000fea0003800000 */
.L_x_704:
        /* <DEDUP_REMOVED lines=9> */
.L_x_707:
[----:B------:R-:W-:Y:S05]  /*182d0*/  BSYNC B1 ;  /* 0x0000000000017941 */ /* 0x000fea0003800000 */
.L_x_706:
        /* <DEDUP_REMOVED lines=9> */
.L_x_709:
[----:B------:R-:W-:Y:S05]  /*18370*/  BSYNC B1 ;  /* 0x0000000000017941 */ /* 0x000fea0003800000 */
.L_x_708:
        /* <DEDUP_REMOVED lines=11> */
.L_x_711:
[----:B------:R-:W-:Y:S05]  /*18430*/  BSYNC B1 ;  /* 0x0000000000017941 */ /* 0x000fea0003800000 */
.L_x_710:
        /* <DEDUP_REMOVED lines=12> */
.L_x_713:
[----:B------:R-:W-:Y:S05]  /*18500*/  BSYNC B1 ;  /* 0x0000000000017941 */ /* 0x000fea0003800000 */
.L_x_712:
        /* <DEDUP_REMOVED lines=9> */
.L_x_715:
[----:B------:R-:W-:Y:S05]  /*185a0*/  BSYNC B1 ;  /* 0x0000000000017941 */ /* 0x000fea0003800000 */
.L_x_714:
        /* <DEDUP_REMOVED lines=9> */
.L_x_717:
[----:B------:R-:W-:Y:S05]  /*18640*/  BSYNC B1 ;  /* 0x0000000000017941 */ /* 0x000fea0003800000 */
.L_x_716:
        /* <DEDUP_REMOVED lines=11> */
.L_x_719:
[----:B------:R-:W-:Y:S05]  /*18700*/  BSYNC B1 ;  /* 0x0000000000017941 */ /* 0x000fea0003800000 */
.L_x_718:
        /* <DEDUP_REMOVED lines=12> */
.L_x_721:
[----:B------:R-:W-:Y:S05]  /*187d0*/  BSYNC B1 ;  /* 0x0000000000017941 */ /* 0x000fea0003800000 */
.L_x_720:
        /* <DEDUP_REMOVED lines=9> */
.L_x_723:
[----:B------:R-:W-:Y:S05]  /*18870*/  BSYNC B1 ;  /* 0x0000000000017941 */ /* 0x000fea0003800000 */
.L_x_722:
        /* <DEDUP_REMOVED lines=9> */
.L_x_725:
[----:B------:R-:W-:Y:S05]  /*18910*/  BSYNC B1 ;  /* 0x0000000000017941 */ /* 0x000fea0003800000 */
.L_x_724:
        /* <DEDUP_REMOVED lines=11> */
.L_x_727:
[----:B------:R-:W-:Y:S05]  /*189d0*/  BSYNC B1 ;  /* 0x0000000000017941 */ /* 0x000fea0003800000 */
.L_x_726:
        /* <DEDUP_REMOVED lines=12> */
.L_x_729:
[----:B------:R-:W-:Y:S05]  /*18aa0*/  BSYNC B1 ;  /* 0x0000000000017941 */ /* 0x000fea0003800000 */
.L_x_728:
        /* <DEDUP_REMOVED lines=9> */
.L_x_731:
[----:B------:R-:W-:Y:S05]  /*18b40*/  BSYNC B1 ;  /* 0x0000000000017941 */ /* 0x000fea0003800000 */
.L_x_730:
        /* <DEDUP_REMOVED lines=9> */
.L_x_733:
[----:B------:R-:W-:Y:S05]  /*18be0*/  BSYNC B1 ;  /* 0x0000000000017941 */ /* 0x000fea0003800000 */
.L_x_732:
        /* <DEDUP_REMOVED lines=11> */
.L_x_735:
[----:B------:R-:W-:Y:S05]  /*18ca0*/  BSYNC B1 ;  /* 0x0000000000017941 */ /* 0x000fea0003800000 */
.L_x_734:
        /* <DEDUP_REMOVED lines=12> */
.L_x_737:
[----:B------:R-:W-:Y:S05]  /*18d70*/  BSYNC B1 ;  /* 0x0000000000017941 */ /* 0x000fea0003800000 */
.L_x_736:
        /* <DEDUP_REMOVED lines=9> */
.L_x_739:
[----:B------:R-:W-:Y:S05]  /*18e10*/  BSYNC B1 ;  /* 0x0000000000017941 */ /* 0x000fea0003800000 */
.L_x_738:
        /* <DEDUP_REMOVED lines=9> */
.L_x_741:
[----:B------:R-:W-:Y:S05]  /*18eb0*/  BSYNC B1 ;  /* 0x0000000000017941 */ /* 0x000fea0003800000 */
.L_x_740:
        /* <DEDUP_REMOVED lines=11> */
.L_x_743:
[----:B------:R-:W-:Y:S05]  /*18f70*/  BSYNC B1 ;  /* 0x0000000000017941 */ /* 0x000fea0003800000 */
.L_x_742:
        /* <DEDUP_REMOVED lines=12> */
.L_x_745:
[----:B------:R-:W-:Y:S05]  /*19040*/  BSYNC B1 ;  /* 0x0000000000017941 */ /* 0x000fea0003800000 */
.L_x_744:
        /* <DEDUP_REMOVED lines=9> */
.L_x_747:
[----:B------:R-:W-:Y:S05]  /*190e0*/  BSYNC B1 ;  /* 0x0000000000017941 */ /* 0x000fea0003800000 */
.L_x_746:
        /* <DEDUP_REMOVED lines=9> */
.L_x_749:
[----:B------:R-:W-:Y:S05]  /*19180*/  BSYNC B1 ;  /* 0x0000000000017941 */ /* 0x000fea0003800000 */
.L_x_748:
        /* <DEDUP_REMOVED lines=11> */
.L_x_751:
[----:B------:R-:W-:Y:S05]  /*19240*/  BSYNC B1 ;  /* 0x0000000000017941 */ /* 0x000fea0003800000 */
.L_x_750:
        /* <DEDUP_REMOVED lines=12> */
.L_x_753:
[----:B------:R-:W-:Y:S05]  /*19310*/  BSYNC B1 ;  /* 0x0000000000017941 */ /* 0x000fea0003800000 */
.L_x_752:
        /* <DEDUP_REMOVED lines=9> */
.L_x_755:
[----:B------:R-:W-:Y:S05]  /*193b0*/  BSYNC B1 ;  /* 0x0000000000017941 */ /* 0x000fea0003800000 */
.L_x_754:
        /* <DEDUP_REMOVED lines=9> */
.L_x_757:
[----:B------:R-:W-:Y:S05]  /*19450*/  BSYNC B1 ;  /* 0x0000000000017941 */ /* 0x000fea0003800000 */
.L_x_756:
        /* <DEDUP_REMOVED lines=11> */
.L_x_759:
[----:B------:R-:W-:Y:S05]  /*19510*/  BSYNC B1 ;  /* 0x0000000000017941 */ /* 0x000fea0003800000 */
.L_x_758:
        /* <DEDUP_REMOVED lines=12> */
.L_x_761:
[----:B------:R-:W-:Y:S05]  /*195e0*/  BSYNC B1 ;  /* 0x0000000000017941 */ /* 0x000fea0003800000 */
.L_x_760:
        /* <DEDUP_REMOVED lines=9> */
.L_x_763:
[----:B------:R-:W-:Y:S05]  /*19680*/  BSYNC B1 ;  /* 0x0000000000017941 */ /* 0x000fea0003800000 */
.L_x_762:
        /* <DEDUP_REMOVED lines=9> */
.L_x_765:
[----:B------:R-:W-:Y:S05]  /*19720*/  BSYNC B1 ;  /* 0x0000000000017941 */ /* 0x000fea0003800000 */
.L_x_764:
        /* <DEDUP_REMOVED lines=11> */
.L_x_767:
[----:B------:R-:W-:Y:S05]  /*197e0*/  BSYNC B1 ;  /* 0x0000000000017941 */ /* 0x000fea0003800000 */
.L_x_766:
        /* <DEDUP_REMOVED lines=12> */
.L_x_769:
[----:B------:R-:W-:Y:S05]  /*198b0*/  BSYNC B1 ;  /* 0x0000000000017941 */ /* 0x000fea0003800000 */
.L_x_768:
        /* <DEDUP_REMOVED lines=9> */
.L_x_771:
[----:B------:R-:W-:Y:S05]  /*19950*/  BSYNC B1 ;  /* 0x0000000000017941 */ /* 0x000fea0003800000 */
.L_x_770:
        /* <DEDUP_REMOVED lines=9> */
.L_x_773:
[----:B------:R-:W-:Y:S05]  /*199f0*/  BSYNC B1 ;  /* 0x0000000000017941 */ /* 0x000fea0003800000 */
.L_x_772:
        /* <DEDUP_REMOVED lines=11> */
.L_x_775:
[----:B------:R-:W-:Y:S05]  /*19ab0*/  BSYNC B1 ;  /* 0x0000000000017941 */ /* 0x000fea0003800000 */
.L_x_774:
        /* <DEDUP_REMOVED lines=12> */
.L_x_777:
[----:B------:R-:W-:Y:S05]  /*19b80*/  BSYNC B1 ;  /* 0x0000000000017941 */ /* 0x000fea0003800000 */
.L_x_776:
        /* <DEDUP_REMOVED lines=9> */
.L_x_779:
[----:B------:R-:W-:Y:S05]  /*19c20*/  BSYNC B1 ;  /* 0x0000000000017941 */ /* 0x000fea0003800000 */
.L_x_778:
        /* <DEDUP_REMOVED lines=9> */
.L_x_781:
[----:B------:R-:W-:Y:S05]  /*19cc0*/  BSYNC B1 ;  /* 0x0000000000017941 */ /* 0x000fea0003800000 */
.L_x_780:
        /* <DEDUP_REMOVED lines=11> */
.L_x_783:
[----:B------:R-:W-:Y:S05]  /*19d80*/  BSYNC B1 ;  /* 0x0000000000017941 */ /* 0x000fea0003800000 */
.L_x_782:
[----:B0----5:R-:W-:Y:S01]  /*19d90*/  HADD2.F32 R3, -RZ, R222.H0_H0 ;  /* 0x200000deff037230 */ /* 0x021fe20000004100 */
[----:B------:R-:W-:Y:S01]  /*19da0*/  @P0 MOV R5, R9 ;  /* 0x0000000900050202 */ /* 0x000fe20000000f00 */
[----:B------:R-:W-:Y:S01]  /*19db0*/  BSSY B1, `(.L_x_784) ;  /* 0x0000008000017945 */ /* 0x000fe20003800000 */
[----:B------:R-:W-:Y:S02]  /*19dc0*/  ISETP.GT.AND P2, PT, R0, 0xb8, P1 ;  /* 0x000000b80000780c */ /* 0x000fe40000f44270 */
[----:B-1-34-:R-:W-:-:S04]  /*19dd0*/  FMUL R6, R3, R16 ;  /* 0x0000001003067220 */ /* 0x01afc80000400000 */
[----:B------:R-:W-:-:S05]  /*19de0*/  FFMA R6, R117, R2, R6 ;  /* 0x0000000275067223 */ /* 0x000fca0000000006 */
[----:B------:R-:W-:-:S05]  /*19df0*/  F2FP.F16.F32.PACK_AB R6, RZ, R6 ;  /* 0x00000006ff06723e */ /* 0x000fca00000000ff */
[----:B------:R0:W-:Y:S01]  /*19e00*/  @P0 STG.E.U16 desc[UR36][R4.64+0x172], R6 ;  /* 0x0001720604000986 */ /* 0x0001e2000c101524 */
[----:B------:R-:W-:Y:S05]  /*19e10*/  @!P2 BRA `(.L_x_785) ;  /* 0x000000000004a947 */ /* 0x000fea0003800000 */
[----:B------:R1:W5:Y:S02]  /*19e20*/  LDG.E.LTC128B.U16 R222, desc[UR36][R18.64+0x170] ;  /* 0x0001702412de7981 */ /* 0x000364000c1e1520 */
.L_x_785:
[----:B------:R-:W-:Y:S05]  /*19e30*/  BSYNC B1 ;  /* 0x0000000000017941 */ /* 0x000fea0003800000 */
.L_x_784:
        /* <DEDUP_REMOVED lines=11> */
.L_x_787:
[----:B------:R-:W-:Y:S05]  /*19ef0*/  BSYNC B1 ;  /* 0x0000000000017941 */ /* 0x000fea0003800000 */
.L_x_786:
[----:B------:R-:W-:Y:S05]  /*19f00*/  @!P1 BRA `(.L_x_788) ;  /* 0x0000008000589947 */ /* 0x000fea0003800000 */
[----:B0----5:R-:W-:-:S05]  /*19f10*/  HADD2.F32 R3, -RZ, R222.H0_H0 ;  /* 0x200000deff037230 */ /* 0x021fca0000004100 */
[----:B------:R-:W-:-:S04]  /*19f20*/  FMUL R0, R3, R16 ;  /* 0x0000001003007220 */ /* 0x000fc80000400000 */
[----:B------:R-:W-:-:S05]  /*19f30*/  FFMA R0, R119, R2, R0 ;  /* 0x0000000277007223 */ /* 0x000fca0000000000 */
[----:B------:R-:W-:-:S05]  /*19f40*/  F2FP.F16.F32.PACK_AB R0, RZ, R0 ;  /* 0x00000000ff00723e */ /* 0x000fca00000000ff */
[----:B------:R4:W-:Y:S01]  /*19f50*/  STG.E.U16 desc[UR36][R10.64+0x172], R0 ;  /* 0x000172000a007986 */ /* 0x0009e2000c101524 */
[----:B------:R-:W-:Y:S05]  /*19f60*/  BRA `(.L_x_788) ;  /* 0x0000008000407947 */ /* 0x000fea0003800000 */
.L_x_29:
[----:B------:R-:W2:Y:S01]  /*19f70*/  LDL.LU R5, [R1+0x184] ;  /* 0x0001840001057983 */ /* 0x000ea20000300800 */
[----:B------:R-:W-:-:S03]  /*19f80*/  ULDC.64 UR4, c[0x0][0x5c0] ;  /* 0x0001700000047ab9 */ /* 0x000fc60000000a00 */
[----:B------:R-:W3:Y:S04]  /*19f90*/  LDL.LU R4, [R1+0x180] ;  /* 0x0001800001047983 */ /* 0x000ee80000300800 */
[----:B------:R-:W4:Y:S04]  /*19fa0*/  LDL.LU R234, [R1+0x1ec] ;  /* 0x0001ec0001ea7983 */ /* 0x000f280000300800 */
        /* <DEDUP_REMOVED lines=30> */
[----:B------:R0:W-:Y:S04]  /*1a190*/  STL [R1+0x504], R185 ;  /* 0x000504b901007387 */ /* 0x0001e80000100800 */
[----:B0-----:R-:W4:Y:S04]  /*1a1a0*/  LDL.LU R185, [R1+0x1fc] ;  /* 0x0001fc0001b97983 */ /* 0x001f280000300800 */
        /* <DEDUP_REMOVED lines=123> */
[----:B0-----:R-:W4:Y:S01]  /*1a960*/  LDL.LU R55, [R1+0x188] ;  /* 0x0001880001377983 */ /* 0x001f220000300800 */
[-C--:B---3--:R-:W-:Y:S01]  /*1a970*/  FMUL R8, R4, R2.reuse ;  /* 0x0000000204087220 */ /* 0x088fe20000400000 */
[----:B--2---:R-:W-:Y:S01]  /*1a980*/  FMUL R7, R5, R2 ;  /* 0x0000000205077220 */ /* 0x004fe20000400000 */
[----:B------:R-:W-:Y:S01]  /*1a990*/  LEA R4, P1, R6, UR4, 0x1 ;  /* 0x0000000406047c11 */ /* 0x000fe2000f8208ff */
[----:B------:R-:W-:Y:S01]  /*1a9a0*/  USHF.L.U64.HI UR4, UR8, 0x4, UR9 ;  /* 0x0000000408047899 */ /* 0x000fe20008010209 */
[----:B------:R-:W-:Y:S01]  /*1a9b0*/  ISETP.GT.AND P3, PT, R0, 0x1, P0 ;  /* 0x000000010000780c */ /* 0x000fe20000764270 */
[----:B------:R-:W-:Y:S01]  /*1a9c0*/  STL [R1+0x408], R56 ;  /* 0x0004083801007387 */ /* 0x000fe20000100800 */
[----:B------:R-:W-:Y:S01]  /*1a9d0*/  F2FP.F16.F32.PACK_AB R8, RZ, R8 ;  /* 0x00000008ff08723e */ /* 0x000fe200000000ff */
[-C--:B----4-:R-:W-:Y:S01]  /*1a9e0*/  FMUL R234, R234, R2.reuse ;  /* 0x00000002eaea7220 */ /* 0x090fe20000400000 */
[----:B------:R-:W-:Y:S01]  /*1a9f0*/  F2FP.F16.F32.PACK_AB R7, RZ, R7 ;  /* 0x00000007ff07723e */ /* 0x000fe200000000ff */
[----:B------:R-:W-:Y:S01]  /*1aa00*/  STL [R1+0x404], R57 ;  /* 0x0004043901007387 */ /* 0x000fe20000100800 */
[----:B------:R-:W-:Y:S01]  /*1aa10*/  LEA.HI.X R5, R6, UR5, R10, 0x1, P1 ;  /* 0x0000000506057c11 */ /* 0x000fe200088f0c0a */
[----:B------:R-:W-:Y:S01]  /*1aa20*/  USHF.L.U32 UR5, UR8, 0x4, URZ ;  /* 0x0000000408057899 */ /* 0x000fe2000800063f */
[----:B------:R-:W-:Y:S01]  /*1aa30*/  PRMT R6, R8, 0x7610, R6 ;  /* 0x0000761008067816 */ /* 0x000fe20000000006 */
[----:B------:R-:W-:Y:S01]  /*1aa40*/  STL [R1+0x400], R58 ;  /* 0x0004003a01007387 */ /* 0x000fe20000100800 */
[----:B------:R-:W-:Y:S01]  /*1aa50*/  ISETP.GT.AND P1, PT, R3, 0x8, PT ;  /* 0x000000080300780c */ /* 0x000fe20003f24270 */
[-C--:B------:R-:W-:Y:S01]  /*1aa60*/  FMUL R233, R233, R2.reuse ;  /* 0x00000002e9e97220 */ /* 0x080fe20000400000 */
[----:B------:R-:W-:Y:S01]  /*1aa70*/  PRMT R9, R7, 0x7610, R9 ;  /* 0x0000761007097816 */ /* 0x000fe20000000009 */
[----:B------:R0:W-:Y:S01]  /*1aa80*/  @P2 STG.E.U16 desc[UR36][R4.64], R6 ;  /* 0x0000000604002986 */ /* 0x0001e2000c101524 */
[----:B------:R-:W-:Y:S01]  /*1aa90*/  ISETP.GT.AND P2, PT, R0, RZ, P1 ;  /* 0x000000ff0000720c */ /* 0x000fe20000f44270 */
[-C--:B------:R-:W-:Y:S01]  /*1aaa0*/  FMUL R232, R232, R2.reuse ;  /* 0x00000002e8e87220 */ /* 0x080fe20000400000 */
[C---:B------:R-:W-:Y:S01]  /*1aab0*/  ISETP.GT.AND P4, PT, R0.reuse, 0x9, P0 ;  /* 0x000000090000780c */ /* 0x040fe20000784270 */
[----:B------:R1:W-:Y:S01]  /*1aac0*/  @P3 STG.E.U16 desc[UR36][R4.64+0x2], R9 ;  /* 0x0000020904003986 */ /* 0x0003e2000c101524 */
[----:B------:R-:W-:Y:S01]  /*1aad0*/  ISETP.GT.AND P5, PT, R0, 0x39, P0 ;  /* 0x000000390000780c */ /* 0x000fe200007a4270 */
[-C--:B------:R-:W-:Y:S01]  /*1aae0*/  FMUL R217, R217, R2.reuse ;  /* 0x00000002d9d97220 */ /* 0x080fe20000400000 */
[-C--:B------:R-:W-:Y:S01]  /*1aaf0*/  FMUL R185, R185, R2.reuse ;  /* 0x00000002b9b97220 */ /* 0x080fe20000400000 */
[----:B------:R-:W-:Y:S01]  /*1ab00*/  STL [R1+0x3fc], R59 ;  /* 0x0003fc3b01007387 */ /* 0x000fe20000100800 */
[----:B------:R-:W-:Y:S01]  /*1ab10*/  FMUL R237, R30, R2 ;  /* 0x000000021eed7220 */ /* 0x000fe20000400000 */
[----:B------:R-:W-:Y:S01]  /*1ab20*/  F2FP.F16.F32.PACK_AB R234, RZ, R234 ;  /* 0x000000eaffea723e */ /* 0x000fe200000000ff */
[-C--:B------:R-:W-:Y:S01]  /*1ab30*/  FMUL R236, R29, R2.reuse ;  /* 0x000000021dec7220 */ /* 0x080fe20000400000 */
[----:B0-----:R-:W-:Y:S01]  /*1ab40*/  IADD3 R6, P3, R4, UR5, RZ ;  /* 0x0000000504067c10 */ /* 0x001fe2000ff7e0ff */
[----:B------:R-:W-:Y:S01]  /*1ab50*/  STL [R1+0x3f8], R60 ;  /* 0x0003f83c01007387 */ /* 0x000fe20000100800 */
[----:B------:R-:W-:Y:S01]  /*1ab60*/  F2FP.F16.F32.PACK_AB R233, RZ, R233 ;  /* 0x000000e9ffe9723e */ /* 0x000fe200000000ff */
[----:B------:R-:W-:Y:S01]  /*1ab70*/  FMUL R235, R235, R2 ;  /* 0x00000002ebeb7220 */ /* 0x000fe20000400000 */
[----:B------:R-:W-:Y:S01]  /*1ab80*/  F2FP.F16.F32.PACK_AB R232, RZ, R232 ;  /* 0x000000e8ffe8723e */ /* 0x000fe200000000ff */
[----:B------:R-:W-:Y:S01]  /*1ab90*/  STL [R1+0x3f4], R61 ;  /* 0x0003f43d01007387 */ /* 0x000fe20000100800 */
[----:B------:R-:W-:Y:S01]  /*1aba0*/  F2FP.F16.F32.PACK_AB R217, RZ, R217 ;  /* 0x000000d9ffd9723e */ /* 0x000fe200000000ff */
[-C--:B------:R-:W-:Y:S01]  /*1abb0*/  FMUL R29, R231, R2.reuse ;  /* 0x00000002e71d7220 */ /* 0x080fe20000400000 */
[-C--:B------:R-:W-:Y:S01]  /*1abc0*/  FMUL R186, R186, R2.reuse ;  /* 0x00000002baba7220 */ /* 0x080fe20000400000 */
[----:B------:R-:W-:Y:S01]  /*1abd0*/  STL [R1+0x3f0], R62 ;  /* 0x0003f03e01007387 */ /* 0x000fe20000100800 */
[-C--:B------:R-:W-:Y:S01]  /*1abe0*/  FMUL R30, R230, R2.reuse ;  /* 0x00000002e61e7220 */ /* 0x080fe20000400000 */
        /* <DEDUP_REMOVED lines=44> */
[----:B------:R-:W-:-:S02]  /*1aeb0*/  FMUL R28, R28, R2 ;  /* 0x000000021c1c7220 */ /* 0x000fc40000400000 */
        /* <DEDUP_REMOVED lines=40> */
[-C--:B------:R-:W-:Y:S01]  /*1b140*/  FMUL R10, R51, R2.reuse ;  /* 0x00000002330a7220 */ /* 0x080fe20000400000 */
[----:B------:R-:W-:-:S02]  /*1b150*/  FMUL R8, R54, R2 ;  /* 0x0000000236087220 */ /* 0x000fc40000400000 */
[----:B------:R-:W-:Y:S01]  /*1b160*/  STL [R1+0x320], R114 ;  /* 0x0003207201007387 */ /* 0x000fe20000100800 */
[----:B------:R-:W-:Y:S02]  /*1b170*/  FMUL R7, R55, R2 ;  /* 0x0000000237077220 */ /* 0x000fe40000400000 */
[----:B------:R-:W-:Y:S01]  /*1b180*/  F2FP.F16.F32.PACK_AB R8, RZ, R8 ;  /* 0x00000008ff08723e */ /* 0x000fe200000000ff */
[----:B------:R-:W-:Y:S01]  /*1b190*/  STL [R1+0x31c], R115 ;  /* 0x00031c7301007387 */ /* 0x000fe20000100800 */
[----:B------:R-:W-:Y:S01]  /*1b1a0*/  F2FP.F16.F32.PACK_AB R237, RZ, R237 ;  /* 0x000000edffed723e */ /* 0x000fe200000000ff */
[----:B------:R-:W-:Y:S01]  /*1b1b0*/  FMUL R51, R12, R2 ;  /* 0x000000020c337220 */ /* 0x000fe20000400000 */
[----:B------:R-:W-:Y:S01]  /*1b1c0*/  F2FP.F16.F32.PACK_AB R7, RZ, R7 ;  /* 0x00000007ff07723e */ /* 0x000fe200000000ff */
[----:B------:R-:W-:Y:S03]  /*1b1d0*/  STL [R1+0x318], R116 ;  /* 0x0003187401007387 */ /* 0x000fe60000100800 */
[----:B-1----:R-:W-:Y:S01]  /*1b1e0*/  PRMT R9, R7, 0x7610, R9 ;  /* 0x0000761007097816 */ /* 0x002fe20000000009 */
[----:B------:R-:W-:Y:S01]  /*1b1f0*/  STL [R1+0x314], R117 ;  /* 0x0003147501007387 */ /* 0x000fe20000100800 */
[----:B------:R-:W-:-:S02]  /*1b200*/  IADD3.X R7, R5, UR4, RZ, P3, !PT ;  /* 0x0000000405077c10 */ /* 0x000fc40009ffe4ff */
[C---:B------:R-:W-:Y:S01]  /*1b210*/  ISETP.GT.AND P3, PT, R0.reuse, 0x8, P0 ;  /* 0x000000080000780c */ /* 0x040fe20000764270 */
[----:B------:R-:W-:Y:S04]  /*1b220*/  STL [R1+0x310], R118 ;  /* 0x0003107601007387 */ /* 0x000fe80000100800 */
[----:B------:R0:W-:Y:S01]  /*1b230*/  @P2 STG.E.U16 desc[UR36][R6.64], R9 ;  /* 0x0000000906002986 */ /* 0x0001e2000c101524 */
[----:B------:R-:W-:-:S03]  /*1b240*/  ISETP.GT.AND P2, PT, R0, 0x1, P1 ;  /* 0x000000010000780c */ /* 0x000fc60000f44270 */
[----:B------:R-:W-:Y:S04]  /*1b250*/  STL [R1+0x30c], R119 ;  /* 0x00030c7701007387 */ /* 0x000fe80000100800 */
[----:B------:R-:W-:Y:S01]  /*1b260*/  STL [R1+0x308], R16 ;  /* 0x0003081001007387 */ /* 0x000fe20000100800 */
[----:B0-----:R-:W-:-:S05]  /*1b270*/  FMUL R9, R52, R2 ;  /* 0x0000000234097220 */ /* 0x001fca0000400000 */
[----:B------:R0:W-:Y:S01]  /*1b280*/  @P2 STG.E.U16 desc[UR36][R6.64+0x2], R8 ;  /* 0x0000020806002986 */ /* 0x0001e2000c101524 */
[C---:B------:R-:W-:Y:S02]  /*1b290*/  ISETP.GT.AND P2, PT, R0.reuse, 0x8, P1 ;  /* 0x000000080000780c */ /* 0x040fe40000f44270 */
[----:B------:R-:W-:Y:S01]  /*1b2a0*/  F2FP.F16.F32.PACK_AB R9, RZ, R9 ;  /* 0x00000009ff09723e */ /* 0x000fe200000000ff */
[----:B------:R-:W2:Y:S04]  /*1b2b0*/  LDL.LU R52, [R1] ;  /* 0x0000000001347983 */ /* 0x000ea80000300800 */
[----:B------:R1:W-:Y:S01]  /*1b2c0*/  @P4 STG.E.U16 desc[UR36][R4.64+0x12], R9 ;  /* 0x0000120904004986 */ /* 0x0003e2000c101524 */
[----:B------:R-:W-:Y:S01]  /*1b2d0*/  ISETP.GT.AND P4, PT, R0, 0x11, P0 ;  /* 0x000000110000780c */ /* 0x000fe20000784270 */
[----:B0-----:R-:W-:-:S02]  /*1b2e0*/  FMUL R8, R53, R2 ;  /* 0x0000000235087220 */ /* 0x001fc40000400000 */
[----:B------:R-:W3:Y:S03]  /*1b2f0*/  LDL.LU R53, [R1+0x4] ;  /* 0x0000040001357983 */ /* 0x000ee60000300800 */
[----:B------:R-:W-:Y:S01]  /*1b300*/  F2FP.F16.F32.PACK_AB R8, RZ, R8 ;  /* 0x00000008ff08723e */ /* 0x000fe200000000ff */
[----:B------:R-:W4:Y:S01]  /*1b310*/  LDL.LU R54, [R1+0x8] ;  /* 0x0000080001367983 */ /* 0x000f220000300800 */
[----:B-1----:R-:W-:Y:S02]  /*1b320*/  FMUL R9, R48, R2 ;  /* 0x0000000230097220 */ /* 0x002fe40000400000 */
[----:B------:R-:W-:Y:S01]  /*1b330*/  PRMT R11, R8, 0x7610, R11 ;  /* 0x00007610080b7816 */ /* 0x000fe2000000000b */
[----:B------:R-:W4:Y:S01]  /*1b340*/  LDL.LU R55, [R1+0xc] ;  /* 0x00000c0001377983 */ /* 0x000f220000300800 */
[----:B------:R-:W-:Y:S01]  /*1b350*/  F2FP.F16.F32.PACK_AB R8, RZ, R10 ;  /* 0x0000000aff08723e */ /* 0x000fe200000000ff */
[-C--:B------:R-:W-:Y:S01]  /*1b360*/  FMUL R10, R47, R2.reuse ;  /* 0x000000022f0a7220 */ /* 0x080fe20000400000 */
[----:B------:R-:W-:Y:S01]  /*1b370*/  F2FP.F16.F32.PACK_AB R9, RZ, R9 ;  /* 0x00000009ff09723e */ /* 0x000fe200000000ff */
[----:B------:R-:W-:Y:S01]  /*1b380*/  @P3 STG.E.U16 desc[UR36][R4.64+0x10], R11 ;  /* 0x0000100b04003986 */ /* 0x000fe2000c101524 */
[C---:B------:R-:W-:Y:S01]  /*1b390*/  ISETP.GT.AND P3, PT, R0.reuse, 0x10, P0 ;  /* 0x000000100000780c */ /* 0x040fe20000764270 */
[----:B------:R-:W-:Y:S01]  /*1b3a0*/  FMUL R47, R19, R2 ;  /* 0x00000002132f7220 */ /* 0x000fe20000400000 */
[----:B------:R-:W-:Y:S01]  /*1b3b0*/  F2FP.F16.F32.PACK_AB R236, RZ, R236 ;  /* 0x000000ecffec723e */ /* 0x000fe200000000ff */
[----:B------:R0:W-:Y:S01]  /*1b3c0*/  @P2 STG.E.U16 desc[UR36][R6.64+0x10], R8 ;  /* 0x0000100806002986 */ /* 0x0001e2000c101524 */
[----:B------:R-:W-:Y:S01]  /*1b3d0*/  ISETP.GT.AND P2, PT, R0, 0x9, P1 ;  /* 0x000000090000780c */ /* 0x000fe20000f44270 */
[----:B------:R-:W-:-:S02]  /*1b3e0*/  FMUL R48, R17, R2 ;  /* 0x0000000211307220 */ /* 0x000fc40000400000 */
[----:B------:R-:W4:Y:S04]  /*1b3f0*/  LDL.LU R56, [R1+0x10] ;  /* 0x0000100001387983 */ /* 0x000f280000300800 */
[----:B------:R-:W4:Y:S01]  /*1b400*/  LDL.LU R57, [R1+0x14] ;  /* 0x0000140001397983 */ /* 0x000f220000300800 */
[----:B0-----:R-:W-:-:S03]  /*1b410*/  FMUL R8, R50, R2 ;  /* 0x0000000232087220 */ /* 0x001fc60000400000 */
[----:B------:R-:W4:Y:S01]  /*1b420*/  LDL.LU R58, [R1+0x18] ;  /* 0x00001800013a7983 */ /* 0x000f220000300800 */
[----:B------:R-:W-:Y:S01]  /*1b430*/  F2FP.F16.F32.PACK_AB R235, RZ, R235 ;  /* 0x000000ebffeb723e */ /* 0x000fe200000000ff */
[----:B------:R-:W-:Y:S01]  /*1b440*/  FMUL R50, R14, R2 ;  /* 0x000000020e327220 */ /* 0x000fe20000400000 */
[----:B------:R-:W-:Y:S01]  /*1b450*/  F2FP.F16.F32.PACK_AB R8, RZ, R8 ;  /* 0x00000008ff08723e */ /* 0x000fe200000000ff */
[----:B------:R-:W4:Y:S04]  /*1b460*/  LDL.LU R59, [R1+0x1c] ;  /* 0x00001c00013b7983 */ /* 0x000f280000300800 */
[----:B------:R0:W-:Y:S01]  /*1b470*/  @P2 STG.E.U16 desc[UR36][R6.64+0x12], R8 ;  /* 0x0000120806002986 */ /* 0x0001e2000c101524 */
[----:B------:R-:W-:-:S03]  /*1b480*/  ISETP.GT.AND P2, PT, R0, 0x10, P1 ;  /* 0x000000100000780c */ /* 0x000fc60000f44270 */
[----:B------:R1:W-:Y:S01]  /*1b490*/  @P4 STG.E.U16 desc[UR36][R4.64+0x22], R9 ;  /* 0x0000220904004986 */ /* 0x0003e2000c101524 */
[----:B------:R-:W-:-:S03]  /*1b4a0*/  ISETP.GT.AND P4, PT, R0, 0x19, P0 ;  /* 0x000000190000780c */ /* 0x000fc60000784270 */
[----:B------:R-:W4:Y:S01]  /*1b4b0*/  LDL.LU R60, [R1+0x20] ;  /* 0x00002000013c7983 */ /* 0x000f220000300800 */
[----:B0-----:R-:W-:-:S03]  /*1b4c0*/  FMUL R8, R49, R2 ;  /* 0x0000000231087220 */ /* 0x001fc60000400000 */
[----:B------:R-:W4:Y:S01]  /*1b4d0*/  LDL.LU R61, [R1+0x24] ;  /* 0x00002400013d7983 */ /* 0x000f220000300800 */
[-C--:B------:R-:W-:Y:S01]  /*1b4e0*/  FMUL R49, R15, R2.reuse ;  /* 0x000000020f317220 */ /* 0x080fe20000400000 */
[----:B-1----:R-:W-:Y:S01]  /*1b4f0*/  FMUL R9, R44, R2 ;  /* 0x000000022c097220 */ /* 0x002fe20000400000 */
[----:B------:R-:W-:Y:S01]  /*1b500*/  F2FP.F16.F32.PACK_AB R8, RZ, R8 ;  /* 0x00000008ff08723e */ /* 0x000fe200000000ff */
[----:B------:R-:W4:Y:S01]  /*1b510*/  LDL.LU R62, [R1+0x28] ;  /* 0x00002800013e7983 */ /* 0x000f220000300800 */
[-C--:B------:R-:W-:Y:S01]  /*1b520*/  FMUL R44, R23, R2.reuse ;  /* 0x00000002172c7220 */ /* 0x080fe20000400000 */
[----:B------:R-:W-:Y:S01]  /*1b530*/  FMUL R23, R18, R2 ;  /* 0x0000000212177220 */ /* 0x000fe20000400000 */
[----:B------:R-:W-:Y:S01]  /*1b540*/  PRMT R11, R8, 0x7610, R11 ;  /* 0x00007610080b7816 */ /* 0x000fe2000000000b */
[----:B------:R-:W4:Y:S01]  /*1b550*/  LDL.LU R63, [R1+0x2c] ;  /* 0x00002c00013f7983 */ /* 0x000f220000300800 */
[----:B------:R-:W-:Y:S01]  /*1b560*/  F2FP.F16.F32.PACK_AB R8, RZ, R10 ;  /* 0x0000000aff08723e */ /* 0x000fe200000000ff */
[-C--:B------:R-:W-:Y:S01]  /*1b570*/  FMUL R10, R43, R2.reuse ;  /* 0x000000022b0a7220 */ /* 0x080fe20000400000 */
[----:B------:R-:W-:Y:S01]  /*1b580*/  F2FP.F16.F32.PACK_AB R9, RZ, R9 ;  /* 0x00000009ff09723e */ /* 0x000fe200000000ff */
[----:B------:R-:W-:Y:S01]  /*1b590*/  @P3 STG.E.U16 desc[UR36][R4.64+0x20], R11 ;  /* 0x0000200b04003986 */ /* 0x000fe2000c101524 */
[----:B------:R-:W-:Y:S01]  /*1b5a0*/  ISETP.GT.AND P3, PT, R0, 0x18, P0 ;  /* 0x000000180000780c */ /* 0x000fe20000764270 */
[-C--:B------:R-:W-:Y:S01]  /*1b5b0*/  FMUL R43, R216, R2.reuse ;  /* 0x00000002d82b7220 */ /* 0x080fe20000400000 */
[-C--:B------:R-:W-:Y:S01]  /*1b5c0*/  FMUL R216, R22, R2.reuse ;  /* 0x0000000216d87220 */ /* 0x080fe20000400000 */
        /* <DEDUP_REMOVED lines=22> */
[----:B------:R-:W-:Y:S02]  /*1b730*/  FMUL R40, R220, R2 ;  /* 0x00000002dc287220 */ /* 0x000fe40000400000 */
[----:B------:R-:W-:Y:S01]  /*1b740*/  PRMT R11, R8, 0x7610, R11 ;  /* 0x00007610080b7816 */ /* 0x000fe2000000000b */
[----:B------:R-:W4:Y:S01]  /*1b750*/  LDL.LU R71, [R1+0x4c] ;  /* 0x00004c0001477983 */ /* 0x000f220000300800 */
[----:B------:R-:W-:Y:S01]  /*1b760*/  F2FP.F16.F32.PACK_AB R8, RZ, R10 ;  /* 0x0000000aff08723e */ /* 0x000fe200000000ff */
[-C--:B------:R-:W-:Y:S01]  /*1b770*/  FMUL R10, R39, R2.reuse ;  /* 0x00000002270a7220 */ /* 0x080fe20000400000 */
[----:B------:R-:W-:Y:S01]  /*1b780*/  F2FP.F16.F32.PACK_AB R9, RZ, R9 ;  /* 0x00000009ff09723e */ /* 0x000fe200000000ff */
[----:B------:R-:W-:Y:S01]  /*1b790*/  @P3 STG.E.U16 desc[UR36][R4.64+0x30], R11 ;  /* 0x0000300b04003986 */ /* 0x000fe2000c101524 */
[----:B------:R-:W-:Y:S01]  /*1b7a0*/  ISETP.GT.AND P3, PT, R0, 0x20, P0 ;  /* 0x000000200000780c */ /* 0x000fe20000764270 */
[----:B------:R-:W-:-:S02]  /*1b7b0*/  FMUL R39, R221, R2 ;  /* 0x00000002dd277220 */ /* 0x000fc40000400000 */
[----:B------:R0:W-:Y:S01]  /*1b7c0*/  @P2 STG.E.U16 desc[UR36][R6.64+0x30], R8 ;  /* 0x0000300806002986 */ /* 0x0001e2000c101524 */
[----:B------:R-:W-:-:S03]  /*1b7d0*/  ISETP.GT.AND P2, PT, R0, 0x19, P1 ;  /* 0x000000190000780c */ /* 0x000fc60000f44270 */
[----:B------:R-:W4:Y:S04]  /*1b7e0*/  LDL.LU R231, [R1+0x50] ;  /* 0x0000500001e77983 */ /* 0x000f280000300800 */
[----:B------:R-:W4:Y:S01]  /*1b7f0*/  LDL.LU R230, [R1+0x54] ;  /* 0x0000540001e67983 */ /* 0x000f220000300800 */
[----:B0-----:R-:W-:-:S03]  /*1b800*/  FMUL R8, R42, R2 ;  /* 0x000000022a087220 */ /* 0x001fc60000400000 */
[----:B------:R-:W4:Y:S01]  /*1b810*/  LDL.LU R72, [R1+0x58] ;  /* 0x0000580001487983 */ /* 0x000f220000300800 */
[----:B------:R-:W-:Y:S01]  /*1b820*/  FMUL R42, R218, R2 ;  /* 0x00000002da2a7220 */ /* 0x000fe20000400000 */
[----:B------:R-:W-:Y:S02]  /*1b830*/  F2FP.F16.F32.PACK_AB R8, RZ, R8 ;  /* 0x00000008ff08723e */ /* 0x000fe400000000ff */
        /* <DEDUP_REMOVED lines=61> */
[----:B------:R-:W-:Y:S04]  /*1bc10*/  @P4 STG.E.U16 desc[UR36][R4.64+0x62], R9 ;  /* 0x0000620904004986 */ /* 0x000fe8000c101524 */
[----:B------:R-:W4:Y:S01]  /*1bc20*/  LDL.LU R90, [R1+0xa0] ;  /* 0x0000a000015a7983 */ /* 0x000f220000300800 */
[-C--:B0-----:R-:W-:Y:S01]  /*1bc30*/  FMUL R8, R33, R2.reuse ;  /* 0x0000000221087220 */ /* 0x081fe20000400000 */
[----:B------:R-:W-:Y:S02]  /*1bc40*/  ISETP.GT.AND P4, PT, R0, 0x38, P0 ;  /* 0x000000380000780c */ /* 0x000fe40000784270 */
[----:B------:R-:W4:Y:S01]  /*1bc50*/  LDL.LU R91, [R1+0xa4] ;  /* 0x0000a400015b7983 */ /* 0x000f220000300800 */
[----:B------:R-:W-:Y:S01]  /*1bc60*/  FMUL R33, R227, R2 ;  /* 0x00000002e3217220 */ /* 0x000fe20000400000 */
[----:B------:R-:W-:-:S02]  /*1bc70*/  F2FP.F16.F32.PACK_AB R8, RZ, R8 ;  /* 0x00000008ff08723e */ /* 0x000fc400000000ff */
[----:B------:R-:W4:Y:S02]  /*1bc80*/  LDL.LU R92, [R1+0xa8] ;  /* 0x0000a800015c7983 */ /* 0x000f240000300800 */
[----:B------:R-:W-:Y:S02]  /*1bc90*/  PRMT R11, R8, 0x7610, R11 ;  /* 0x00007610080b7816 */ /* 0x000fe4000000000b */
[----:B------:R-:W4:Y:S01]  /*1bca0*/  LDL.LU R93, [R1+0xac] ;  /* 0x0000ac00015d7983 */ /* 0x000f220000300800 */
[----:B------:R-:W-:-:S03]  /*1bcb0*/  F2FP.F16.F32.PACK_AB R8, RZ, R10 ;  /* 0x0000000aff08723e */ /* 0x000fc600000000ff */
[----:B------:R-:W-:Y:S04]  /*1bcc0*/  @P3 STG.E.U16 desc[UR36][R4.64+0x60], R11 ;  /* 0x0000600b04003986 */ /* 0x000fe8000c101524 */
[----:B------:R-:W-:Y:S01]  /*1bcd0*/  @P2 STG.E.U16 desc[UR36][R6.64+0x60], R8 ;  /* 0x0000600806002986 */ /* 0x000fe2000c101524 */
[C---:B------:R-:W-:Y:S02]  /*1bce0*/  ISETP.GT.AND P2, PT, R0.reuse, 0x31, P1 ;  /* 0x000000310000780c */ /* 0x040fe40000f44270 */
[C---:B------:R-:W-:Y:S01]  /*1bcf0*/  ISETP.GT.AND P3, PT, R0.reuse, 0x38, P1 ;  /* 0x000000380000780c */ /* 0x040fe20000f64270 */
[----:B------:R-:W4:Y:S04]  /*1bd00*/  LDL.LU R94, [R1+0xb0] ;  /* 0x0000b000015e7983 */ /* 0x000f280000300800 */
[----:B------:R-:W4:Y:S04]  /*1bd10*/  LDL.LU R95, [R1+0xb4] ;  /* 0x0000b400015f7983 */ /* 0x000f280000300800 */
[----:B------:R-:W4:Y:S04]  /*1bd20*/  LDL.LU R96, [R1+0xb8] ;  /* 0x0000b80001607983 */ /* 0x000f280000300800 */
[----:B------:R-:W-:Y:S01]  /*1bd30*/  @P2 STG.E.U16 desc[UR36][R6.64+0x62], R234 ;  /* 0x000062ea06002986 */ /* 0x000fe2000c101524 */
[----:B------:R-:W-:-:S03]  /*1bd40*/  ISETP.GT.AND P2, PT, R0, 0x39, P1 ;  /* 0x000000390000780c */ /* 0x000fc60000f44270 */
[----:B------:R0:W-:Y:S01]  /*1bd50*/  @P4 STG.E.U16 desc[UR36][R4.64+0x70], R233 ;  /* 0x000070e904004986 */ /* 0x0001e2000c101524 */
[----:B------:R-:W-:-:S03]  /*1bd60*/  ISETP.GT.AND P4, PT, R0, 0x40, P0 ;  /* 0x000000400000780c */ /* 0x000fc60000784270 */
[----:B------:R1:W-:Y:S01]  /*1bd70*/  @P5 STG.E.U16 desc[UR36][R4.64+0x72], R232 ;  /* 0x000072e804005986 */ /* 0x0003e2000c101524 */
[----:B------:R-:W-:-:S03]  /*1bd80*/  ISETP.GT.AND P5, PT, R0, 0x41, P0 ;  /* 0x000000410000780c */ /* 0x000fc600007a4270 */
[----:B------:R2:W-:Y:S01]  /*1bd90*/  @P3 STG.E.U16 desc[UR36][R6.64+0x70], R217 ;  /* 0x000070d906003986 */ /* 0x0005e2000c101524 */
[----:B------:R-:W-:-:S03]  /*1bda0*/  ISETP.GT.AND P3, PT, R0, 0x40, P1 ;  /* 0x000000400000780c */ /* 0x000fc60000f64270 */
[----:B------:R-:W4:Y:S01]  /*1bdb0*/  LDL.LU R97, [R1+0xbc] ;  /* 0x0000bc0001617983 */ /* 0x000f220000300800 */
[----:B0-----:R-:W-:Y:S02]  /*1bdc0*/  F2FP.F16.F32.PACK_AB R233, RZ, R188 ;  /* 0x000000bcffe9723e */ /* 0x001fe400000000ff */
[----:B-1----:R-:W-:Y:S01]  /*1bdd0*/  F2FP.F16.F32.PACK_AB R232, RZ, R187 ;  /* 0x000000bbffe8723e */ /* 0x002fe200000000ff */
[----:B------:R-:W4:Y:S01]  /*1bde0*/  LDL.LU R98, [R1+0xc0] ;  /* 0x0000c00001627983 */ /* 0x000f220000300800 */
[----:B--2---:R-:W-:-:S03]  /*1bdf0*/  F2FP.F16.F32.PACK_AB R217, RZ, R185 ;  /* 0x000000b9ffd9723e */ /* 0x004fc600000000ff */
[----:B------:R-:W2:Y:S04]  /*1be00*/  LDL.LU R99, [R1+0xc4] ;  /* 0x0000c40001637983 */ /* 0x000ea80000300800 */
[----:B------:R0:W-:Y:S01]  /*1be10*/  @P2 STG.E.U16 desc[UR36][R6.64+0x72], R217 ;  /* 0x000072d906002986 */ /* 0x0001e2000c101524 */
[----:B------:R-:W-:-:S03]  /*1be20*/  ISETP.GT.AND P2, PT, R0, 0x41, P1 ;  /* 0x000000410000780c */ /* 0x000fc60000f44270 */
[----:B------:R-:W-:Y:S01]  /*1be30*/  @P4 STG.E.U16 desc[UR36][R4.64+0x80], R237 ;  /* 0x000080ed04004986 */ /* 0x000fe2000c101524 */
[----:B------:R-:W-:-:S03]  /*1be40*/  ISETP.GT.AND P4, PT, R0, 0x48, P0 ;  /* 0x000000480000780c */ /* 0x000fc60000784270 */
[----:B------:R-:W-:Y:S01]  /*1be50*/  @P5 STG.E.U16 desc[UR36][R4.64+0x82], R236 ;  /* 0x000082ec04005986 */ /* 0x000fe2000c101524 */
[----:B------:R-:W-:-:S03]  /*1be60*/  ISETP.GT.AND P5, PT, R0, 0x49, P0 ;  /* 0x000000490000780c */ /* 0x000fc600007a4270 */
[----:B------:R-:W-:Y:S01]  /*1be70*/  @P3 STG.E.U16 desc[UR36][R6.64+0x80], R235 ;  /* 0x000080eb06003986 */ /* 0x000fe2000c101524 */
[----:B0-----:R-:W-:Y:S02]  /*1be80*/  F2FP.F16.F32.PACK_AB R217, RZ, R186 ;  /* 0x000000baffd9723e */ /* 0x001fe400000000ff */
[C---:B------:R-:W-:Y:S01]  /*1be90*/  ISETP.GT.AND P3, PT, R0.reuse, 0x48, P1 ;  /* 0x000000480000780c */ /* 0x040fe20000f64270 */
[----:B------:R-:W2:Y:S01]  /*1bea0*/  LDL.LU R100, [R1+0xc8] ;  /* 0x0000c80001647983 */ /* 0x000ea20000300800 */
[----:B------:R-:W-:Y:S02]  /*1beb0*/  PRMT R234, R217, 0x7610, R234 ;  /* 0x00007610d9ea7816 */ /* 0x000fe400000000ea */
[----:B------:R-:W-:Y:S01]  /*1bec0*/  F2FP.F16.F32.PACK_AB R217, RZ, R189 ;  /* 0x000000bdffd9723e */ /* 0x000fe200000000ff */
[----:B------:R-:W2:Y:S04]  /*1bed0*/  LDL.LU R101, [R1+0xcc] ;  /* 0x0000cc0001657983 */ /* 0x000ea80000300800 */
[----:B------:R-:W-:Y:S01]  /*1bee0*/  @P2 STG.E.U16 desc[UR36][R6.64+0x82], R234 ;  /* 0x000082ea06002986 */ /* 0x000fe2000c101524 */
[----:B------:R-:W-:-:S03]  /*1bef0*/  ISETP.GT.AND P2, PT, R0, 0x49, P1 ;  /* 0x000000490000780c */ /* 0x000fc60000f44270 */
[----:B------:R0:W-:Y:S01]  /*1bf00*/  @P4 STG.E.U16 desc[UR36][R4.64+0x90], R232 ;  /* 0x000090e804004986 */ /* 0x0001e2000c101524 */
[----:B------:R-:W-:-:S03]  /*1bf10*/  ISETP.GT.AND P4, PT, R0, 0x50, P0 ;  /* 0x000000500000780c */ /* 0x000fc60000784270 */
[----:B------:R1:W-:Y:S01]  /*1bf20*/  @P5 STG.E.U16 desc[UR36][R4.64+0x92], R233 ;  /* 0x000092e904005986 */ /* 0x0003e2000c101524 */
[----:B------:R-:W-:-:S03]  /*1bf30*/  ISETP.GT.AND P5, PT, R0, 0x51, P0 ;  /* 0x000000510000780c */ /* 0x000fc600007a4270 */
[----:B------:R3:W-:Y:S01]  /*1bf40*/  @P3 STG.E.U16 desc[UR36][R6.64+0x90], R217 ;  /* 0x000090d906003986 */ /* 0x0007e2000c101524 */
[----:B------:R-:W-:Y:S02]  /*1bf50*/  ISETP.GT.AND P3, PT, R0, 0x50, P1 ;  /* 0x000000500000780c */ /* 0x000fe40000f64270 */
[----:B0-----:R-:W-:Y:S01]  /*1bf60*/  F2FP.F16.F32.PACK_AB R232, RZ, R191 ;  /* 0x000000bfffe8723e */ /* 0x001fe200000000ff */
[----:B------:R-:W2:Y:S01]  /*1bf70*/  LDL.LU R102, [R1+0xd0] ;  /* 0x0000d00001667983 */ /* 0x000ea20000300800 */
[----:B-1----:R-:W-:-:S03]  /*1bf80*/  F2FP.F16.F32.PACK_AB R233, RZ, R192 ;  /* 0x000000c0ffe9723e */ /* 0x002fc600000000ff */
[----:B------:R-:W2:Y:S01]  /*1bf90*/  LDL.LU R103, [R1+0xd4] ;  /* 0x0000d40001677983 */ /* 0x000ea20000300800 */
[----:B---3--:R-:W-:-:S03]  /*1bfa0*/  F2FP.F16.F32.PACK_AB R217, RZ, R190 ;  /* 0x000000beffd9723e */ /* 0x008fc600000000ff */
[----:B------:R-:W3:Y:S01]  /*1bfb0*/  LDL.LU R104, [R1+0xd8] ;  /* 0x0000d80001687983 */ /* 0x000ee20000300800 */
[----:B------:R-:W-:-:S03]  /*1bfc0*/  PRMT R234, R217, 0x7610, R234 ;  /* 0x00007610d9ea7816 */ /* 0x000fc600000000ea */
[----:B------:R-:W3:Y:S01]  /*1bfd0*/  LDL.LU R105, [R1+0xdc] ;  /* 0x0000dc0001697983 */ /* 0x000ee20000300800 */
[----:B------:R-:W-:-:S03]  /*1bfe0*/  F2FP.F16.F32.PACK_AB R217, RZ, R193 ;  /* 0x000000c1ffd9723e */ /* 0x000fc600000000ff */
        /* <DEDUP_REMOVED lines=9> */
[----:B------:R-:W3:Y:S01]  /*1c080*/  LDL.LU R106, [R1+0xe0] ;  /* 0x0000e000016a7983 */ /* 0x000ee20000300800 */
[----:B-1----:R-:W-:-:S03]  /*1c090*/  F2FP.F16.F32.PACK_AB R233, RZ, R196 ;  /* 0x000000c4ffe9723e */ /* 0x002fc600000000ff */
[----:B------:R-:W3:Y:S01]  /*1c0a0*/  LDL.LU R107, [R1+0xe4] ;  /* 0x0000e400016b7983 */ /* 0x000ee20000300800 */
[----:B------:R-:W-:-:S03]  /*1c0b0*/  F2FP.F16.F32.PACK_AB R217, RZ, R194 ;  /* 0x000000c2ffd9723e */ /* 0x000fc600000000ff */
        /* <DEDUP_REMOVED lines=101> */
[----:B----4-:R-:W-:-:S03]  /*1c710*/  F2FP.F16.F32.PACK_AB R217, RZ, R26 ;  /* 0x0000001affd9723e */ /* 0x010fc600000000ff */
[----:B------:R-:W4:Y:S01]  /*1c720*/  LDL.LU R219, [R1+0x148] ;  /* 0x0001480001db7983 */ /* 0x000f220000300800 */
[----:B------:R-:W-:-:S03]  /*1c730*/  PRMT R234, R217, 0x7610, R234 ;  /* 0x00007610d9ea7816 */ /* 0x000fc600000000ea */
[----:B------:R-:W4:Y:S01]  /*1c740*/  LDL.LU R21, [R1+0x14c] ;  /* 0x00014c0001157983 */ /* 0x000f220000300800 */
        /* <DEDUP_REMOVED lines=10> */
[----:B------:R-:W4:Y:S01]  /*1c7f0*/  LDL.LU R8, [R1+0x150] ;  /* 0x0001500001087983 */ /* 0x000f220000300800 */
[----:B-1----:R-:W-:-:S03]  /*1c800*/  F2FP.F16.F32.PACK_AB R233, RZ, R32 ;  /* 0x00000020ffe9723e */ /* 0x002fc600000000ff */
[----:B------:R-:W4:Y:S01]  /*1c810*/  LDL.LU R9, [R1+0x154] ;  /* 0x0001540001097983 */ /* 0x000f220000300800 */
[----:B------:R-:W-:Y:S01]  /*1c820*/  F2FP.F16.F32.PACK_AB R217, RZ, R30 ;  /* 0x0000001effd9723e */ /* 0x000fe200000000ff */
[----:B------:R-:W-:Y:S01]  /*1c830*/  USHF.L.U64.HI UR11, UR8, 0x8, UR9 ;  /* 0x00000008080b7899 */ /* 0x000fe20008010209 */
[----:B------:R-:W-:Y:S01]  /*1c840*/  F2FP.F16.F32.PACK_AB R23, RZ, R23 ;  /* 0x00000017ff17723e */ /* 0x000fe200000000ff */
[-C--:B------:R-:W-:Y:S01]  /*1c850*/  FMUL R52, R52, R2.reuse ;  /* 0x0000000234347220 */ /* 0x080fe20000400000 */
[----:B------:R-:W-:Y:S01]  /*1c860*/  PRMT R234, R217, 0x7610, R234 ;  /* 0x00007610d9ea7816 */ /* 0x000fe200000000ea */
[----:B------:R-:W-:Y:S01]  /*1c870*/  FMUL R53, R53, R2 ;  /* 0x0000000235357220 */ /* 0x000fe20000400000 */
[----:B------:R-:W-:Y:S01]  /*1c880*/  F2FP.F16.F32.PACK_AB R217, RZ, R33 ;  /* 0x00000021ffd9723e */ /* 0x000fe200000000ff */
[----:B------:R-:W4:Y:S04]  /*1c890*/  LDL.LU R10, [R1+0x158] ;  /* 0x00015800010a7983 */ /* 0x000f280000300800 */
[----:B------:R-:W-:Y:S01]  /*1c8a0*/  @P2 STG.E.U16 desc[UR36][R6.64+0x112], R234 ;  /* 0x000112ea06002986 */ /* 0x000fe2000c101524 */
[----:B------:R-:W-:-:S03]  /*1c8b0*/  ISETP.GT.AND P2, PT, R0, 0x91, P1 ;  /* 0x000000910000780c */ /* 0x000fc60000f44270 */
[----:B------:R0:W-:Y:S01]  /*1c8c0*/  @P4 STG.E.U16 desc[UR36][R4.64+0x120], R232 ;  /* 0x000120e804004986 */ /* 0x0001e2000c101524 */
[----:B------:R-:W-:-:S03]  /*1c8d0*/  ISETP.GT.AND P4, PT, R0, 0x98, P0 ;  /* 0x000000980000780c */ /* 0x000fc60000784270 */
[----:B------:R-:W-:Y:S01]  /*1c8e0*/  @P5 STG.E.U16 desc[UR36][R4.64+0x122], R233 ;  /* 0x000122e904005986 */ /* 0x000fe2000c101524 */
[----:B------:R-:W-:-:S03]  /*1c8f0*/  ISETP.GT.AND P5, PT, R0, 0x99, P0 ;  /* 0x000000990000780c */ /* 0x000fc600007a4270 */
[----:B------:R1:W-:Y:S01]  /*1c900*/  @P3 STG.E.U16 desc[UR36][R6.64+0x120], R217 ;  /* 0x000120d906003986 */ /* 0x0003e2000c101524 */
[----:B------:R-:W-:Y:S02]  /*1c910*/  ISETP.GT.AND P3, PT, R0, 0x98, P1 ;  /* 0x000000980000780c */ /* 0x000fe40000f64270 */
[----:B0-----:R-:W-:Y:S01]  /*1c920*/  F2FP.F16.F32.PACK_AB R232, RZ, R35 ;  /* 0x00000023ffe8723e */ /* 0x001fe200000000ff */
[----:B------:R-:W-:Y:S01]  /*1c930*/  FMUL R54, R54, R2 ;  /* 0x0000000236367220 */ /* 0x000fe20000400000 */
[----:B------:R-:W-:Y:S01]  /*1c940*/  F2FP.F16.F32.PACK_AB R22, RZ, R22 ;  /* 0x00000016ff16723e */ /* 0x000fe200000000ff */
[-C--:B------:R-:W-:Y:S01]  /*1c950*/  FMUL R55, R55, R2.reuse ;  /* 0x0000000237377220 */ /* 0x080fe20000400000 */
[----:B------:R-:W-:Y:S01]  /*1c960*/  FMUL R56, R56, R2 ;  /* 0x0000000238387220 */ /* 0x000fe20000400000 */
[----:B------:R-:W4:Y:S01]  /*1c970*/  LDL.LU R11, [R1+0x15c] ;  /* 0x00015c00010b7983 */ /* 0x000f220000300800 */
[----:B-1----:R-:W-:Y:S01]  /*1c980*/  F2FP.F16.F32.PACK_AB R217, RZ, R34 ;  /* 0x00000022ffd9723e */ /* 0x002fe200000000ff */
[----:B------:R-:W-:Y:S01]  /*1c990*/  FMUL R57, R57, R2 ;  /* 0x0000000239397220 */ /* 0x000fe20000400000 */
[----:B------:R-:W-:Y:S01]  /*1c9a0*/  F2FP.F16.F32.PACK_AB R233, RZ, R36 ;  /* 0x00000024ffe9723e */ /* 0x000fe200000000ff */
[----:B------:R-:W4:Y:S01]  /*1c9b0*/  LDL.LU R12, [R1+0x160] ;  /* 0x00016000010c7983 */ /* 0x000f220000300800 */
[----:B------:R-:W-:-:S02]  /*1c9c0*/  PRMT R234, R217, 0x7610, R234 ;  /* 0x00007610d9ea7816 */ /* 0x000fc400000000ea */
[----:B------:R-:W-:Y:S01]  /*1c9d0*/  F2FP.F16.F32.PACK_AB R217, RZ, R37 ;  /* 0x00000025ffd9723e */ /* 0x000fe200000000ff */
        /* <DEDUP_REMOVED lines=11> */
[----:B-1----:R-:W-:Y:S01]  /*1ca90*/  F2FP.F16.F32.PACK_AB R233, RZ, R40 ;  /* 0x00000028ffe9723e */ /* 0x002fe200000000ff */
[-C--:B------:R-:W-:Y:S01]  /*1caa0*/  FMUL R58, R58, R2.reuse ;  /* 0x000000023a3a7220 */ /* 0x080fe20000400000 */
[----:B------:R-:W-:Y:S01]  /*1cab0*/  FMUL R59, R59, R2 ;  /* 0x000000023b3b7220 */ /* 0x000fe20000400000 */
[----:B------:R-:W4:Y:S01]  /*1cac0*/  LDL.LU R15, [R1+0x16c] ;  /* 0x00016c00010f7983 */ /* 0x000f220000300800 */
[----:B--2---:R-:W-:Y:S01]  /*1cad0*/  F2FP.F16.F32.PACK_AB R217, RZ, R38 ;  /* 0x00000026ffd9723e */ /* 0x004fe200000000ff */
[----:B------:R-:W-:-:S02]  /*1cae0*/  FMUL R61, R61, R2 ;  /* 0x000000023d3d7220 */ /* 0x000fc40000400000 */
        /* <DEDUP_REMOVED lines=14> */
[----:B-1----:R-:W-:Y:S01]  /*1cbd0*/  F2FP.F16.F32.PACK_AB R233, RZ, R44 ;  /* 0x0000002cffe9723e */ /* 0x002fe200000000ff */
[----:B------:R-:W-:Y:S01]  /*1cbe0*/  FMUL R60, R60, R2 ;  /* 0x000000023c3c7220 */ /* 0x000fe20000400000 */
[----:B------:R-:W-:Y:S01]  /*1cbf0*/  F2FP.F16.F32.PACK_AB R234, RZ, R57 ;  /* 0x00000039ffea723e */ /* 0x000fe200000000ff */
[----:B------:R-:W2:Y:S01]  /*1cc00*/  LDL.LU R20, [R1+0x17c] ;  /* 0x00017c0001147983 */ /* 0x000ea20000300800 */
[----:B------:R-:W-:Y:S01]  /*1cc10*/  F2FP.F16.F32.PACK_AB R217, RZ, R42 ;  /* 0x0000002affd9723e */ /* 0x000fe200000000ff */
[-C--:B------:R-:W-:Y:S01]  /*1cc20*/  FMUL R62, R62, R2.reuse ;  /* 0x000000023e3e7220 */ /* 0x080fe20000400000 */
[-C--:B------:R-:W-:Y:S01]  /*1cc30*/  FMUL R63, R63, R2.reuse ;  /* 0x000000023f3f7220 */ /* 0x080fe20000400000 */
[-C--:B------:R-:W-:Y:S01]  /*1cc40*/  FMUL R65, R65, R2.reuse ;  /* 0x0000000241417220 */ /* 0x080fe20000400000 */
[----:B------:R-:W-:Y:S01]  /*1cc50*/  FMUL R64, R64, R2 ;  /* 0x0000000240407220 */ /* 0x000fe20000400000 */
[----:B------:R0:W-:Y:S01]  /*1cc60*/  @P2 STG.E.U16 desc[UR36][R6.64+0x142], R217 ;  /* 0x000142d906002986 */ /* 0x0001e2000c101524 */
        /* <DEDUP_REMOVED lines=8> */
[-C--:B------:R-:W-:Y:S01]  /*1ccf0*/  FMUL R66, R66, R2.reuse ;  /* 0x0000000242427220 */ /* 0x080fe20000400000 */
[----:B-1----:R-:W-:Y:S01]  /*1cd00*/  F2FP.F16.F32.PACK_AB R232, RZ, R47 ;  /* 0x0000002fffe8723e */ /* 0x002fe200000000ff */
[-C--:B------:R-:W-:Y:S01]  /*1cd10*/  FMUL R67, R67, R2.reuse ;  /* 0x0000000243437220 */ /* 0x080fe20000400000 */
[-C--:B------:R-:W-:Y:S01]  /*1cd20*/  FMUL R69, R69, R2.reuse ;  /* 0x0000000245457220 */ /* 0x080fe20000400000 */
[-C--:B------:R-:W-:Y:S01]  /*1cd30*/  FMUL R68, R68, R2.reuse ;  /* 0x0000000244447220 */ /* 0x080fe20000400000 */
[-C--:B------:R-:W-:Y:S01]  /*1cd40*/  FMUL R70, R70, R2.reuse ;  /* 0x0000000246467220 */ /* 0x080fe20000400000 */
[-C--:B------:R-:W-:Y:S01]  /*1cd50*/  FMUL R71, R71, R2.reuse ;  /* 0x0000000247477220 */ /* 0x080fe20000400000 */
[-C--:B------:R-:W-:Y:S01]  /*1cd60*/  FMUL R230, R230, R2.reuse ;  /* 0x00000002e6e67220 */ /* 0x080fe20000400000 */
[----:B------:R-:W-:Y:S01]  /*1cd70*/  F2FP.F16.F32.PACK_AB R216, RZ, R45 ;  /* 0x0000002dffd8723e */ /* 0x000fe200000000ff */
[-C--:B------:R-:W-:Y:S01]  /*1cd80*/  FMUL R231, R231, R2.reuse ;  /* 0x00000002e7e77220 */ /* 0x080fe20000400000 */
[-C--:B------:R-:W-:Y:S01]  /*1cd90*/  FMUL R72, R72, R2.reuse ;  /* 0x0000000248487220 */ /* 0x080fe20000400000 */
[-C--:B------:R-:W-:Y:S01]  /*1cda0*/  FMUL R73, R73, R2.reuse ;  /* 0x0000000249497220 */ /* 0x080fe20000400000 */
[----:B------:R-:W-:Y:S01]  /*1cdb0*/  FMUL R74, R74, R2 ;  /* 0x000000024a4a7220 */ /* 0x000fe20000400000 */
[----:B------:R-:W-:Y:S01]  /*1cdc0*/  @P2 STG.E.U16 desc[UR36][R6.64+0x152], R216 ;  /* 0x000152d806002986 */ /* 0x000fe2000c101524 */
[----:B------:R-:W-:-:S03]  /*1cdd0*/  ISETP.GT.AND P2, PT, R0, 0xb1, P1 ;  /* 0x000000b10000780c */ /* 0x000fc60000f44270 */
[----:B------:R0:W-:Y:S01]  /*1cde0*/  @P4 STG.E.U16 desc[UR36][R4.64+0x160], R217 ;  /* 0x000160d904004986 */ /* 0x0001e2000c101524 */
[C---:B------:R-:W-:Y:S02]  /*1cdf0*/  ISETP.GT.AND P4, PT, R0.reuse, 0xb8, P0 ;  /* 0x000000b80000780c */ /* 0x040fe40000784270 */
[C---:B------:R-:W-:Y:S01]  /*1ce00*/  ISETP.GT.AND P0, PT, R0.reuse, 0xb9, P0 ;  /* 0x000000b90000780c */ /* 0x040fe20000704270 */
[----:B------:R-:W-:Y:S04]  /*1ce10*/  @P5 STG.E.U16 desc[UR36][R4.64+0x162], R232 ;  /* 0x000162e804005986 */ /* 0x000fe8000c101524 */
[----:B------:R1:W-:Y:S01]  /*1ce20*/  @P3 STG.E.U16 desc[UR36][R6.64+0x160], R23 ;  /* 0x0001601706003986 */ /* 0x0003e2000c101524 */
[----:B------:R-:W-:Y:S02]  /*1ce30*/  ISETP.GT.AND P3, PT, R0, 0xb8, P1 ;  /* 0x000000b80000780c */ /* 0x000fe40000f64270 */
[----:B0-----:R-:W-:Y:S01]  /*1ce40*/  F2FP.F16.F32.PACK_AB R217, RZ, R50 ;  /* 0x00000032ffd9723e */ /* 0x001fe200000000ff */
[-C--:B------:R-:W-:Y:S01]  /*1ce50*/  FMUL R75, R75, R2.reuse ;  /* 0x000000024b4b7220 */ /* 0x080fe20000400000 */
[----:B------:R-:W-:Y:S01]  /*1ce60*/  F2FP.F16.F32.PACK_AB R216, RZ, R49 ;  /* 0x00000031ffd8723e */ /* 0x000fe200000000ff */
[-C--:B------:R-:W-:Y:S01]  /*1ce70*/  FMUL R76, R76, R2.reuse ;  /* 0x000000024c4c7220 */ /* 0x080fe20000400000 */
[-C--:B------:R-:W-:Y:S01]  /*1ce80*/  FMUL R77, R77, R2.reuse ;  /* 0x000000024d4d7220 */ /* 0x080fe20000400000 */
[-C--:B------:R-:W-:Y:S01]  /*1ce90*/  FMUL R78, R78, R2.reuse ;  /* 0x000000024e4e7220 */ /* 0x080fe20000400000 */
[-C--:B------:R-:W-:Y:S01]  /*1cea0*/  FMUL R79, R79, R2.reuse ;  /* 0x000000024f4f7220 */ /* 0x080fe20000400000 */
[----:B------:R-:W-:Y:S01]  /*1ceb0*/  FMUL R80, R80, R2 ;  /* 0x0000000250507220 */ /* 0x000fe20000400000 */
[----:B-1----:R-:W-:Y:S01]  /*1cec0*/  F2FP.F16.F32.PACK_AB R23, RZ, R48 ;  /* 0x00000030ff17723e */ /* 0x002fe200000000ff */
[-C--:B------:R-:W-:Y:S01]  /*1ced0*/  FMUL R81, R81, R2.reuse ;  /* 0x0000000251517220 */ /* 0x080fe20000400000 */
[----:B------:R-:W-:Y:S01]  /*1cee0*/  ISETP.GT.AND P1, PT, R0, 0xb9, P1 ;  /* 0x000000b90000780c */ /* 0x000fe20000f24270 */
[-C--:B------:R-:W-:Y:S01]  /*1cef0*/  FMUL R82, R82, R2.reuse ;  /* 0x0000000252527220 */ /* 0x080fe20000400000 */
[----:B------:R-:W-:Y:S01]  /*1cf00*/  FMUL R83, R83, R2 ;  /* 0x0000000253537220 */ /* 0x000fe20000400000 */
[----:B------:R0:W-:Y:S04]  /*1cf10*/  @P2 STG.E.U16 desc[UR36][R6.64+0x162], R23 ;  /* 0x0001621706002986 */ /* 0x0001e8000c101524 */
[----:B------:R-:W-:Y:S01]  /*1cf20*/  @P0 STG.E.U16 desc[UR36][R4.64+0x172], R217 ;  /* 0x000172d904000986 */ /* 0x000fe2000c101524 */
[----:B------:R-:W-:-:S03]  /*1cf30*/  ISETP.GT.AND P0, PT, R3, 0x80, PT ;  /* 0x000000800300780c */ /* 0x000fc60003f04270 */
[----:B------:R-:W-:Y:S01]  /*1cf40*/  @P4 STG.E.U16 desc[UR36][R4.64+0x170], R216 ;  /* 0x000170d804004986 */ /* 0x000fe2000c101524 */
[----:B------:R-:W-:-:S03]  /*1cf50*/  ISETP.GT.AND P2, PT, R0, RZ, P0 ;  /* 0x000000ff0000720c */ /* 0x000fc60000744270 */
[----:B------:R1:W-:Y:S01]  /*1cf60*/  @P3 STG.E.U16 desc[UR36][R6.64+0x170], R22 ;  /* 0x0001701606003986 */ /* 0x0003e2000c101524 */
[----:B0-----:R-:W-:Y:S02]  /*1cf70*/  F2FP.F16.F32.PACK_AB R23, RZ, R51 ;  /* 0x00000033ff17723e */ /* 0x001fe400000000ff */
[----:B------:R-:W-:Y:S01]  /*1cf80*/  ISETP.GT.AND P3, PT, R0, 0x1, P0 ;  /* 0x000000010000780c */ /* 0x000fe20000764270 */
[-C--:B------:R-:W-:Y:S01]  /*1cf90*/  FMUL R84, R84, R2.reuse ;  /* 0x0000000254547220 */ /* 0x080fe20000400000 */
[----:B------:R-:W-:Y:S01]  /*1cfa0*/  PRMT R232, R23, 0x7610, R232 ;  /* 0x0000761017e87816 */ /* 0x000fe200000000e8 */
[-C--:B------:R-:W-:Y:S01]  /*1cfb0*/  FMUL R85, R85, R2.reuse ;  /* 0x0000000255557220 */ /* 0x080fe20000400000 */
[-C--:B------:R-:W-:Y:S01]  /*1cfc0*/  FMUL R86, R86, R2.reuse ;  /* 0x0000000256567220 */ /* 0x080fe20000400000 */
[-C--:B------:R-:W-:Y:S01]  /*1cfd0*/  FMUL R87, R87, R2.reuse ;  /* 0x0000000257577220 */ /* 0x080fe20000400000 */
[-C--:B------:R-:W-:Y:S01]  /*1cfe0*/  FMUL R88, R88, R2.reuse ;  /* 0x0000000258587220 */ /* 0x080fe20000400000 */
[-C--:B------:R-:W-:Y:S01]  /*1cff0*/  FMUL R89, R89, R2.reuse ;  /* 0x0000000259597220 */ /* 0x080fe20000400000 */
[-C--:B------:R-:W-:Y:S01]  /*1d000*/  FMUL R90, R90, R2.reuse ;  /* 0x000000025a5a7220 */ /* 0x080fe20000400000 */
[----:B-1----:R-:W-:Y:S01]  /*1d010*/  MOV R22, UR8 ;  /* 0x0000000800167c02 */ /* 0x002fe20008000f00 */
[-C--:B------:R-:W-:Y:S01]  /*1d020*/  FMUL R91, R91, R2.reuse ;  /* 0x000000025b5b7220 */ /* 0x080fe20000400000 */
[-C--:B------:R-:W-:Y:S01]  /*1d030*/  FMUL R92, R92, R2.reuse ;  /* 0x000000025c5c7220 */ /* 0x080fe20000400000 */
[----:B------:R-:W-:Y:S01]  /*1d040*/  FMUL R93, R93, R2 ;  /* 0x000000025d5d7220 */ /* 0x000fe20000400000 */
[----:B------:R-:W-:Y:S01]  /*1d050*/  LEA R22, P4, R22, R4, 0x8 ;  /* 0x0000000416167211 */ /* 0x000fe200078840ff */
[----:B------:R-:W-:Y:S01]  /*1d060*/  @P1 STG.E.U16 desc[UR36][R6.64+0x172], R232 ;  /* 0x000172e806001986 */ /* 0x000fe2000c101524 */
[----:B------:R-:W-:-:S02]  /*1d070*/  F2FP.F16.F32.PACK_AB R216, RZ, R52 ;  /* 0x00000034ffd8723e */ /* 0x000fc400000000ff */
[----:B------:R-:W-:Y:S01]  /*1d080*/  IADD3.X R23, R5, UR11, RZ, P4, !PT ;  /* 0x0000000b05177c10 */ /* 0x000fe2000a7fe4ff */
[-C--:B------:R-:W-:Y:S01]  /*1d090*/  FMUL R94, R94, R2.reuse ;  /* 0x000000025e5e7220 */ /* 0x080fe20000400000 */
[----:B------:R-:W-:Y:S01]  /*1d0a0*/  F2FP.F16.F32.PACK_AB R217, RZ, R53 ;  /* 0x00000035ffd9723e */ /* 0x000fe200000000ff */
[----:B------:R-:W-:Y:S01]  /*1d0b0*/  FMUL R95, R95, R2 ;  /* 0x000000025f5f7220 */ /* 0x000fe20000400000 */
[----:B------:R-:W-:Y:S01]  /*1d0c0*/  ISETP.GT.AND P1, PT, R3, 0x88, PT ;  /* 0x000000880300780c */ /* 0x000fe20003f24270 */
[----:B------:R0:W-:Y:S03]  /*1d0d0*/  @P2 STG.E.U16 desc[UR36][R22.64], R216 ;  /* 0x000000d816002986 */ /* 0x0001e6000c101524 */
[C---:B------:R-:W-:Y:S01]  /*1d0e0*/  ISETP.GT.AND P5, PT, R0.reuse, RZ, P1 ;  /* 0x000000ff0000720c */ /* 0x040fe20000fa4270 */
[----:B------:R1:W-:Y:S01]  /*1d0f0*/  @P3 STG.E.U16 desc[UR36][R22.64+0x2], R217 ;  /* 0x000002d916003986 */ /* 0x0003e2000c101524 */
[----:B------:R-:W-:-:S02]  /*1d100*/  ISETP.GT.AND P4, PT, R0, 0x1, P1 ;  /* 0x000000010000780c */ /* 0x000fc40000f84270 */
[----:B------:R-:W-:Y:S01]  /*1d110*/  ISETP.GT.AND P3, PT, R0, 0x8, P0 ;  /* 0x000000080000780c */ /* 0x000fe20000764270 */
[-C--:B------:R-:W-:Y:S01]  /*1d120*/  FMUL R96, R96, R2.reuse ;  /* 0x0000000260607220 */ /* 0x080fe20000400000 */
[----:B------:R-:W-:Y:S01]  /*1d130*/  ISETP.GT.AND P2, PT, R0, 0x9, P0 ;  /* 0x000000090000780c */ /* 0x000fe20000744270 */
[-C--:B------:R-:W-:Y:S01]  /*1d140*/  FMUL R97, R97, R2.reuse ;  /* 0x0000000261617220 */ /* 0x080fe20000400000 */
[-C--:B------:R-:W-:Y:S01]  /*1d150*/  FMUL R98, R98, R2.reuse ;  /* 0x0000000262627220 */ /* 0x080fe20000400000 */
[----:B0-----:R-:W-:Y:S01]  /*1d160*/  IADD3 R216, P6, R22, UR5, RZ ;  /* 0x0000000516d87c10 */ /* 0x001fe2000ffde0ff */
[----:B------:R-:W-:Y:S01]  /*1d170*/  FMUL R99, R99, R2 ;  /* 0x0000000263637220 */ /* 0x000fe20000400000 */
[----:B------:R-:W-:Y:S01]  /*1d180*/  F2FP.F16.F32.PACK_AB R7, RZ, R54 ;  /* 0x00000036ff07723e */ /* 0x000fe200000000ff */
[-C--:B------:R-:W-:Y:S01]  /*1d190*/  FMUL R100, R100, R2.reuse ;  /* 0x0000000264647220 */ /* 0x080fe20000400000 */
[----:B-1----:R-:W-:Y:S01]  /*1d1a0*/  IADD3.X R217, R23, UR4, RZ, P6, !PT ;  /* 0x0000000417d97c10 */ /* 0x002fe2000b7fe4ff */
[-C--:B------:R-:W-:Y:S01]  /*1d1b0*/  FMUL R101, R101, R2.reuse ;  /* 0x0000000265657220 */ /* 0x080fe20000400000 */
[----:B------:R-:W-:Y:S01]  /*1d1c0*/  IADD3 R6, P6, R22, UR5, RZ ;  /* 0x0000000516067c10 */ /* 0x000fe2000ffde0ff */
[-C--:B------:R-:W-:Y:S01]  /*1d1d0*/  FMUL R102, R102, R2.reuse ;  /* 0x0000000266667220 */ /* 0x080fe20000400000 */
[----:B------:R-:W-:Y:S01]  /*1d1e0*/  PRMT R235, R7, 0x7610, R235 ;  /* 0x0000761007eb7816 */ /* 0x000fe200000000eb */
[-C--:B------:R-:W-:Y:S01]  /*1d1f0*/  FMUL R103, R103, R2.reuse ;  /* 0x0000000267677220 */ /* 0x080fe20000400000 */
[----:B------:R-:W-:Y:S01]  /*1d200*/  F2FP.F16.F32.PACK_AB R232, RZ, R55 ;  /* 0x00000037ffe8723e */ /* 0x000fe200000000ff */
[-C--:B---3--:R-:W-:Y:S01]  /*1d210*/  FMUL R104, R104, R2.reuse ;  /* 0x0000000268687220 */ /* 0x088fe20000400000 */
[----:B------:R-:W-:Y:S01]  /*1d220*/  IADD3.X R7, R23, UR4, RZ, P6, !PT ;  /* 0x0000000417077c10 */ /* 0x000fe2000b7fe4ff */
[----:B------:R-:W-:Y:S01]  /*1d230*/  FMUL R105, R105, R2 ;  /* 0x0000000269697220 */ /* 0x000fe20000400000 */
[----:B------:R-:W-:Y:S01]  /*1d240*/  F2FP.F16.F32.PACK_AB R233, RZ, R56 ;  /* 0x00000038ffe9723e */ /* 0x000fe200000000ff */
[----:B------:R-:W-:Y:S04]  /*1d250*/  @P5 STG.E.U16 desc[UR36][R216.64], R235 ;  /* 0x000000ebd8005986 */ /* 0x000fe8000c101524 */
[----:B------:R0:W-:Y:S04]  /*1d260*/  @P4 STG.E.U16 desc[UR36][R6.64+0x2], R232 ;  /* 0x000002e806004986 */ /* 0x0001e8000c101524 */
[----:B------:R1:W-:Y:S01]  /*1d270*/  @P3 STG.E.U16 desc[UR36][R22.64+0x10], R233 ;  /* 0x000010e916003986 */ /* 0x0003e2000c101524 */
[----:B------:R-:W-:-:S03]  /*1d280*/  ISETP.GT.AND P3, PT, R0, 0x8, P1 ;  /* 0x000000080000780c */ /* 0x000fc60000f64270 */
[----:B------:R3:W-:Y:S01]  /*1d290*/  @P2 STG.E.U16 desc[UR36][R22.64+0x12], R234 ;  /* 0x000012ea16002986 */ /* 0x0007e2000c101524 */
[C---:B------:R-:W-:Y:S02]  /*1d2a0*/  ISETP.GT.AND P2, PT, R0.reuse, 0x9, P1 ;  /* 0x000000090000780c */ /* 0x040fe40000f44270 */
[----:B------:R-:W-:Y:S01]  /*1d2b0*/  ISETP.GT.AND P5, PT, R0, 0x11, P0 ;  /* 0x000000110000780c */ /* 0x000fe200007a4270 */
[----:B------:R-:W-:Y:S01]  /*1d2c0*/  FMUL R106, R106, R2 ;  /* 0x000000026a6a7220 */ /* 0x000fe20000400000 */
[----:B0-----:R-:W-:Y:S01]  /*1d2d0*/  F2FP.F16.F32.PACK_AB R232, RZ, R58 ;  /* 0x0000003affe8723e */ /* 0x001fe200000000ff */
[-C--:B------:R-:W-:Y:S01]  /*1d2e0*/  FMUL R107, R107, R2.reuse ;  /* 0x000000026b6b7220 */ /* 0x080fe20000400000 */
[-C--:B------:R-:W-:Y:S01]  /*1d2f0*/  FMUL R108, R108, R2.reuse ;  /* 0x000000026c6c7220 */ /* 0x080fe20000400000 */
[----:B-1----:R-:W-:Y:S01]  /*1d300*/  F2FP.F16.F32.PACK_AB R233, RZ, R59 ;  /* 0x0000003bffe9723e */ /* 0x002fe200000000ff */
[----:B------:R-:W-:Y:S01]  /*1d310*/  FMUL R109, R109, R2 ;  /* 0x000000026d6d7220 */ /* 0x000fe20000400000 */
[----:B------:R-:W-:Y:S01]  /*1d320*/  ISETP.GT.AND P4, PT, R0, 0x10, P0 ;  /* 0x000000100000780c */ /* 0x000fe20000784270 */
[----:B------:R0:W-:Y:S01]  /*1d330*/  @P3 STG.E.U16 desc[UR36][R216.64+0x10], R232 ;  /* 0x000010e8d8003986 */ /* 0x0001e2000c101524 */
[----:B------:R-:W-:-:S03]  /*1d340*/  F2FP.F16.F32.PACK_AB R235, RZ, R61 ;  /* 0x0000003dffeb723e */ /* 0x000fc600000000ff */
[----:B------:R1:W-:Y:S01]  /*1d350*/  @P2 STG.E.U16 desc[UR36][R6.64+0x12], R233 ;  /* 0x000012e906002986 */ /* 0x0003e2000c101524 */
[C---:B------:R-:W-:Y:S02]  /*1d360*/  ISETP.GT.AND P2, PT, R0.reuse, 0x10, P1 ;  /* 0x000000100000780c */ /* 0x040fe40000f44270 */
[----:B---3--:R-:W-:Y:S01]  /*1d370*/  F2FP.F16.F32.PACK_AB R234, RZ, R60 ;  /* 0x0000003cffea723e */ /* 0x008fe200000000ff */
[----:B------:R3:W-:Y:S01]  /*1d380*/  @P5 STG.E.U16 desc[UR36][R22.64+0x22], R235 ;  /* 0x000022eb16005986 */ /* 0x0007e2000c101524 */
[C---:B------:R-:W-:Y:S02]  /*1d390*/  ISETP.GT.AND P3, PT, R0.reuse, 0x11, P1 ;  /* 0x000000110000780c */ /* 0x040fe40000f64270 */
[C---:B------:R-:W-:Y:S01]  /*1d3a0*/  ISETP.GT.AND P5, PT, R0.reuse, 0x19, P0 ;  /* 0x000000190000780c */ /* 0x040fe200007a4270 */
[----:B------:R3:W-:Y:S01]  /*1d3b0*/  @P4 STG.E.U16 desc[UR36][R22.64+0x20], R234 ;  /* 0x000020ea16004986 */ /* 0x0007e2000c101524 */
[----:B0-----:R-:W-:Y:S02]  /*1d3c0*/  F2FP.F16.F32.PACK_AB R232, RZ, R62 ;  /* 0x0000003effe8723e */ /* 0x001fe400000000ff */
[----:B------:R-:W-:Y:S01]  /*1d3d0*/  ISETP.GT.AND P4, PT, R0, 0x18, P0 ;  /* 0x000000180000780c */ /* 0x000fe20000784270 */
[-C--:B------:R-:W-:Y:S01]  /*1d3e0*/  FMUL R110, R110, R2.reuse ;  /* 0x000000026e6e7220 */ /* 0x080fe20000400000 */
[----:B------:R-:W-:Y:S01]  /*1d3f0*/  FMUL R111, R111, R2 ;  /* 0x000000026f6f7220 */ /* 0x000fe20000400000 */
[----:B------:R0:W-:Y:S01]  /*1d400*/  @P2 STG.E.U16 desc[UR36][R216.64+0x20], R232 ;  /* 0x000020e8d8002986 */ /* 0x0001e2000c101524 */
[----:B------:R-:W-:-:S02]  /*1d410*/  ISETP.GT.AND P2, PT, R0, 0x18, P1 ;  /* 0x000000180000780c */ /* 0x000fc40000f44270 */
[----:B-1----:R-:W-:Y:S01]  /*1d420*/  F2FP.F16.F32.PACK_AB R233, RZ, R63 ;  /* 0x0000003fffe9723e */ /* 0x002fe200000000ff */
[-C--:B------:R-:W-:Y:S01]  /*1d430*/  FMUL R112, R112, R2.reuse ;  /* 0x0000000270707220 */ /* 0x080fe20000400000 */
[----:B---3--:R-:W-:Y:S01]  /*1d440*/  F2FP.F16.F32.PACK_AB R235, RZ, R65 ;  /* 0x00000041ffeb723e */ /* 0x008fe200000000ff */
[----:B------:R-:W-:Y:S01]  /*1d450*/  FMUL R113, R113, R2 ;  /* 0x0000000271717220 */ /* 0x000fe20000400000 */
[----:B------:R-:W-:Y:S01]  /*1d460*/  F2FP.F16.F32.PACK_AB R234, RZ, R64 ;  /* 0x00000040ffea723e */ /* 0x000fe200000000ff */
[----:B------:R1:W-:Y:S01]  /*1d470*/  @P3 STG.E.U16 desc[UR36][R6.64+0x22], R233 ;  /* 0x000022e906003986 */ /* 0x0003e2000c101524 */
[----:B------:R-:W-:-:S03]  /*1d480*/  ISETP.GT.AND P3, PT, R0, 0x19, P1 ;  /* 0x000000190000780c */ /* 0x000fc60000f64270 */
[----:B------:R3:W-:Y:S01]  /*1d490*/  @P5 STG.E.U16 desc[UR36][R22.64+0x32], R235 ;  /* 0x000032eb16005986 */ /* 0x0007e2000c101524 */
[----:B0-----:R-:W-:Y:S02]  /*1d4a0*/  F2FP.F16.F32.PACK_AB R232, RZ, R66 ;  /* 0x00000042ffe8723e */ /* 0x001fe400000000ff */
[C---:B------:R-:W-:Y:S01]  /*1d4b0*/  ISETP.GT.AND P5, PT, R0.reuse, 0x21, P0 ;  /* 0x000000210000780c */ /* 0x040fe200007a4270 */
[----:B------:R0:W-:Y:S01]  /*1d4c0*/  @P4 STG.E.U16 desc[UR36][R22.64+0x30], R234 ;  /* 0x000030ea16004986 */ /* 0x0001e2000c101524 */
[----:B------:R-:W-:-:S03]  /*1d4d0*/  ISETP.GT.AND P4, PT, R0, 0x20, P0 ;  /* 0x000000200000780c */ /* 0x000fc60000784270 */
[----:B------:R0:W-:Y:S01]  /*1d4e0*/  @P2 STG.E.U16 desc[UR36][R216.64+0x30], R232 ;  /* 0x000030e8d8002986 */ /* 0x0001e2000c101524 */
[----:B------:R-:W-:Y:S02]  /*1d4f0*/  ISETP.GT.AND P2, PT, R0, 0x20, P1 ;  /* 0x000000200000780c */ /* 0x000fe40000f44270 */
[----:B-1----:R-:W-:Y:S01]  /*1d500*/  F2FP.F16.F32.PACK_AB R233, RZ, R67 ;  /* 0x00000043ffe9723e */ /* 0x002fe200000000ff */
[-C--:B------:R-:W-:Y:S01]  /*1d510*/  FMUL R114, R114, R2.reuse ;  /* 0x0000000272727220 */ /* 0x080fe20000400000 */
[----:B---3--:R-:W-:Y:S01]  /*1d520*/  F2FP.F16.F32.PACK_AB R235, RZ, R69 ;  /* 0x00000045ffeb723e */ /* 0x008fe200000000ff */
[-C--:B------:R-:W-:Y:S01]  /*1d530*/  FMUL R115, R115, R2.reuse ;  /* 0x0000000273737220 */ /* 0x080fe20000400000 */
[----:B------:R-:W-:Y:S01]  /*1d540*/  FMUL R116, R116, R2 ;  /* 0x0000000274747220 */ /* 0x000fe20000400000 */
[----:B0-----:R-:W-:Y:S01]  /*1d550*/  F2FP.F16.F32.PACK_AB R234, RZ, R68 ;  /* 0x00000044ffea723e */ /* 0x001fe200000000ff */
[----:B------:R0:W-:Y:S01]  /*1d560*/  @P3 STG.E.U16 desc[UR36][R6.64+0x32], R233 ;  /* 0x000032e906003986 */ /* 0x0001e2000c101524 */
[----:B------:R-:W-:-:S02]  /*1d570*/  ISETP.GT.AND P3, PT, R0, 0x21, P1 ;  /* 0x000000210000780c */ /* 0x000fc40000f64270 */
[----:B------:R-:W-:Y:S01]  /*1d580*/  F2FP.F16.F32.PACK_AB R232, RZ, R70 ;  /* 0x00000046ffe8723e */ /* 0x000fe200000000ff */
[----:B------:R-:W-:Y:S01]  /*1d590*/  @P5 STG.E.U16 desc[UR36][R22.64+0x42], R235 ;  /* 0x000042eb16005986 */ /* 0x000fe2000c101524 */
[----:B------:R-:W-:-:S03]  /*1d5a0*/  ISETP.GT.AND P5, PT, R0, 0x29, P0 ;  /* 0x000000290000780c */ /* 0x000fc600007a4270 */
[----:B------:R-:W-:Y:S01]  /*1d5b0*/  @P4 STG.E.U16 desc[UR36][R22.64+0x40], R234 ;  /* 0x000040ea16004986 */ /* 0x000fe2000c101524 */
[----:B------:R-:W-:-:S03]  /*1d5c0*/  ISETP.GT.AND P4, PT, R0, 0x28, P0 ;  /* 0x000000280000780c */ /* 0x000fc60000784270 */
[----:B------:R-:W-:Y:S01]  /*1d5d0*/  @P2 STG.E.U16 desc[UR36][R216.64+0x40], R232 ;  /* 0x000040e8d8002986 */ /* 0x000fe2000c101524 */
[----:B------:R-:W-:Y:S02]  /*1d5e0*/  ISETP.GT.AND P2, PT, R0, 0x28, P1 ;  /* 0x000000280000780c */ /* 0x000fe40000f44270 */
[----:B0-----:R-:W-:Y:S01]  /*1d5f0*/  F2FP.F16.F32.PACK_AB R233, RZ, R71 ;  /* 0x00000047ffe9723e */ /* 0x001fe200000000ff */
[----:B------:R-:W-:Y:S01]  /*1d600*/  FMUL R117, R117, R2 ;  /* 0x0000000275757220 */ /* 0x000fe20000400000 */
[----:B------:R-:W-:Y:S01]  /*1d610*/  F2FP.F16.F32.PACK_AB R230, RZ, R230 ;  /* 0x000000e6ffe6723e */ /* 0x000fe200000000ff */
[----:B------:R-:W-:Y:S01]  /*1d620*/  FMUL R118, R118, R2 ;  /* 0x0000000276767220 */ /* 0x000fe20000400000 */
[----:B------:R-:W-:Y:S01]  /*1d630*/  F2FP.F16.F32.PACK_AB R231, RZ, R231 ;  /* 0x000000e7ffe7723e */ /* 0x000fe200000000ff */
[----:B------:R-:W-:Y:S01]  /*1d640*/  @P3 STG.E.U16 desc[UR36][R6.64+0x42], R233 ;  /* 0x000042e906003986 */ /* 0x000fe2000c101524 */
[----:B------:R-:W-:-:S03]  /*1d650*/  ISETP.GT.AND P3, PT, R0, 0x29, P1 ;  /* 0x000000290000780c */ /* 0x000fc60000f64270 */
[----:B------:R0:W-:Y:S01]  /*1d660*/  @P5 STG.E.U16 desc[UR36][R22.64+0x52], R230 ;  /* 0x000052e616005986 */ /* 0x0001e2000c101524 */
[----:B------:R-:W-:-:S03]  /*1d670*/  ISETP.GT.AND P5, PT, R0, 0x31, P0 ;  /* 0x000000310000780c */ /* 0x000fc600007a4270 */
[----:B------:R1:W-:Y:S01]  /*1d680*/  @P4 STG.E.U16 desc[UR36][R22.64+0x50], R231 ;  /* 0x000050e716004986 */ /* 0x0003e2000c101524 */
[----:B------:R-:W-:Y:S01]  /*1d690*/  ISETP.GT.AND P4, PT, R0, 0x30, P0 ;  /* 0x000000300000780c */ /* 0x000fe20000784270 */
[-C--:B------:R-:W-:Y:S01]  /*1d6a0*/  FMUL R119, R119, R2.reuse ;  /* 0x0000000277777220 */ /* 0x080fe20000400000 */
[-C--:B------:R-:W-:Y:S01]  /*1d6b0*/  FMUL R16, R16, R2.reuse ;  /* 0x0000000210107220 */ /* 0x080fe20000400000 */
[-C--:B------:R-:W-:Y:S01]  /*1d6c0*/  FMUL R226, R226, R2.reuse ;  /* 0x00000002e2e27220 */ /* 0x080fe20000400000 */
[-C--:B------:R-:W-:Y:S01]  /*1d6d0*/  FMUL R229, R229, R2.reuse ;  /* 0x00000002e5e57220 */ /* 0x080fe20000400000 */
[-C--:B------:R-:W-:Y:S01]  /*1d6e0*/  FMUL R228, R228, R2.reuse ;  /* 0x00000002e4e47220 */ /* 0x080fe20000400000 */
[----:B------:R-:W-:Y:S01]  /*1d6f0*/  FMUL R227, R227, R2 ;  /* 0x00000002e3e37220 */ /* 0x000fe20000400000 */
[----:B0-----:R-:W-:Y:S01]  /*1d700*/  F2FP.F16.F32.PACK_AB R230, RZ, R72 ;  /* 0x00000048ffe6723e */ /* 0x001fe200000000ff */
[-C--:B------:R-:W-:Y:S01]  /*1d710*/  FMUL R225, R225, R2.reuse ;  /* 0x00000002e1e17220 */ /* 0x080fe20000400000 */
[-C--:B------:R-:W-:Y:S01]  /*1d720*/  FMUL R224, R224, R2.reuse ;  /* 0x00000002e0e07220 */ /* 0x080fe20000400000 */
[----:B------:R-:W-:Y:S01]  /*1d730*/  FMUL R222, R222, R2 ;  /* 0x00000002dede7220 */ /* 0x000fe20000400000 */
[----:B------:R-:W3:Y:S01]  /*1d740*/  LDL.LU R185, [R1+0x504] ;  /* 0x0005040001b97983 */ /* 0x000ee20000300800 */
[----:B-1----:R-:W-:-:S03]  /*1d750*/  F2FP.F16.F32.PACK_AB R231, RZ, R73 ;  /* 0x00000049ffe7723e */ /* 0x002fc600000000ff */
[----:B------:R0:W-:Y:S01]  /*1d760*/  @P2 STG.E.U16 desc[UR36][R216.64+0x50], R230 ;  /* 0x000050e6d8002986 */ /* 0x0001e2000c101524 */
[C---:B------:R-:W-:Y:S02]  /*1d770*/  ISETP.GT.AND P2, PT, R0.reuse, 0x30, P1 ;  /* 0x000000300000780c */ /* 0x040fe40000f44270 */
[----:B------:R-:W-:Y:S02]  /*1d780*/  F2FP.F16.F32.PACK_AB R232, RZ, R74 ;  /* 0x0000004affe8723e */ /* 0x000fe400000000ff */
[----:B------:R-:W-:Y:S01]  /*1d790*/  F2FP.F16.F32.PACK_AB R233, RZ, R75 ;  /* 0x0000004bffe9723e */ /* 0x000fe200000000ff */
[----:B------:R1:W-:Y:S01]  /*1d7a0*/  @P3 STG.E.U16 desc[UR36][R6.64+0x52], R231 ;  /* 0x000052e706003986 */ /* 0x0003e2000c101524 */
[----:B------:R-:W-:-:S03]  /*1d7b0*/  ISETP.GT.AND P3, PT, R0, 0x31, P1 ;  /* 0x000000310000780c */ /* 0x000fc60000f64270 */
[----:B------:R4:W-:Y:S01]  /*1d7c0*/  @P4 STG.E.U16 desc[UR36][R22.64+0x60], R232 ;  /* 0x000060e816004986 */ /* 0x0009e2000c101524 */
[----:B0-----:R-:W-:-:S03]  /*1d7d0*/  F2FP.F16.F32.PACK_AB R230, RZ, R76 ;  /* 0x0000004cffe6723e */ /* 0x001fc600000000ff */
[----:B------:R0:W-:Y:S01]  /*1d7e0*/  @P5 STG.E.U16 desc[UR36][R22.64+0x62], R233 ;  /* 0x000062e916005986 */ /* 0x0001e2000c101524 */
[C---:B------:R-:W-:Y:S02]  /*1d7f0*/  ISETP.GT.AND P4, PT, R0.reuse, 0x38, P0 ;  /* 0x000000380000780c */ /* 0x040fe40000784270 */
[C---:B------:R-:W-:Y:S01]  /*1d800*/  ISETP.GT.AND P5, PT, R0.reuse, 0x39, P0 ;  /* 0x000000390000780c */ /* 0x040fe200007a4270 */
[----:B------:R0:W-:Y:S01]  /*1d810*/  @P2 STG.E.U16 desc[UR36][R216.64+0x60], R230 ;  /* 0x000060e6d8002986 */ /* 0x0001e2000c101524 */
[----:B------:R-:W-:Y:S02]  /*1d820*/  ISETP.GT.AND P2, PT, R0, 0x38, P1 ;  /* 0x000000380000780c */ /* 0x000fe40000f44270 */
[----:B-1----:R-:W-:Y:S01]  /*1d830*/  F2FP.F16.F32.PACK_AB R231, RZ, R77 ;  /* 0x0000004dffe7723e */ /* 0x002fe200000000ff */
[----:B------:R-:W-:Y:S01]  /*1d840*/  FMUL R223, R223, R2 ;  /* 0x00000002dfdf7220 */ /* 0x000fe20000400000 */
[----:B----4-:R-:W-:Y:S01]  /*1d850*/  F2FP.F16.F32.PACK_AB R232, RZ, R78 ;  /* 0x0000004effe8723e */ /* 0x010fe200000000ff */
[----:B------:R-:W-:Y:S01]  /*1d860*/  FMUL R221, R221, R2 ;  /* 0x00000002dddd7220 */ /* 0x000fe20000400000 */
[----:B------:R-:W-:Y:S01]  /*1d870*/  F2FP.F16.F32.PACK_AB R234, RZ, R16 ;  /* 0x00000010ffea723e */ /* 0x000fe200000000ff */
[----:B------:R-:W4:Y:S01]  /*1d880*/  LDL.LU R186, [R1+0x500] ;  /* 0x0005000001ba7983 */ /* 0x000f220000300800 */
[----:B0-----:R-:W-:-:S03]  /*1d890*/  F2FP.F16.F32.PACK_AB R233, RZ, R79 ;  /* 0x0000004fffe9723e */ /* 0x001fc600000000ff */
[----:B------:R0:W-:Y:S01]  /*1d8a0*/  @P3 STG.E.U16 desc[UR36][R6.64+0x62], R231 ;  /* 0x000062e706003986 */ /* 0x0001e2000c101524 */
[C---:B------:R-:W-:Y:S02]  /*1d8b0*/  ISETP.GT.AND P3, PT, R0.reuse, 0x39, P1 ;  /* 0x000000390000780c */ /* 0x040fe40000f64270 */
[----:B------:R-:W-:Y:S01]  /*1d8c0*/  F2FP.F16.F32.PACK_AB R230, RZ, R80 ;  /* 0x00000050ffe6723e */ /* 0x000fe200000000ff */
[----:B------:R1:W-:Y:S01]  /*1d8d0*/  @P4 STG.E.U16 desc[UR36][R22.64+0x70], R232 ;  /* 0x000070e816004986 */ /* 0x0003e2000c101524 */
[----:B------:R-:W-:-:S03]  /*1d8e0*/  ISETP.GT.AND P4, PT, R0, 0x40, P0 ;  /* 0x000000400000780c */ /* 0x000fc60000784270 */
[----:B------:R1:W-:Y:S01]  /*1d8f0*/  @P5 STG.E.U16 desc[UR36][R22.64+0x72], R233 ;  /* 0x000072e916005986 */ /* 0x0003e2000c101524 */
[----:B------:R-:W-:-:S03]  /*1d900*/  ISETP.GT.AND P5, PT, R0, 0x41, P0 ;  /* 0x000000410000780c */ /* 0x000fc600007a4270 */
[----:B------:R2:W-:Y:S01]  /*1d910*/  @P2 STG.E.U16 desc[UR36][R216.64+0x70], R230 ;  /* 0x000070e6d8002986 */ /* 0x0005e2000c101524 */
[----:B------:R-:W-:Y:S02]  /*1d920*/  ISETP.GT.AND P2, PT, R0, 0x40, P1 ;  /* 0x000000400000780c */ /* 0x000fe40000f44270 */
[----:B0-----:R-:W-:Y:S01]  /*1d930*/  F2FP.F16.F32.PACK_AB R231, RZ, R81 ;  /* 0x00000051ffe7723e */ /* 0x001fe200000000ff */
[----:B------:R-:W-:Y:S01]  /*1d940*/  FMUL R220, R220, R2 ;  /* 0x00000002dcdc7220 */ /* 0x000fe20000400000 */
[----:B-1----:R-:W-:Y:S01]  /*1d950*/  F2FP.F16.F32.PACK_AB R232, RZ, R82 ;  /* 0x00000052ffe8723e */ /* 0x002fe200000000ff */
[----:B------:R-:W-:Y:S01]  /*1d960*/  FMUL R218, R218, R2 ;  /* 0x00000002dada7220 */ /* 0x000fe20000400000 */
[----:B------:R-:W-:Y:S01]  /*1d970*/  F2FP.F16.F32.PACK_AB R229, RZ, R229 ;  /* 0x000000e5ffe5723e */ /* 0x000fe200000000ff */
[----:B------:R-:W4:Y:S01]  /*1d980*/  LDL.LU R187, [R1+0x4fc] ;  /* 0x0004fc0001bb7983 */ /* 0x000f220000300800 */
[----:B------:R-:W-:-:S03]  /*1d990*/  F2FP.F16.F32.PACK_AB R233, RZ, R83 ;  /* 0x00000053ffe9723e */ /* 0x000fc600000000ff */
[----:B------:R0:W-:Y:S01]  /*1d9a0*/  @P3 STG.E.U16 desc[UR36][R6.64+0x72], R231 ;  /* 0x000072e706003986 */ /* 0x0001e2000c101524 */
[C---:B------:R-:W-:Y:S02]  /*1d9b0*/  ISETP.GT.AND P3, PT, R0.reuse, 0x41, P1 ;  /* 0x000000410000780c */ /* 0x040fe40000f64270 */
[----:B--2---:R-:W-:Y:S01]  /*1d9c0*/  F2FP.F16.F32.PACK_AB R230, RZ, R84 ;  /* 0x00000054ffe6723e */ /* 0x004fe200000000ff */
[----:B------:R1:W-:Y:S01]  /*1d9d0*/  @P4 STG.E.U16 desc[UR36][R22.64+0x80], R232 ;  /* 0x000080e816004986 */ /* 0x0003e2000c101524 */
[----:B------:R-:W-:-:S03]  /*1d9e0*/  ISETP.GT.AND P4, PT, R0, 0x48, P0 ;  /* 0x000000480000780c */ /* 0x000fc60000784270 */
[----:B------:R2:W-:Y:S01]  /*1d9f0*/  @P5 STG.E.U16 desc[UR36][R22.64+0x82], R233 ;  /* 0x000082e916005986 */ /* 0x0005e2000c101524 */
[----:B------:R-:W-:-:S03]  /*1da00*/  ISETP.GT.AND P5, PT, R0, 0x49, P0 ;  /* 0x000000490000780c */ /* 0x000fc600007a4270 */
[----:B------:R2:W-:Y:S01]  /*1da10*/  @P2 STG.E.U16 desc[UR36][R216.64+0x80], R230 ;  /* 0x000080e6d8002986 */ /* 0x0005e2000c101524 */
[C---:B------:R-:W-:Y:S02]  /*1da20*/  ISETP.GT.AND P2, PT, R0.reuse, 0x48, P1 ;  /* 0x000000480000780c */ /* 0x040fe40000f44270 */
[----:B0-----:R-:W-:Y:S01]  /*1da30*/  F2FP.F16.F32.PACK_AB R231, RZ, R85 ;  /* 0x00000055ffe7723e */ /* 0x001fe200000000ff */
[----:B------:R-:W4:Y:S01]  /*1da40*/  LDL.LU R188, [R1+0x4f8] ;  /* 0x0004f80001bc7983 */ /* 0x000f220000300800 */
[----:B-1----:R-:W-:Y:S02]  /*1da50*/  F2FP.F16.F32.PACK_AB R232, RZ, R86 ;  /* 0x00000056ffe8723e */ /* 0x002fe400000000ff */
[----:B--2---:R-:W-:Y:S01]  /*1da60*/  F2FP.F16.F32.PACK_AB R233, RZ, R87 ;  /* 0x00000057ffe9723e */ /* 0x004fe200000000ff */
        /* <DEDUP_REMOVED lines=27> */
[----:B------:R-:W-:Y:S01]  /*1dc20*/  FMUL R219, R219, R2 ;  /* 0x00000002dbdb7220 */ /* 0x000fe20000400000 */
[----:B--2---:R-:W-:Y:S01]  /*1dc30*/  F2FP.F16.F32.PACK_AB R233, RZ, R95 ;  /* 0x0000005fffe9723e */ /* 0x004fe200000000ff */
[----:B------:R0:W-:Y:S01]  /*1dc40*/  @P3 STG.E.U16 desc[UR36][R6.64+0xa2], R231 ;  /* 0x0000a2e706003986 */ /* 0x0001e2000c101524 */
[----:B------:R-:W-:-:S02]  /*1dc50*/  ISETP.GT.AND P3, PT, R0, 0x59, P1 ;  /* 0x000000590000780c */ /* 0x000fc40000f64270 */
        /* <DEDUP_REMOVED lines=10> */
[----:B------:R-:W4:Y:S01]  /*1dd00*/  LDL.LU R190, [R1+0x4f0] ;  /* 0x0004f00001be7983 */ /* 0x000f220000300800 */
[----:B--2---:R-:W-:-:S03]  /*1dd10*/  F2FP.F16.F32.PACK_AB R233, RZ, R99 ;  /* 0x00000063ffe9723e */ /* 0x004fc600000000ff */
        /* <DEDUP_REMOVED lines=67> */
[----:B------:R-:W-:Y:S01]  /*1e150*/  @P3 STG.E.U16 desc[UR36][R6.64+0x102], R231 ;  /* 0x000102e706003986 */ /* 0x000fe2000c101524 */
[----:B------:R-:W-:Y:S02]  /*1e160*/  ISETP.GT.AND P3, PT, R0, 0x89, P1 ;  /* 0x000000890000780c */ /* 0x000fe40000f64270 */
[----:B------:R-:W-:Y:S01]  /*1e170*/  F2FP.F16.F32.PACK_AB R230, RZ, R226 ;  /* 0x000000e2ffe6723e */ /* 0x000fe200000000ff */
[----:B------:R-:W-:Y:S01]  /*1e180*/  @P4 STG.E.U16 desc[UR36][R22.64+0x110], R232 ;  /* 0x000110e816004986 */ /* 0x000fe2000c101524 */
[----:B------:R-:W-:-:S02]  /*1e190*/  PRMT R226, R234, 0x7610, R226 ;  /* 0x00007610eae27816 */ /* 0x000fc400000000e2 */
[C---:B------:R-:W-:Y:S01]  /*1e1a0*/  ISETP.GT.AND P4, PT, R0.reuse, 0x90, P0 ;  /* 0x000000900000780c */ /* 0x040fe20000784270 */
[----:B------:R-:W-:Y:S01]  /*1e1b0*/  @P5 STG.E.U16 desc[UR36][R22.64+0x112], R233 ;  /* 0x000112e916005986 */ /* 0x000fe2000c101524 */
[----:B------:R-:W-:-:S03]  /*1e1c0*/  ISETP.GT.AND P5, PT, R0, 0x91, P0 ;  /* 0x000000910000780c */ /* 0x000fc600007a4270 */
[----:B------:R-:W-:Y:S01]  /*1e1d0*/  @P2 STG.E.U16 desc[UR36][R216.64+0x110], R226 ;  /* 0x000110e2d8002986 */ /* 0x000fe2000c101524 */
[----:B------:R-:W-:Y:S02]  /*1e1e0*/  ISETP.GT.AND P2, PT, R0, 0x90, P1 ;  /* 0x000000900000780c */ /* 0x000fe40000f44270 */
[----:B------:R-:W-:Y:S01]  /*1e1f0*/  PRMT R228, R229, 0x7610, R228 ;  /* 0x00007610e5e47816 */ /* 0x000fe200000000e4 */
[-C--:B------:R-:W-:Y:S01]  /*1e200*/  FMUL R12, R12, R2.reuse ;  /* 0x000000020c0c7220 */ /* 0x080fe20000400000 */
[----:B------:R-:W-:Y:S01]  /*1e210*/  F2FP.F16.F32.PACK_AB R227, RZ, R227 ;  /* 0x000000e3ffe3723e */ /* 0x000fe200000000ff */
[----:B------:R-:W-:Y:S01]  /*1e220*/  FMUL R13, R13, R2 ;  /* 0x000000020d0d7220 */ /* 0x000fe20000400000 */
[----:B------:R-:W-:Y:S01]  /*1e230*/  F2FP.F16.F32.PACK_AB R225, RZ, R225 ;  /* 0x000000e1ffe1723e */ /* 0x000fe200000000ff */
[----:B------:R-:W-:Y:S01]  /*1e240*/  @P3 STG.E.U16 desc[UR36][R6.64+0x112], R228 ;  /* 0x000112e406003986 */ /* 0x000fe2000c101524 */
[----:B------:R-:W-:-:S03]  /*1e250*/  ISETP.GT.AND P3, PT, R0, 0x91, P1 ;  /* 0x000000910000780c */ /* 0x000fc60000f64270 */
[----:B------:R-:W-:Y:S01]  /*1e260*/  @P4 STG.E.U16 desc[UR36][R22.64+0x120], R235 ;  /* 0x000120eb16004986 */ /* 0x000fe2000c101524 */
[----:B------:R-:W-:-:S03]  /*1e270*/  ISETP.GT.AND P4, PT, R0, 0x98, P0 ;  /* 0x000000980000780c */ /* 0x000fc60000784270 */
[----:B------:R-:W-:Y:S01]  /*1e280*/  @P5 STG.E.U16 desc[UR36][R22.64+0x122], R230 ;  /* 0x000122e616005986 */ /* 0x000fe2000c101524 */
[----:B------:R-:W-:-:S03]  /*1e290*/  ISETP.GT.AND P5, PT, R0, 0x99, P0 ;  /* 0x000000990000780c */ /* 0x000fc600007a4270 */
[----:B------:R-:W-:Y:S01]  /*1e2a0*/  @P2 STG.E.U16 desc[UR36][R216.64+0x120], R227 ;  /* 0x000120e3d8002986 */ /* 0x000fe2000c101524 */
[C---:B------:R-:W-:Y:S02]  /*1e2b0*/  ISETP.GT.AND P2, PT, R0.reuse, 0x98, P1 ;  /* 0x000000980000780c */ /* 0x040fe40000f44270 */
[----:B------:R-:W-:Y:S02]  /*1e2c0*/  F2FP.F16.F32.PACK_AB R224, RZ, R224 ;  /* 0x000000e0ffe0723e */ /* 0x000fe400000000ff */
[----:B------:R-:W-:Y:S01]  /*1e2d0*/  F2FP.F16.F32.PACK_AB R222, RZ, R222 ;  /* 0x000000deffde723e */ /* 0x000fe200000000ff */
[----:B------:R-:W-:Y:S01]  /*1e2e0*/  @P3 STG.E.U16 desc[UR36][R6.64+0x122], R225 ;  /* 0x000122e106003986 */ /* 0x000fe2000c101524 */
[C---:B------:R-:W-:Y:S02]  /*1e2f0*/  ISETP.GT.AND P3, PT, R0.reuse, 0x99, P1 ;  /* 0x000000990000780c */ /* 0x040fe40000f64270 */
[----:B------:R-:W-:Y:S01]  /*1e300*/  F2FP.F16.F32.PACK_AB R223, RZ, R223 ;  /* 0x000000dfffdf723e */ /* 0x000fe200000000ff */
[----:B------:R-:W-:Y:S01]  /*1e310*/  @P4 STG.E.U16 desc[UR36][R22.64+0x130], R224 ;  /* 0x000130e016004986 */ /* 0x000fe2000c101524 */
[----:B------:R-:W-:-:S03]  /*1e320*/  ISETP.GT.AND P4, PT, R0, 0xa0, P0 ;  /* 0x000000a00000780c */ /* 0x000fc60000784270 */
[----:B------:R-:W-:Y:S01]  /*1e330*/  @P5 STG.E.U16 desc[UR36][R22.64+0x132], R222 ;  /* 0x000132de16005986 */ /* 0x000fe2000c101524 */
[----:B------:R-:W-:-:S03]  /*1e340*/  ISETP.GT.AND P5, PT, R0, 0xa1, P0 ;  /* 0x000000a10000780c */ /* 0x000fc600007a4270 */
[----:B------:R-:W-:Y:S01]  /*1e350*/  @P2 STG.E.U16 desc[UR36][R216.64+0x130], R223 ;  /* 0x000130dfd8002986 */ /* 0x000fe2000c101524 */
[C---:B------:R-:W-:Y:S02]  /*1e360*/  ISETP.GT.AND P2, PT, R0.reuse, 0xa0, P1 ;  /* 0x000000a00000780c */ /* 0x040fe40000f44270 */
[----:B------:R-:W-:Y:S01]  /*1e370*/  F2FP.F16.F32.PACK_AB R221, RZ, R221 ;  /* 0x000000ddffdd723e */ /* 0x000fe200000000ff */
[----:B------:R-:W2:Y:S01]  /*1e380*/  LDL.LU R196, [R1+0x4d8] ;  /* 0x0004d80001c47983 */ /* 0x000ea20000300800 */
[----:B------:R-:W-:Y:S02]  /*1e390*/  F2FP.F16.F32.PACK_AB R220, RZ, R220 ;  /* 0x000000dcffdc723e */ /* 0x000fe400000000ff */
[----:B------:R-:W-:Y:S01]  /*1e3a0*/  F2FP.F16.F32.PACK_AB R218, RZ, R218 ;  /* 0x000000daffda723e */ /* 0x000fe200000000ff */
[----:B------:R-:W-:Y:S01]  /*1e3b0*/  @P3 STG.E.U16 desc[UR36][R6.64+0x132], R221 ;  /* 0x000132dd06003986 */ /* 0x000fe2000c101524 */
[C---:B------:R-:W-:Y:S02]  /*1e3c0*/  ISETP.GT.AND P6, PT, R0.reuse, 0xa8, P1 ;  /* 0x000000a80000780c */ /* 0x040fe40000fc4270 */
[----:B------:R-:W-:Y:S01]  /*1e3d0*/  ISETP.GT.AND P3, PT, R0, 0xa1, P1 ;  /* 0x000000a10000780c */ /* 0x000fe20000f64270 */
[----:B------:R0:W-:Y:S01]  /*1e3e0*/  @P4 STG.E.U16 desc[UR36][R22.64+0x140], R220 ;  /* 0x000140dc16004986 */ /* 0x0001e2000c101524 */
[----:B------:R-:W-:-:S02]  /*1e3f0*/  F2FP.F16.F32.PACK_AB R8, RZ, R8 ;  /* 0x00000008ff08723e */ /* 0x000fc400000000ff */
[----:B------:R-:W-:Y:S01]  /*1e400*/  F2FP.F16.F32.PACK_AB R9, RZ, R9 ;  /* 0x00000009ff09723e */ /* 0x000fe200000000ff */
[----:B------:R1:W-:Y:S01]  /*1e410*/  @P5 STG.E.U16 desc[UR36][R22.64+0x142], R218 ;  /* 0x000142da16005986 */ /* 0x0003e2000c101524 */
[C---:B------:R-:W-:Y:S02]  /*1e420*/  ISETP.GT.AND P4, PT, R0.reuse, 0xa8, P0 ;  /* 0x000000a80000780c */ /* 0x040fe40000784270 */
[----:B------:R-:W-:Y:S01]  /*1e430*/  ISETP.GT.AND P5, PT, R0, 0xa9, P0 ;  /* 0x000000a90000780c */ /* 0x000fe200007a4270 */
[----:B------:R-:W-:Y:S01]  /*1e440*/  FMUL R14, R14, R2 ;  /* 0x000000020e0e7220 */ /* 0x000fe20000400000 */
[----:B------:R-:W-:Y:S01]  /*1e450*/  F2FP.F16.F32.PACK_AB R219, RZ, R219 ;  /* 0x000000dbffdb723e */ /* 0x000fe200000000ff */
[----:B------:R-:W2:Y:S01]  /*1e460*/  LDL.LU R197, [R1+0x4d4] ;  /* 0x0004d40001c57983 */ /* 0x000ea20000300800 */
[----:B0-----:R-:W-:Y:S01]  /*1e470*/  PRMT R220, R9, 0x7610, R220 ;  /* 0x0000761009dc7816 */ /* 0x001fe200000000dc */
[----:B------:R-:W-:Y:S01]  /*1e480*/  @P2 IMAD.MOV.U32 R9, RZ, RZ, R217 ;  /* 0x000000ffff092224 */ /* 0x000fe200078e00d9 */
[----:B-1----:R-:W-:Y:S01]  /*1e490*/  PRMT R218, R8, 0x7610, R218 ;  /* 0x0000761008da7816 */ /* 0x002fe200000000da */
[----:B------:R-:W-:Y:S01]  /*1e4a0*/  @P2 IMAD.MOV.U32 R8, RZ, RZ, R216 ;  /* 0x000000ffff082224 */ /* 0x000fe200078e00d8 */
[----:B------:R-:W-:Y:S01]  /*1e4b0*/  F2FP.F16.F32.PACK_AB R21, RZ, R21 ;  /* 0x00000015ff15723e */ /* 0x000fe200000000ff */
[----:B------:R-:W2:Y:S01]  /*1e4c0*/  LDL.LU R198, [R1+0x4d0] ;  /* 0x0004d00001c67983 */ /* 0x000ea20000300800 */
[----:B------:R-:W-:-:S03]  /*1e4d0*/  F2FP.F16.F32.PACK_AB R10, RZ, R10 ;  /* 0x0000000aff0a723e */ /* 0x000fc600000000ff */
[----:B------:R0:W-:Y:S01]  /*1e4e0*/  @P2 STG.E.U16 desc[UR36][R8.64+0x140], R219 ;  /* 0x000140db08002986 */ /* 0x0001e2000c101524 */
[----:B------:R-:W-:-:S03]  /*1e4f0*/  ISETP.GT.AND P2, PT, R0, 0xa9, P1 ;  /* 0x000000a90000780c */ /* 0x000fc60000f44270 */
[----:B------:R-:W-:Y:S01]  /*1e500*/  @P3 STG.E.U16 desc[UR36][R6.64+0x142], R21 ;  /* 0x0001421506003986 */ /* 0x000fe2000c101524 */
[----:B------:R-:W-:-:S03]  /*1e510*/  ISETP.GT.AND P3, PT, R0, 0xb0, P1 ;  /* 0x000000b00000780c */ /* 0x000fc60000f64270 */
[----:B------:R-:W-:Y:S01]  /*1e520*/  @P4 STG.E.U16 desc[UR36][R22.64+0x150], R218 ;  /* 0x000150da16004986 */ /* 0x000fe2000c101524 */
[----:B0-----:R-:W-:Y:S01]  /*1e530*/  @P6 MOV R8, R216 ;  /* 0x000000d800086202 */ /* 0x001fe20000000f00 */
[----:B------:R-:W-:Y:S02]  /*1e540*/  @P6 IMAD.MOV.U32 R9, RZ, RZ, R217 ;  /* 0x000000ffff096224 */ /* 0x000fe400078e00d9 */
[----:B------:R-:W-:Y:S01]  /*1e550*/  @P5 STG.E.U16 desc[UR36][R22.64+0x152], R220 ;  /* 0x000152dc16005986 */ /* 0x000fe2000c101524 */
[----:B------:R-:W-:-:S03]  /*1e560*/  ISETP.GT.AND P5, PT, R0, 0xb0, P0 ;  /* 0x000000b00000780c */ /* 0x000fc600007a4270 */
[----:B------:R0:W-:Y:S01]  /*1e570*/  @P6 STG.E.U16 desc[UR36][R8.64+0x150], R10 ;  /* 0x0001500a08006986 */ /* 0x0001e2000c101524 */
[----:B------:R-:W-:Y:S02]  /*1e580*/  ISETP.GT.AND P6, PT, R0, 0xb1, P0 ;  /* 0x000000b10000780c */ /* 0x000fe400007c4270 */
[----:B------:R-:W-:Y:S01]  /*1e590*/  F2FP.F16.F32.PACK_AB R11, RZ, R11 ;  /* 0x0000000bff0b723e */ /* 0x000fe200000000ff */
[----:B------:R-:W-:Y:S01]  /*1e5a0*/  FMUL R15, R15, R2 ;  /* 0x000000020f0f7220 */ /* 0x000fe20000400000 */
[----:B------:R-:W-:Y:S01]  /*1e5b0*/  F2FP.F16.F32.PACK_AB R12, RZ, R12 ;  /* 0x0000000cff0c723e */ /* 0x000fe200000000ff */
[----:B------:R-:W2:Y:S01]  /*1e5c0*/  LDL.LU R199, [R1+0x4cc] ;  /* 0x0004cc0001c77983 */ /* 0x000ea20000300800 */
[----:B------:R-:W-:Y:S02]  /*1e5d0*/  F2FP.F16.F32.PACK_AB R13, RZ, R13 ;  /* 0x0000000dff0d723e */ /* 0x000fe400000000ff */
[----:B------:R-:W-:Y:S01]  /*1e5e0*/  F2FP.F16.F32.PACK_AB R14, RZ, R14 ;  /* 0x0000000eff0e723e */ /* 0x000fe200000000ff */
[----:B------:R1:W-:Y:S01]  /*1e5f0*/  @P2 STG.E.U16 desc[UR36][R6.64+0x152], R11 ;  /* 0x0001520b06002986 */ /* 0x0003e2000c101524 */
[----:B0-----:R-:W-:-:S03]  /*1e600*/  @P3 MOV R10, R216 ;  /* 0x000000d8000a3202 */ /* 0x001fc60000000f00 */
[----:B------:R-:W-:Y:S01]  /*1e610*/  @P5 STG.E.U16 desc[UR36][R22.64+0x160], R12 ;  /* 0x0001600c16005986 */ /* 0x000fe2000c101524 */
[----:B------:R-:W-:-:S03]  /*1e620*/  ISETP.GT.AND P2, PT, R0, 0xb1, P1 ;  /* 0x000000b10000780c */ /* 0x000fc60000f44270 */
[----:B------:R-:W-:Y:S01]  /*1e630*/  @P6 STG.E.U16 desc[UR36][R22.64+0x162], R13 ;  /* 0x0001620d16006986 */ /* 0x000fe2000c101524 */
[----:B-1----:R-:W-:Y:S02]  /*1e640*/  @P3 IMAD.MOV.U32 R11, RZ, RZ, R217 ;  /* 0x000000ffff0b3224 */ /* 0x002fe400078e00d9 */
[-C--:B------:R-:W-:Y:S01]  /*1e650*/  FMUL R17, R17, R2.reuse ;  /* 0x0000000211117220 */ /* 0x080fe20000400000 */
[----:B------:R-:W2:Y:S04]  /*1e660*/  LDL.LU R200, [R1+0x4c8] ;  /* 0x0004c80001c87983 */ /* 0x000ea80000300800 */
[----:B------:R-:W-:Y:S01]  /*1e670*/  @P3 STG.E.U16 desc[UR36][R10.64+0x160], R14 ;  /* 0x0001600e0a003986 */ /* 0x000fe2000c101524 */
[C---:B------:R-:W-:Y:S02]  /*1e680*/  ISETP.GT.AND P3, PT, R0.reuse, 0xb8, P0 ;  /* 0x000000b80000780c */ /* 0x040fe40000764270 */
[C---:B------:R-:W-:Y:S01]  /*1e690*/  ISETP.GT.AND P0, PT, R0.reuse, 0xb9, P0 ;  /* 0x000000b90000780c */ /* 0x040fe20000704270 */
[----:B------:R-:W2:Y:S01]  /*1e6a0*/  LDL.LU R201, [R1+0x4c4] ;  /* 0x0004c40001c97983 */ /* 0x000ea20000300800 */
[----:B------:R-:W-:Y:S01]  /*1e6b0*/  ISETP.GT.AND P5, PT, R0, 0xb8, P1 ;  /* 0x000000b80000780c */ /* 0x000fe20000fa4270 */
[-C--:B------:R-:W-:Y:S01]  /*1e6c0*/  FMUL R18, R18, R2.reuse ;  /* 0x0000000212127220 */ /* 0x080fe20000400000 */
[----:B------:R-:W-:Y:S01]  /*1e6d0*/  ISETP.GT.AND P1, PT, R0, 0xb9, P1 ;  /* 0x000000b90000780c */ /* 0x000fe20000f24270 */
[----:B------:R-:W2:Y:S01]  /*1e6e0*/  LDL.LU R202, [R1+0x4c0] ;  /* 0x0004c00001ca7983 */ /* 0x000ea20000300800 */
[-C--:B------:R-:W-:Y:S01]  /*1e6f0*/  FMUL R19, R19, R2.reuse ;  /* 0x0000000213137220 */ /* 0x080fe20000400000 */
[----:B------:R-:W-:Y:S01]  /*1e700*/  F2FP.F16.F32.PACK_AB R15, RZ, R15 ;  /* 0x0000000fff0f723e */ /* 0x000fe200000000ff */
[----:B------:R-:W-:Y:S01]  /*1e710*/  FMUL R20, R20, R2 ;  /* 0x0000000214147220 */ /* 0x000fe20000400000 */
[----:B------:R-:W-:Y:S01]  /*1e720*/  F2FP.F16.F32.PACK_AB R17, RZ, R17 ;  /* 0x00000011ff11723e */ /* 0x000fe200000000ff */
[----:B------:R-:W-:Y:S01]  /*1e730*/  IMAD.U32 R21, RZ, RZ, UR8 ;  /* 0x00000008ff157e24 */ /* 0x000fe2000f8e00ff */
[----:B------:R-:W-:Y:S01]  /*1e740*/  F2FP.F16.F32.PACK_AB R18, RZ, R18 ;  /* 0x00000012ff12723e */ /* 0x000fe200000000ff */
[----:B------:R-:W-:Y:S01]  /*1e750*/  @P2 STG.E.U16 desc[UR36][R6.64+0x162], R15 ;  /* 0x0001620f06002986 */ /* 0x000fe2000c101524 */
[----:B------:R-:W-:-:S02]  /*1e760*/  F2FP.F16.F32.PACK_AB R19, RZ, R19 ;  /* 0x00000013ff13723e */ /* 0x000fc400000000ff */
[----:B------:R-:W-:Y:S01]  /*1e770*/  F2FP.F16.F32.PACK_AB R20, RZ, R20 ;  /* 0x00000014ff14723e */ /* 0x000fe200000000ff */
[----:B------:R-:W-:Y:S01]  /*1e780*/  @P3 STG.E.U16 desc[UR36][R22.64+0x170], R17 ;  /* 0x0001701116003986 */ /* 0x000fe2000c101524 */
[----:B------:R-:W-:-:S03]  /*1e790*/  ISETP.GT.AND P3, PT, R3, 0x100, PT ;  /* 0x000001000300780c */ /* 0x000fc60003f64270 */
[----:B------:R-:W-:Y:S01]  /*1e7a0*/  @P0 STG.E.U16 desc[UR36][R22.64+0x172], R18 ;  /* 0x0001721216000986 */ /* 0x000fe2000c101524 */
[----:B------:R-:W-:Y:S01]  /*1e7b0*/  ISETP.GT.AND P0, PT, R0, RZ, P3 ;  /* 0x000000ff0000720c */ /* 0x000fe20001f04270 */
[----:B------:R-:W-:Y:S01]  /*1e7c0*/  USHF.L.U64.HI UR11, UR8, 0x9, UR9 ;  /* 0x00000009080b7899 */ /* 0x000fe20008010209 */
[----:B------:R-:W-:Y:S01]  /*1e7d0*/  ISETP.GT.AND P2, PT, R3, 0x108, PT ;  /* 0x000001080300780c */ /* 0x000fe20003f44270 */
[----:B------:R-:W2:Y:S04]  /*1e7e0*/  LDL.LU R203, [R1+0x4bc] ;  /* 0x0004bc0001cb7983 */ /* 0x000ea80000300800 */
[----:B------:R-:W-:Y:S01]  /*1e7f0*/  @P5 STG.E.U16 desc[UR36][R216.64+0x170], R19 ;  /* 0x00017013d8005986 */ /* 0x000fe2000c101524 */
[----:B------:R-:W-:-:S03]  /*1e800*/  LEA R8, P4, R21, R4, 0x9 ;  /* 0x0000000415087211 */ /* 0x000fc600078848ff */
[----:B------:R-:W2:Y:S01]  /*1e810*/  LDL.LU R204, [R1+0x4b8] ;  /* 0x0004b80001cc7983 */ /* 0x000ea20000300800 */
[----:B------:R-:W-:-:S03]  /*1e820*/  FMUL R120, R120, R2 ;  /* 0x0000000278787220 */ /* 0x000fc60000400000 */
[----:B------:R0:W-:Y:S01]  /*1e830*/  @P1 STG.E.U16 desc[UR36][R6.64+0x172], R20 ;  /* 0x0001721406001986 */ /* 0x0001e2000c101524 */
[----:B------:R-:W-:-:S03]  /*1e840*/  ISETP.GT.AND P1, PT, R0, 0x1, P3 ;  /* 0x000000010000780c */ /* 0x000fc60001f24270 */
[----:B------:R-:W2:Y:S01]  /*1e850*/  LDL.LU R205, [R1+0x4b4] ;  /* 0x0004b40001cd7983 */ /* 0x000ea20000300800 */
[-C--:B------:R-:W-:Y:S01]  /*1e860*/  FMUL R121, R121, R2.reuse ;  /* 0x0000000279797220 */ /* 0x080fe20000400000 */
[----:B------:R-:W-:Y:S02]  /*1e870*/  ISETP.GT.AND P5, PT, R0, RZ, P2 ;  /* 0x000000ff0000720c */ /* 0x000fe400017a4270 */
[----:B------:R-:W2:Y:S01]  /*1e880*/  LDL.LU R206, [R1+0x4b0] ;  /* 0x0004b00001ce7983 */ /* 0x000ea20000300800 */
[----:B------:R-:W-:Y:S01]  /*1e890*/  FMUL R122, R122, R2 ;  /* 0x000000027a7a7220 */ /* 0x000fe20000400000 */
[----:B------:R-:W-:Y:S02]  /*1e8a0*/  IADD3.X R9, R5, UR11, RZ, P4, !PT ;  /* 0x0000000b05097c10 */ /* 0x000fe4000a7fe4ff */
[----:B------:R-:W-:Y:S01]  /*1e8b0*/  F2FP.F16.F32.PACK_AB R120, RZ, R120 ;  /* 0x00000078ff78723e */ /* 0x000fe200000000ff */
[----:B------:R-:W2:Y:S01]  /*1e8c0*/  LDL.LU R207, [R1+0x4ac] ;  /* 0x0004ac0001cf7983 */ /* 0x000ea20000300800 */
[----:B0-----:R-:W-:-:S02]  /*1e8d0*/  IADD3 R6, P4, R8, UR5, RZ ;  /* 0x0000000508067c10 */ /* 0x001fc4000ff9e0ff */
[----:B------:R-:W-:Y:S01]  /*1e8e0*/  F2FP.F16.F32.PACK_AB R121, RZ, R121 ;  /* 0x00000079ff79723e */ /* 0x000fe200000000ff */
[----:B------:R-:W-:Y:S01]  /*1e8f0*/  @P0 STG.E.U16 desc[UR36][R8.64], R120 ;  /* 0x0000007808000986 */ /* 0x000fe2000c101524 */
[----:B------:R-:W-:Y:S02]  /*1e900*/  F2FP.F16.F32.PACK_AB R122, RZ, R122 ;  /* 0x0000007aff7a723e */ /* 0x000fe400000000ff */
[----:B------:R-:W-:Y:S01]  /*1e910*/  IADD3.X R7, R9, UR4, RZ, P4, !PT ;  /* 0x0000000409077c10 */ /* 0x000fe2000a7fe4ff */
[----:B------:R-:W-:Y:S01]  /*1e920*/  @P1 STG.E.U16 desc[UR36][R8.64+0x2], R121 ;  /* 0x0000027908001986 */ /* 0x000fe2000c101524 */
[C---:B------:R-:W-:Y:S02]  /*1e930*/  ISETP.GT.AND P0, PT, R0.reuse, 0x1, P2 ;  /* 0x000000010000780c */ /* 0x040fe40001704270 */
[----:B------:R-:W-:Y:S01]  /*1e940*/  ISETP.GT.AND P1, PT, R0, 0x8, P3 ;  /* 0x000000080000780c */ /* 0x000fe20001f24270 */
[----:B------:R-:W2:Y:S01]  /*1e950*/  LDL.LU R208, [R1+0x4a8] ;  /* 0x0004a80001d07983 */ /* 0x000ea20000300800 */
[-C--:B------:R-:W-:Y:S01]  /*1e960*/  FMUL R123, R123, R2.reuse ;  /* 0x000000027b7b7220 */ /* 0x080fe20000400000 */
[----:B------:R-:W-:-:S02]  /*1e970*/  FMUL R124, R124, R2 ;  /* 0x000000027c7c7220 */ /* 0x000fc40000400000 */
[----:B------:R-:W2:Y:S01]  /*1e980*/  LDL.LU R209, [R1+0x4a4] ;  /* 0x0004a40001d17983 */ /* 0x000ea20000300800 */
[----:B------:R-:W-:-:S03]  /*1e990*/  ISETP.GT.AND P4, PT, R0, 0x9, P3 ;  /* 0x000000090000780c */ /* 0x000fc60001f84270 */
[----:B------:R-:W-:Y:S01]  /*1e9a0*/  @P5 STG.E.U16 desc[UR36][R6.64], R122 ;  /* 0x0000007a06005986 */ /* 0x000fe2000c101524 */
[----:B------:R-:W-:Y:S01]  /*1e9b0*/  IADD3 R10, P5, R8, UR5, RZ ;  /* 0x00000005080a7c10 */ /* 0x000fe2000ffbe0ff */
[----:B------:R-:W-:Y:S01]  /*1e9c0*/  FMUL R125, R125, R2 ;  /* 0x000000027d7d7220 */ /* 0x000fe20000400000 */
[----:B------:R-:W-:Y:S01]  /*1e9d0*/  F2FP.F16.F32.PACK_AB R123, RZ, R123 ;  /* 0x0000007bff7b723e */ /* 0x000fe200000000ff */
[----:B------:R-:W2:Y:S01]  /*1e9e0*/  LDL.LU R210, [R1+0x4a0] ;  /* 0x0004a00001d27983 */ /* 0x000ea20000300800 */
[----:B------:R-:W-:Y:S02]  /*1e9f0*/  IADD3.X R11, R9, UR4, RZ, P5, !PT ;  /* 0x00000004090b7c10 */ /* 0x000fe4000affe4ff */
[----:B------:R-:W-:Y:S01]  /*1ea00*/  F2FP.F16.F32.PACK_AB R124, RZ, R124 ;  /* 0x0000007cff7c723e */ /* 0x000fe200000000ff */
[----:B------:R-:W2:Y:S01]  /*1ea10*/  LDL.LU R211, [R1+0x49c] ;  /* 0x00049c0001d37983 */ /* 0x000ea20000300800 */
[----:B------:R-:W-:-:S03]  /*1ea20*/  F2FP.F16.F32.PACK_AB R125, RZ, R125 ;  /* 0x0000007dff7d723e */ /* 0x000fc600000000ff */
[----:B------:R-:W-:Y:S01]  /*1ea30*/  @P0 STG.E.U16 desc[UR36][R10.64+0x2], R123 ;  /* 0x0000027b0a000986 */ /* 0x000fe2000c101524 */
[----:B------:R-:W-:-:S03]  /*1ea40*/  ISETP.GT.AND P0, PT, R0, 0x8, P2 ;  /* 0x000000080000780c */ /* 0x000fc60001704270 */
[----:B------:R-:W-:Y:S01]  /*1ea50*/  @P1 STG.E.U16 desc[UR36][R8.64+0x10], R124 ;  /* 0x0000107c08001986 */ /* 0x000fe2000c101524 */
[----:B------:R-:W-:Y:S01]  /*1ea60*/  ISETP.GT.AND P1, PT, R0, 0x9, P2 ;  /* 0x000000090000780c */ /* 0x000fe20001724270 */
[-C--:B------:R-:W-:Y:S01]  /*1ea70*/  FMUL R126, R126, R2.reuse ;  /* 0x000000027e7e7220 */ /* 0x080fe20000400000 */
[C---:B------:R-:W-:Y:S01]  /*1ea80*/  ISETP.GT.AND P5, PT, R0.reuse, 0x11, P3 ;  /* 0x000000110000780c */ /* 0x040fe20001fa4270 */
[----:B------:R-:W-:Y:S01]  /*1ea90*/  @P4 STG.E.U16 desc[UR36][R8.64+0x12], R125 ;  /* 0x0000127d08004986 */ /* 0x000fe2000c101524 */
[-C--:B------:R-:W-:Y:S01]  /*1eaa0*/  FMUL R127, R127, R2.reuse ;  /* 0x000000027f7f7220 */ /* 0x080fe20000400000 */
[----:B------:R-:W-:Y:S01]  /*1eab0*/  ISETP.GT.AND P4, PT, R0, 0x10, P3 ;  /* 0x000000100000780c */ /* 0x000fe20001f84270 */
[-C--:B------:R-:W-:Y:S01]  /*1eac0*/  FMUL R129, R129, R2.reuse ;  /* 0x0000000281817220 */ /* 0x080fe20000400000 */
[----:B------:R-:W2:Y:S01]  /*1ead0*/  LDL.LU R212, [R1+0x498] ;  /* 0x0004980001d47983 */ /* 0x000ea20000300800 */
[----:B------:R-:W-:Y:S01]  /*1eae0*/  FMUL R128, R128, R2 ;  /* 0x0000000280807220 */ /* 0x000fe20000400000 */
[----:B------:R-:W-:-:S02]  /*1eaf0*/  F2FP.F16.F32.PACK_AB R126, RZ, R126 ;  /* 0x0000007eff7e723e */ /* 0x000fc400000000ff */
[----:B------:R-:W-:Y:S01]  /*1eb00*/  F2FP.F16.F32.PACK_AB R127, RZ, R127 ;  /* 0x0000007fff7f723e */ /* 0x000fe200000000ff */
[----:B------:R-:W2:Y:S01]  /*1eb10*/  LDL.LU R213, [R1+0x494] ;  /* 0x0004940001d57983 */ /* 0x000ea20000300800 */
[----:B------:R-:W-:Y:S02]  /*1eb20*/  F2FP.F16.F32.PACK_AB R129, RZ, R129 ;  /* 0x00000081ff81723e */ /* 0x000fe400000000ff */
[----:B------:R-:W-:Y:S01]  /*1eb30*/  F2FP.F16.F32.PACK_AB R128, RZ, R128 ;  /* 0x00000080ff80723e */ /* 0x000fe200000000ff */
[----:B------:R-:W-:Y:S01]  /*1eb40*/  @P0 STG.E.U16 desc[UR36][R6.64+0x10], R126 ;  /* 0x0000107e06000986 */ /* 0x000fe2000c101524 */
[----:B------:R-:W-:-:S03]  /*1eb50*/  ISETP.GT.AND P0, PT, R0, 0x10, P2 ;  /* 0x000000100000780c */ /* 0x000fc60001704270 */
[----:B------:R-:W-:Y:S01]  /*1eb60*/  @P1 STG.E.U16 desc[UR36][R10.64+0x12], R127 ;  /* 0x0000127f0a001986 */ /* 0x000fe2000c101524 */
[----:B------:R-:W-:Y:S01]  /*1eb70*/  ISETP.GT.AND P1, PT, R0, 0x11, P2 ;  /* 0x000000110000780c */ /* 0x000fe20001724270 */
[-C--:B------:R-:W-:Y:S02]  /*1eb80*/  FMUL R130, R130, R2.reuse ;  /* 0x0000000282827220 */ /* 0x080fe40000400000 */
[----:B------:R-:W-:Y:S01]  /*1eb90*/  @P5 STG.E.U16 desc[UR36][R8.64+0x22], R129 ;  /* 0x0000228108005986 */ /* 0x000fe2000c101524 */
[C---:B------:R-:W-:Y:S01]  /*1eba0*/  ISETP.GT.AND P5, PT, R0.reuse, 0x19, P3 ;  /* 0x000000190000780c */ /* 0x040fe20001fa4270 */
[-C--:B------:R-:W-:Y:S02]  /*1ebb0*/  FMUL R131, R131, R2.reuse ;  /* 0x0000000283837220 */ /* 0x080fe40000400000 */
[----:B------:R-:W-:Y:S01]  /*1ebc0*/  @P4 STG.E.U16 desc[UR36][R8.64+0x20], R128 ;  /* 0x0000208008004986 */ /* 0x000fe2000c101524 */
[----:B------:R-:W-:Y:S01]  /*1ebd0*/  ISETP.GT.AND P4, PT, R0, 0x18, P3 ;  /* 0x000000180000780c */ /* 0x000fe20001f84270 */
[-C--:B------:R-:W-:Y:S01]  /*1ebe0*/  FMUL R133, R133, R2.reuse ;  /* 0x0000000285857220 */ /* 0x080fe20000400000 */
[----:B------:R-:W-:Y:S01]  /*1ebf0*/  FMUL R132, R132, R2 ;  /* 0x0000000284847220 */ /* 0x000fe20000400000 */
[----:B------:R-:W-:Y:S01]  /*1ec00*/  F2FP.F16.F32.PACK_AB R130, RZ, R130 ;  /* 0x00000082ff82723e */ /* 0x000fe200000000ff */
[----:B------:R-:W2:Y:S01]  /*1ec10*/  LDL.LU R214, [R1+0x490] ;  /* 0x0004900001d67983 */ /* 0x000ea20000300800 */
[----:B------:R-:W-:-:S02]  /*1ec20*/  F2FP.F16.F32.PACK_AB R131, RZ, R131 ;  /* 0x00000083ff83723e */ /* 0x000fc400000000ff */
[----:B------:R-:W-:Y:S01]  /*1ec30*/  F2FP.F16.F32.PACK_AB R133, RZ, R133 ;  /* 0x00000085ff85723e */ /* 0x000fe200000000ff */
[----:B------:R-:W2:Y:S01]  /*1ec40*/  LDL.LU R215, [R1+0x48c] ;  /* 0x00048c0001d77983 */ /* 0x000ea20000300800 */
[----:B------:R-:W-:-:S03]  /*1ec50*/  F2FP.F16.F32.PACK_AB R132, RZ, R132 ;  /* 0x00000084ff84723e */ /* 0x000fc600000000ff */
[----:B------:R-:W2:Y:S04]  /*1ec60*/  LDL.LU R24, [R1+0x488] ;  /* 0x0004880001187983 */ /* 0x000ea80000300800 */
        /* <DEDUP_REMOVED lines=249> */
[-C--:B---3--:R-:W-:Y:S01]  /*1fc00*/  FMUL R185, R185, R2.reuse ;  /* 0x00000002b9b97220 */ /* 0x088fe20000400000 */
[----:B------:R-:W-:Y:S01]  /*1fc10*/  FMUL R184, R184, R2 ;  /* 0x00000002b8b87220 */ /* 0x000fe20000400000 */
[----:B------:R-:W-:Y:S01]  /*1fc20*/  F2FP.F16.F32.PACK_AB R182, RZ, R182 ;  /* 0x000000b6ffb6723e */ /* 0x000fe200000000ff */
[----:B------:R-:W3:Y:S01]  /*1fc30*/  LDL.LU R72, [R1+0x3c8] ;  /* 0x0003c80001487983 */ /* 0x000ee20000300800 */
[----:B------:R-:W-:-:S02]  /*1fc40*/  F2FP.F16.F32.PACK_AB R183, RZ, R183 ;  /* 0x000000b7ffb7723e */ /* 0x000fc400000000ff */
[----:B------:R-:W-:Y:S01]  /*1fc50*/  F2FP.F16.F32.PACK_AB R185, RZ, R185 ;  /* 0x000000b9ffb9723e */ /* 0x000fe200000000ff */
[----:B------:R-:W3:Y:S01]  /*1fc60*/  LDL.LU R73, [R1+0x3c4] ;  /* 0x0003c40001497983 */ /* 0x000ee20000300800 */
[----:B------:R-:W-:-:S03]  /*1fc70*/  F2FP.F16.F32.PACK_AB R184, RZ, R184 ;  /* 0x000000b8ffb8723e */ /* 0x000fc600000000ff */
[----:B------:R-:W3:Y:S04]  /*1fc80*/  LDL.LU R74, [R1+0x3c0] ;  /* 0x0003c000014a7983 */ /* 0x000ee80000300800 */
[----:B------:R-:W3:Y:S04]  /*1fc90*/  LDL.LU R75, [R1+0x3bc] ;  /* 0x0003bc00014b7983 */ /* 0x000ee80000300800 */
[----:B------:R-:W-:Y:S01]  /*1fca0*/  @P0 STG.E.U16 desc[UR36][R6.64+0xf0], R182 ;  /* 0x0000f0b606000986 */ /* 0x000fe2000c101524 */
[----:B------:R-:W-:-:S03]  /*1fcb0*/  ISETP.GT.AND P0, PT, R0, 0x80, P2 ;  /* 0x000000800000780c */ /* 0x000fc60001704270 */
[----:B------:R-:W-:Y:S01]  /*1fcc0*/  @P1 STG.E.U16 desc[UR36][R10.64+0xf2], R183 ;  /* 0x0000f2b70a001986 */ /* 0x000fe2000c101524 */
[----:B------:R-:W-:Y:S01]  /*1fcd0*/  ISETP.GT.AND P1, PT, R0, 0x81, P2 ;  /* 0x000000810000780c */ /* 0x000fe20001724270 */
[-C--:B----4-:R-:W-:Y:S02]  /*1fce0*/  FMUL R186, R186, R2.reuse ;  /* 0x00000002baba7220 */ /* 0x090fe40000400000 */
        /* <DEDUP_REMOVED lines=8> */
[----:B------:R-:W4:Y:S01]  /*1fd70*/  LDL.LU R76, [R1+0x3b8] ;  /* 0x0003b800014c7983 */ /* 0x000f220000300800 */
[----:B------:R-:W-:-:S02]  /*1fd80*/  F2FP.F16.F32.PACK_AB R187, RZ, R187 ;  /* 0x000000bbffbb723e */ /* 0x000fc400000000ff */
[----:B------:R-:W-:Y:S01]  /*1fd90*/  F2FP.F16.F32.PACK_AB R189, RZ, R189 ;  /* 0x000000bdffbd723e */ /* 0x000fe200000000ff */
[----:B------:R-:W4:Y:S01]  /*1fda0*/  LDL.LU R77, [R1+0x3b4] ;  /* 0x0003b400014d7983 */ /* 0x000f220000300800 */
[----:B------:R-:W-:-:S03]  /*1fdb0*/  F2FP.F16.F32.PACK_AB R188, RZ, R188 ;  /* 0x000000bcffbc723e */ /* 0x000fc600000000ff */
[----:B------:R-:W4:Y:S04]  /*1fdc0*/  LDL.LU R78, [R1+0x3b0] ;  /* 0x0003b000014e7983 */ /* 0x000f280000300800 */
[----:B------:R-:W4:Y:S04]  /*1fdd0*/  LDL.LU R79, [R1+0x3ac] ;  /* 0x0003ac00014f7983 */ /* 0x000f280000300800 */
        /* <DEDUP_REMOVED lines=30> */
[-C--:B--2---:R-:W-:Y:S01]  /*1ffc0*/  FMUL R197, R197, R2.reuse ;  /* 0x00000002c5c57220 */ /* 0x084fe20000400000 */
        /* <DEDUP_REMOVED lines=12> */
[----:B------:R-:W-:-:S03]  /*20090*/  ISETP.GT.AND P6, PT, R0, 0xa0, P3 ;  /* 0x000000a00000780c */ /* 0x000fc60001fc4270 */
[----:B------:R-:W-:Y:S01]  /*200a0*/  @P5 STG.E.U16 desc[UR36][R8.64+0x132], R197 ;  /* 0x000132c508005986 */ /* 0x000fe2000c101524 */
[----:B------:R-:W-:Y:S01]  /*200b0*/  ISETP.GT.AND P5, PT, R0, 0x99, P2 ;  /* 0x000000990000780c */ /* 0x000fe200017a4270 */
[-C--:B------:R-:W-:Y:S01]  /*200c0*/  FMUL R198, R198, R2.reuse ;  /* 0x00000002c6c67220 */ /* 0x080fe20000400000 */
[C---:B------:R-:W-:Y:S01]  /*200d0*/  ISETP.GT.AND P1, PT, R0.reuse, 0xa1, P3 ;  /* 0x000000a10000780c */ /* 0x040fe20001f24270 */
[----:B------:R-:W-:Y:S01]  /*200e0*/  @P4 STG.E.U16 desc[UR36][R8.64+0x130], R196 ;  /* 0x000130c408004986 */ /* 0x000fe2000c101524 */
[----:B------:R-:W-:Y:S01]  /*200f0*/  ISETP.GT.AND P4, PT, R0, 0xa0, P2 ;  /* 0x000000a00000780c */ /* 0x000fe20001784270 */
[-C--:B------:R-:W-:Y:S01]  /*20100*/  FMUL R199, R199, R2.reuse ;  /* 0x00000002c7c77220 */ /* 0x080fe20000400000 */
[-C--:B------:R-:W-:Y:S01]  /*20110*/  FMUL R200, R200, R2.reuse ;  /* 0x00000002c8c87220 */ /* 0x080fe20000400000 */
[-C--:B------:R-:W-:Y:S01]  /*20120*/  FMUL R201, R201, R2.reuse ;  /* 0x00000002c9c97220 */ /* 0x080fe20000400000 */
[----:B------:R-:W-:Y:S01]  /*20130*/  FMUL R202, R202, R2 ;  /* 0x00000002caca7220 */ /* 0x000fe20000400000 */
[----:B------:R-:W-:Y:S01]  /*20140*/  F2FP.F16.F32.PACK_AB R198, RZ, R198 ;  /* 0x000000c6ffc6723e */ /* 0x000fe200000000ff */
[----:B------:R-:W2:Y:S01]  /*20150*/  LDL.LU R88, [R1+0x388] ;  /* 0x0003880001587983 */ /* 0x000ea20000300800 */
[----:B------:R-:W-:-:S02]  /*20160*/  F2FP.F16.F32.PACK_AB R199, RZ, R199 ;  /* 0x000000c7ffc7723e */ /* 0x000fc400000000ff */
[----:B------:R-:W-:Y:S01]  /*20170*/  F2FP.F16.F32.PACK_AB R200, RZ, R200 ;  /* 0x000000c8ffc8723e */ /* 0x000fe200000000ff */
[----:B------:R-:W2:Y:S01]  /*20180*/  LDL.LU R89, [R1+0x384] ;  /* 0x0003840001597983 */ /* 0x000ea20000300800 */
[----:B------:R-:W-:Y:S02]  /*20190*/  F2FP.F16.F32.PACK_AB R201, RZ, R201 ;  /* 0x000000c9ffc9723e */ /* 0x000fe400000000ff */
[----:B------:R-:W-:Y:S01]  /*201a0*/  F2FP.F16.F32.PACK_AB R202, RZ, R202 ;  /* 0x000000caffca723e */ /* 0x000fe200000000ff */
[----:B------:R-:W2:Y:S04]  /*201b0*/  LDL.LU R90, [R1+0x380] ;  /* 0x00038000015a7983 */ /* 0x000ea80000300800 */
[----:B------:R-:W2:Y:S04]  /*201c0*/  LDL.LU R91, [R1+0x37c] ;  /* 0x00037c00015b7983 */ /* 0x000ea80000300800 */
[----:B------:R-:W-:Y:S01]  /*201d0*/  @P0 STG.E.U16 desc[UR36][R6.64+0x130], R198 ;  /* 0x000130c606000986 */ /* 0x000fe2000c101524 */
[----:B------:R-:W-:-:S03]  /*201e0*/  ISETP.GT.AND P0, PT, R0, 0xa1, P2 ;  /* 0x000000a10000780c */ /* 0x000fc60001704270 */
[----:B------:R-:W-:Y:S01]  /*201f0*/  @P5 STG.E.U16 desc[UR36][R10.64+0x132], R199 ;  /* 0x000132c70a005986 */ /* 0x000fe2000c101524 */
[----:B------:R-:W-:-:S03]  /*20200*/  ISETP.GT.AND P5, PT, R0, 0xa9, P3 ;  /* 0x000000a90000780c */ /* 0x000fc60001fa4270 */
[----:B------:R-:W-:Y:S01]  /*20210*/  @P6 STG.E.U16 desc[UR36][R8.64+0x140], R200 ;  /* 0x000140c808006986 */ /* 0x000fe2000c101524 */
[----:B------:R-:W-:-:S03]  /*20220*/  ISETP.GT.AND P6, PT, R0, 0xa8, P2 ;  /* 0x000000a80000780c */ /* 0x000fc600017c4270 */
[----:B------:R-:W-:Y:S01]  /*20230*/  @P1 STG.E.U16 desc[UR36][R8.64+0x142], R201 ;  /* 0x000142c908001986 */ /* 0x000fe2000c101524 */
[----:B------:R-:W-:-:S03]  /*20240*/  FMUL R203, R203, R2 ;  /* 0x00000002cbcb7220 */ /* 0x000fc60000400000 */
[----:B------:R-:W-:Y:S01]  /*20250*/  @P4 STG.E.U16 desc[UR36][R6.64+0x140], R202 ;  /* 0x000140ca06004986 */ /* 0x000fe2000c101524 */
[----:B------:R-:W-:Y:S01]  /*20260*/  ISETP.GT.AND P4, PT, R0, 0xa8, P3 ;  /* 0x000000a80000780c */ /* 0x000fe20001f84270 */
[-C--:B------:R-:W-:Y:S01]  /*20270*/  FMUL R204, R204, R2.reuse ;  /* 0x00000002cccc7220 */ /* 0x080fe20000400000 */
[-C--:B------:R-:W-:Y:S01]  /*20280*/  FMUL R205, R205, R2.reuse ;  /* 0x00000002cdcd7220 */ /* 0x080fe20000400000 */
[----:B------:R-:W-:Y:S01]  /*20290*/  FMUL R206, R206, R2 ;  /* 0x00000002cece7220 */ /* 0x000fe20000400000 */
[----:B------:R-:W2:Y:S01]  /*202a0*/  LDL.LU R92, [R1+0x378] ;  /* 0x00037800015c7983 */ /* 0x000ea20000300800 */
[----:B------:R-:W-:Y:S02]  /*202b0*/  F2FP.F16.F32.PACK_AB R203, RZ, R203 ;  /* 0x000000cbffcb723e */ /* 0x000fe400000000ff */
[----:B------:R-:W-:Y:S01]  /*202c0*/  F2FP.F16.F32.PACK_AB R204, RZ, R204 ;  /* 0x000000ccffcc723e */ /* 0x000fe200000000ff */
[----:B------:R-:W2:Y:S01]  /*202d0*/  LDL.LU R93, [R1+0x374] ;  /* 0x00037400015d7983 */ /* 0x000ea20000300800 */
[----:B------:R-:W-:-:S02]  /*202e0*/  F2FP.F16.F32.PACK_AB R205, RZ, R205 ;  /* 0x000000cdffcd723e */ /* 0x000fc400000000ff */
[----:B------:R-:W-:Y:S01]  /*202f0*/  F2FP.F16.F32.PACK_AB R206, RZ, R206 ;  /* 0x000000ceffce723e */ /* 0x000fe200000000ff */
[----:B------:R-:W2:Y:S04]  /*20300*/  LDL.LU R94, [R1+0x370] ;  /* 0x00037000015e7983 */ /* 0x000ea80000300800 */
[----:B------:R-:W2:Y:S04]  /*20310*/  LDL.LU R95, [R1+0x36c] ;  /* 0x00036c00015f7983 */ /* 0x000ea80000300800 */
[----:B------:R-:W-:Y:S04]  /*20320*/  @P0 STG.E.U16 desc[UR36][R10.64+0x142], R203 ;  /* 0x000142cb0a000986 */ /* 0x000fe8000c101524 */
[----:B------:R-:W-:Y:S01]  /*20330*/  @P4 STG.E.U16 desc[UR36][R8.64+0x150], R204 ;  /* 0x000150cc08004986 */ /* 0x000fe2000c101524 */
[----:B------:R-:W-:-:S03]  /*20340*/  ISETP.GT.AND P4, PT, R0, 0xa9, P2 ;  /* 0x000000a90000780c */ /* 0x000fc60001784270 */
[----:B------:R-:W-:Y:S01]  /*20350*/  @P5 STG.E.U16 desc[UR36][R8.64+0x152], R205 ;  /* 0x000152cd08005986 */ /* 0x000fe2000c101524 */
[----:B------:R-:W-:-:S03]  /*20360*/  ISETP.GT.AND P5, PT, R0, 0xb0, P3 ;  /* 0x000000b00000780c */ /* 0x000fc60001fa4270 */
[----:B------:R-:W-:Y:S01]  /*20370*/  @P6 STG.E.U16 desc[UR36][R6.64+0x150], R206 ;  /* 0x000150ce06006986 */ /* 0x000fe2000c101524 */
[----:B------:R-:W-:Y:S01]  /*20380*/  ISETP.GT.AND P6, PT, R0, 0xb1, P3 ;  /* 0x000000b10000780c */ /* 0x000fe20001fc4270 */
[-C--:B------:R-:W-:Y:S01]  /*20390*/  FMUL R207, R207, R2.reuse ;  /* 0x00000002cfcf7220 */ /* 0x080fe20000400000 */
[-C--:B------:R-:W-:Y:S01]  /*203a0*/  FMUL R209, R209, R2.reuse ;  /* 0x00000002d1d17220 */ /* 0x080fe20000400000 */
[----:B------:R-:W-:Y:S01]  /*203b0*/  FMUL R208, R208, R2 ;  /* 0x00000002d0d07220 */ /* 0x000fe20000400000 */
[----:B------:R-:W2:Y:S02]  /*203c0*/  LDL.LU R96, [R1+0x368] ;  /* 0x0003680001607983 */ /* 0x000ea40000300800 */
[----:B------:R-:W-:Y:S02]  /*203d0*/  F2FP.F16.F32.PACK_AB R207, RZ, R207 ;  /* 0x000000cfffcf723e */ /* 0x000fe400000000ff */
[----:B------:R-:W2:Y:S01]  /*203e0*/  LDL.LU R97, [R1+0x364] ;  /* 0x0003640001617983 */ /* 0x000ea20000300800 */
[----:B------:R-:W-:-:S03]  /*203f0*/  F2FP.F16.F32.PACK_AB R209, RZ, R209 ;  /* 0x000000d1ffd1723e */ /* 0x000fc600000000ff */
[----:B------:R-:W2:Y:S01]  /*20400*/  LDL.LU R98, [R1+0x360] ;  /* 0x0003600001627983 */ /* 0x000ea20000300800 */
[----:B------:R-:W-:-:S03]  /*20410*/  F2FP.F16.F32.PACK_AB R208, RZ, R208 ;  /* 0x000000d0ffd0723e */ /* 0x000fc600000000ff */
        /* <DEDUP_REMOVED lines=9> */
[----:B------:R-:W2:Y:S01]  /*204b0*/  LDL.LU R100, [R1+0x358] ;  /* 0x0003580001647983 */ /* 0x000ea20000300800 */
[----:B------:R-:W-:-:S03]  /*204c0*/  FMUL R212, R212, R2 ;  /* 0x00000002d4d47220 */ /* 0x000fc60000400000 */
[----:B------:R-:W2:Y:S01]  /*204d0*/  LDL.LU R101, [R1+0x354] ;  /* 0x0003540001657983 */ /* 0x000ea20000300800 */
[----:B------:R-:W-:-:S03]  /*204e0*/  F2FP.F16.F32.PACK_AB R210, RZ, R210 ;  /* 0x000000d2ffd2723e */ /* 0x000fc600000000ff */
[----:B------:R-:W2:Y:S01]  /*204f0*/  LDL.LU R102, [R1+0x350] ;  /* 0x0003500001667983 */ /* 0x000ea20000300800 */
[----:B------:R-:W-:-:S03]  /*20500*/  F2FP.F16.F32.PACK_AB R211, RZ, R211 ;  /* 0x000000d3ffd3723e */ /* 0x000fc600000000ff */
[----:B------:R-:W2:Y:S01]  /*20510*/  LDL.LU R103, [R1+0x34c] ;  /* 0x00034c0001677983 */ /* 0x000ea20000300800 */
[----:B------:R-:W-:-:S03]  /*20520*/  F2FP.F16.F32.PACK_AB R212, RZ, R212 ;  /* 0x000000d4ffd4723e */ /* 0x000fc600000000ff */
[----:B------:R-:W-:Y:S01]  /*20530*/  @P6 STG.E.U16 desc[UR36][R6.64+0x160], R210 ;  /* 0x000160d206006986 */ /* 0x000fe2000c101524 */
[----:B------:R-:W-:-:S03]  /*20540*/  ISETP.GT.AND P3, PT, R0, 0xb9, P3 ;  /* 0x000000b90000780c */ /* 0x000fc60001f64270 */
[----:B------:R-:W-:Y:S01]  /*20550*/  @P5 STG.E.U16 desc[UR36][R10.64+0x162], R211 ;  /* 0x000162d30a005986 */ /* 0x000fe2000c101524 */
[----:B------:R-:W-:-:S03]  /*20560*/  FMUL R213, R213, R2 ;  /* 0x00000002d5d57220 */ /* 0x000fc60000400000 */
[----:B------:R-:W-:Y:S01]  /*20570*/  @P4 STG.E.U16 desc[UR36][R8.64+0x170], R212 ;  /* 0x000170d408004986 */ /* 0x000fe2000c101524 */
[C---:B------:R-:W-:Y:S02]  /*20580*/  ISETP.GT.AND P4, PT, R0.reuse, 0xb8, P2 ;  /* 0x000000b80000780c */ /* 0x040fe40001784270 */
[C---:B------:R-:W-:Y:S01]  /*20590*/  ISETP.GT.AND P0, PT, R3.reuse, 0x180, PT ;  /* 0x000001800300780c */ /* 0x040fe20003f04270 */
[----:B------:R-:W2:Y:S01]  /*205a0*/  LDL.LU R104, [R1+0x348] ;  /* 0x0003480001687983 */ /* 0x000ea20000300800 */
[----:B------:R-:W-:Y:S01]  /*205b0*/  ISETP.GT.AND P1, PT, R3, 0x188, PT ;  /* 0x000001880300780c */ /* 0x000fe20003f24270 */
[----:B------:R-:W-:Y:S02]  /*205c0*/  IMAD.U32 R3, RZ, RZ, UR8 ;  /* 0x00000008ff037e24 */ /* 0x000fe4000f8e00ff */
[----:B------:R-:W2:Y:S01]  /*205d0*/  LDL.LU R105, [R1+0x344] ;  /* 0x0003440001697983 */ /* 0x000ea20000300800 */
[----:B------:R-:W-:-:S03]  /*205e0*/  ISETP.GT.AND P2, PT, R0, 0xb9, P2 ;  /* 0x000000b90000780c */ /* 0x000fc60001744270 */
[----:B------:R-:W2:Y:S01]  /*205f0*/  LDL.LU R106, [R1+0x340] ;  /* 0x00034000016a7983 */ /* 0x000ea20000300800 */
[----:B------:R-:W-:Y:S01]  /*20600*/  F2FP.F16.F32.PACK_AB R213, RZ, R213 ;  /* 0x000000d5ffd5723e */ /* 0x000fe200000000ff */
[-C--:B------:R-:W-:Y:S01]  /*20610*/  FMUL R214, R214, R2.reuse ;  /* 0x00000002d6d67220 */ /* 0x080fe20000400000 */
[----:B------:R-:W-:Y:S01]  /*20620*/  ISETP.GT.AND P5, PT, R0, RZ, P0 ;  /* 0x000000ff0000720c */ /* 0x000fe200007a4270 */
[----:B------:R-:W2:Y:S01]  /*20630*/  LDL.LU R107, [R1+0x33c] ;  /* 0x00033c00016b7983 */ /* 0x000ea20000300800 */
[-C--:B------:R-:W-:Y:S01]  /*20640*/  FMUL R215, R215, R2.reuse ;  /* 0x00000002d7d77220 */ /* 0x080fe20000400000 */
[----:B------:R-:W-:Y:S01]  /*20650*/  UIMAD UR11, UR9, 0x300, URZ ;  /* 0x00000300090b78a4 */ /* 0x000fe2000f8e023f */
[----:B------:R-:W-:Y:S01]  /*20660*/  FMUL R24, R24, R2 ;  /* 0x0000000218187220 */ /* 0x000fe20000400000 */
[----:B------:R-:W-:Y:S01]  /*20670*/  IMAD.WIDE.U32 R4, R3, 0x300, R4 ;  /* 0x0000030003047825 */ /* 0x000fe200078e0004 */
[----:B------:R0:W-:Y:S01]  /*20680*/  @P3 STG.E.U16 desc[UR36][R8.64+0x172], R213 ;  /* 0x000172d508003986 */ /* 0x0001e2000c101524 */
[----:B------:R-:W-:-:S02]  /*20690*/  F2FP.F16.F32.PACK_AB R214, RZ, R214 ;  /* 0x000000d6ffd6723e */ /* 0x000fc400000000ff */
[----:B------:R-:W-:Y:S01]  /*206a0*/  F2FP.F16.F32.PACK_AB R215, RZ, R215 ;  /* 0x000000d7ffd7723e */ /* 0x000fe200000000ff */
[----:B------:R-:W2:Y:S01]  /*206b0*/  LDL.LU R108, [R1+0x338] ;  /* 0x00033800016c7983 */ /* 0x000ea20000300800 */
[----:B------:R-:W-:Y:S02]  /*206c0*/  F2FP.F16.F32.PACK_AB R24, RZ, R24 ;  /* 0x00000018ff18723e */ /* 0x000fe400000000ff */
[----:B------:R-:W-:Y:S01]  /*206d0*/  IADD3 R5, R5, UR11, RZ ;  /* 0x0000000b05057c10 */ /* 0x000fe2000fffe0ff */
[----:B------:R-:W2:Y:S01]  /*206e0*/  LDL.LU R109, [R1+0x334] ;  /* 0x00033400016d7983 */ /* 0x000ea20000300800 */
[----:B0-----:R-:W-:-:S03]  /*206f0*/  @P4 IMAD.MOV.U32 R8, RZ, RZ, R6 ;  /* 0x000000ffff084224 */ /* 0x001fc600078e0006 */
[----:B------:R-:W2:Y:S01]  /*20700*/  LDL.LU R110, [R1+0x330] ;  /* 0x00033000016e7983 */ /* 0x000ea20000300800 */
[----:B------:R-:W-:Y:S01]  /*20710*/  @P4 IMAD.MOV.U32 R9, RZ, RZ, R7 ;  /* 0x000000ffff094224 */ /* 0x000fe200078e0007 */
[C---:B------:R-:W-:Y:S02]  /*20720*/  ISETP.GT.AND P3, PT, R0.reuse, 0x1, P0 ;  /* 0x000000010000780c */ /* 0x040fe40000764270 */
[----:B------:R-:W2:Y:S04]  /*20730*/  LDL.LU R111, [R1+0x32c] ;  /* 0x00032c00016f7983 */ /* 0x000ea80000300800 */
[----:B------:R0:W-:Y:S01]  /*20740*/  @P4 STG.E.U16 desc[UR36][R8.64+0x170], R214 ;  /* 0x000170d608004986 */ /* 0x0001e2000c101524 */
[----:B------:R-:W-:-:S03]  /*20750*/  ISETP.GT.AND P4, PT, R0, 0x1, P1 ;  /* 0x000000010000780c */ /* 0x000fc60000f84270 */
[----:B------:R1:W-:Y:S01]  /*20760*/  @P2 STG.E.U16 desc[UR36][R10.64+0x172], R215 ;  /* 0x000172d70a002986 */ /* 0x0003e2000c101524 */
[----:B------:R-:W-:-:S03]  /*20770*/  FMUL R25, R25, R2 ;  /* 0x0000000219197220 */ /* 0x000fc60000400000 */
[----:B------:R-:W-:Y:S01]  /*20780*/  @P5 STG.E.U16 desc[UR36][R4.64], R24 ;  /* 0x0000001804005986 */ /* 0x000fe2000c101524 */
[----:B------:R-:W-:Y:S01]  /*20790*/  ISETP.GT.AND P5, PT, R0, RZ, P1 ;  /* 0x000000ff0000720c */ /* 0x000fe20000fa4270 */
[-C--:B------:R-:W-:Y:S01]  /*207a0*/  FMUL R26, R26, R2.reuse ;  /* 0x000000021a1a7220 */ /* 0x080fe20000400000 */
[----:B------:R-:W-:Y:S01]  /*207b0*/  FMUL R27, R27, R2 ;  /* 0x000000021b1b7220 */ /* 0x000fe20000400000 */
[----:B------:R-:W-:Y:S01]  /*207c0*/  IADD3 R6, P6, R4, UR5, RZ ;  /* 0x0000000504067c10 */ /* 0x000fe2000ffde0ff */
[----:B------:R-:W2:Y:S01]  /*207d0*/  LDL.LU R112, [R1+0x328] ;  /* 0x0003280001707983 */ /* 0x000ea20000300800 */
[----:B------:R-:W-:Y:S02]  /*207e0*/  F2FP.F16.F32.PACK_AB R25, RZ, R25 ;  /* 0x00000019ff19723e */ /* 0x000fe400000000ff */
[----:B------:R-:W-:Y:S01]  /*207f0*/  F2FP.F16.F32.PACK_AB R26, RZ, R26 ;  /* 0x0000001aff1a723e */ /* 0x000fe200000000ff */
[----:B------:R-:W2:Y:S01]  /*20800*/  LDL.LU R113, [R1+0x324] ;  /* 0x0003240001717983 */ /* 0x000ea20000300800 */
[----:B------:R-:W-:-:S02]  /*20810*/  IADD3.X R7, R5, UR4, RZ, P6, !PT ;  /* 0x0000000405077c10 */ /* 0x000fc4000b7fe4ff */
[----:B------:R-:W-:Y:S01]  /*20820*/  F2FP.F16.F32.PACK_AB R27, RZ, R27 ;  /* 0x0000001bff1b723e */ /* 0x000fe200000000ff */
[----:B------:R-:W-:Y:S01]  /*20830*/  @P3 STG.E.U16 desc[UR36][R4.64+0x2], R25 ;  /* 0x0000021904003986 */ /* 0x000fe2000c101524 */
[C---:B------:R-:W-:Y:S02]  /*20840*/  ISETP.GT.AND P2, PT, R0.reuse, 0x8, P0 ;  /* 0x000000080000780c */ /* 0x040fe40000744270 */
[----:B------:R-:W-:Y:S01]  /*20850*/  ISETP.GT.AND P3, PT, R0, 0x9, P0 ;  /* 0x000000090000780c */ /* 0x000fe20000764270 */
[----:B------:R-:W-:Y:S01]  /*20860*/  @P5 STG.E.U16 desc[UR36][R6.64], R26 ;  /* 0x0000001a06005986 */ /* 0x000fe2000c101524 */
[-C--:B------:R-:W-:Y:S01]  /*20870*/  FMUL R28, R28, R2.reuse ;  /* 0x000000021c1c7220 */ /* 0x080fe20000400000 */
[C---:B------:R-:W-:Y:S02]  /*20880*/  ISETP.GT.AND P5, PT, R0.reuse, 0x9, P1 ;  /* 0x000000090000780c */ /* 0x040fe40000fa4270 */
[----:B------:R-:W-:Y:S01]  /*20890*/  @P4 STG.E.U16 desc[UR36][R6.64+0x2], R27 ;  /* 0x0000021b06004986 */ /* 0x000fe2000c101524 */
[----:B------:R-:W-:Y:S01]  /*208a0*/  ISETP.GT.AND P4, PT, R0, 0x8, P1 ;  /* 0x000000080000780c */ /* 0x000fe20000f84270 */
[-C--:B------:R-:W-:Y:S01]  /*208b0*/  FMUL R29, R29, R2.reuse ;  /* 0x000000021d1d7220 */ /* 0x080fe20000400000 */
        /* <DEDUP_REMOVED lines=14> */
[----:B------:R-:W-:Y:S01]  /*209a0*/  ISETP.GT.AND P4, PT, R0, 0x10, P1 ;  /* 0x000000100000780c */ /* 0x000fe20000f84270 */
[-C--:B------:R-:W-:Y:S02]  /*209b0*/  FMUL R33, R33, R2.reuse ;  /* 0x0000000221217220 */ /* 0x080fe40000400000 */
[----:B------:R-:W2:Y:S01]  /*209c0*/  LDL.LU R116, [R1+0x318] ;  /* 0x0003180001747983 */ /* 0x000ea20000300800 */
[----:B------:R-:W-:-:S03]  /*209d0*/  FMUL R34, R34, R2 ;  /* 0x0000000222227220 */ /* 0x000fc60000400000 */
[----:B------:R-:W-:Y:S01]  /*209e0*/  @P5 STG.E.U16 desc[UR36][R6.64+0x12], R31 ;  /* 0x0000121f06005986 */ /* 0x000fe2000c101524 */
[----:B------:R-:W-:-:S03]  /*209f0*/  ISETP.GT.AND P5, PT, R0, 0x11, P1 ;  /* 0x000000110000780c */ /* 0x000fc60000fa4270 */
[----:B------:R-:W2:Y:S01]  /*20a00*/  LDL.LU R117, [R1+0x314] ;  /* 0x0003140001757983 */ /* 0x000ea20000300800 */
[----:B------:R-:W-:-:S03]  /*20a10*/  FMUL R35, R35, R2 ;  /* 0x0000000223237220 */ /* 0x000fc60000400000 */
[----:B------:R-:W2:Y:S01]  /*20a20*/  LDL.LU R118, [R1+0x310] ;  /* 0x0003100001767983 */ /* 0x000ea20000300800 */
[----:B------:R-:W-:-:S03]  /*20a30*/  F2FP.F16.F32.PACK_AB R32, RZ, R32 ;  /* 0x00000020ff20723e */ /* 0x000fc600000000ff */
[----:B------:R-:W2:Y:S01]  /*20a40*/  LDL.LU R119, [R1+0x30c] ;  /* 0x00030c0001777983 */ /* 0x000ea20000300800 */
[----:B------:R-:W-:Y:S02]  /*20a50*/  F2FP.F16.F32.PACK_AB R33, RZ, R33 ;  /* 0x00000021ff21723e */ /* 0x000fe400000000ff */
        /* <DEDUP_REMOVED lines=15> */
[-C--:B------:R-:W-:Y:S01]  /*20b50*/  FMUL R40, R40, R2.reuse ;  /* 0x0000000228287220 */ /* 0x080fe20000400000 */
[----:B------:R-:W-:Y:S01]  /*20b60*/  F2FP.F16.F32.PACK_AB R37, RZ, R37 ;  /* 0x00000025ff25723e */ /* 0x000fe200000000ff */
[----:B------:R-:W-:Y:S01]  /*20b70*/  FMUL R41, R41, R2 ;  /* 0x0000000229297220 */ /* 0x000fe20000400000 */
        /* <DEDUP_REMOVED lines=10> */
[C---:B------:R-:W-:Y:S01]  /*20c20*/  ISETP.GT.AND P5, PT, R0.reuse, 0x21, P1 ;  /* 0x000000210000780c */ /* 0x040fe20000fa4270 */
[----:B------:R-:W-:Y:S01]  /*20c30*/  FMUL R43, R43, R2 ;  /* 0x000000022b2b7220 */ /* 0x000fe20000400000 */
[----:B------:R-:W-:Y:S01]  /*20c40*/  F2FP.F16.F32.PACK_AB R40, RZ, R40 ;  /* 0x00000028ff28723e */ /* 0x000fe200000000ff */
[----:B------:R0:W5:Y:S01]  /*20c50*/  LDL.LU R16, [R1+0x308] ;  /* 0x0003080001107983 */ /* 0x0001620000300800 */
        /* <DEDUP_REMOVED lines=15> */
[----:B------:R-:W-:-:S02]  /*20d50*/  F2FP.F16.F32.PACK_AB R44, RZ, R44 ;  /* 0x0000002cff2c723e */ /* 0x000fc400000000ff */
        /* <DEDUP_REMOVED lines=103> */
[-C--:B---3--:R-:W-:Y:S02]  /*213d0*/  FMUL R72, R72, R2.reuse ;  /* 0x0000000248487220 */ /* 0x088fe40000400000 */
        /* <DEDUP_REMOVED lines=47> */
[-C--:B--2---:R-:W-:Y:S02]  /*216d0*/  FMUL R84, R84, R2.reuse ;  /* 0x0000000254547220 */ /* 0x084fe40000400000 */
        /* <DEDUP_REMOVED lines=94> */
[----:B------:R-:W-:-:S03]  /*21cc0*/  ISETP.GT.AND P3, PT, R0, 0xa9, P0 ;  /* 0x000000a90000780c */ /* 0x000fc60000764270 */
[----:B------:R-:W-:Y:S01]  /*21cd0*/  @P4 STG.E.U16 desc[UR36][R6.64+0x140], R106 ;  /* 0x0001406a06004986 */ /* 0x000fe2000c101524 */
[-C--:B------:R-:W-:Y:S01]  /*21ce0*/  FMUL R108, R108, R2.reuse ;  /* 0x000000026c6c7220 */ /* 0x080fe20000400000 */
[C---:B------:R-:W-:Y:S02]  /*21cf0*/  ISETP.GT.AND P6, PT, R0.reuse, 0xa9, P1 ;  /* 0x000000a90000780c */ /* 0x040fe40000fc4270 */
[----:B------:R-:W-:Y:S01]  /*21d00*/  @P5 STG.E.U16 desc[UR36][R6.64+0x142], R107 ;  /* 0x0001426b06005986 */ /* 0x000fe2000c101524 */
[----:B------:R-:W-:Y:S01]  /*21d10*/  ISETP.GT.AND P5, PT, R0, 0xa8, P1 ;  /* 0x000000a80000780c */ /* 0x000fe20000fa4270 */
[-C--:B------:R-:W-:Y:S01]  /*21d20*/  FMUL R109, R109, R2.reuse ;  /* 0x000000026d6d7220 */ /* 0x080fe20000400000 */
[-C--:B------:R-:W-:Y:S01]  /*21d30*/  FMUL R110, R110, R2.reuse ;  /* 0x000000026e6e7220 */ /* 0x080fe20000400000 */
[----:B------:R-:W-:Y:S01]  /*21d40*/  FMUL R111, R111, R2 ;  /* 0x000000026f6f7220 */ /* 0x000fe20000400000 */
[----:B------:R-:W-:Y:S02]  /*21d50*/  F2FP.F16.F32.PACK_AB R108, RZ, R108 ;  /* 0x0000006cff6c723e */ /* 0x000fe400000000ff */
[----:B------:R-:W-:-:S02]  /*21d60*/  F2FP.F16.F32.PACK_AB R109, RZ, R109 ;  /* 0x0000006dff6d723e */ /* 0x000fc400000000ff */
[----:B------:R-:W-:Y:S02]  /*21d70*/  F2FP.F16.F32.PACK_AB R110, RZ, R110 ;  /* 0x0000006eff6e723e */ /* 0x000fe400000000ff */
[----:B------:R-:W-:Y:S01]  /*21d80*/  F2FP.F16.F32.PACK_AB R111, RZ, R111 ;  /* 0x0000006fff6f723e */ /* 0x000fe200000000ff */
[----:B------:R-:W-:Y:S01]  /*21d90*/  @P2 STG.E.U16 desc[UR36][R4.64+0x150], R108 ;  /* 0x0001506c04002986 */ /* 0x000fe2000c101524 */
[C---:B------:R-:W-:Y:S02]  /*21da0*/  ISETP.GT.AND P4, PT, R0.reuse, 0xb0, P0 ;  /* 0x000000b00000780c */ /* 0x040fe40000784270 */
[C---:B------:R-:W-:Y:S01]  /*21db0*/  ISETP.GT.AND P2, PT, R0.reuse, 0xb1, P0 ;  /* 0x000000b10000780c */ /* 0x040fe20000744270 */
[----:B------:R-:W-:Y:S01]  /*21dc0*/  @P3 STG.E.U16 desc[UR36][R4.64+0x152], R109 ;  /* 0x0001526d04003986 */ /* 0x000fe2000c101524 */
[C---:B------:R-:W-:Y:S02]  /*21dd0*/  ISETP.GT.AND P3, PT, R0.reuse, 0xb8, P0 ;  /* 0x000000b80000780c */ /* 0x040fe40000764270 */
[----:B------:R-:W-:Y:S01]  /*21de0*/  ISETP.GT.AND P0, PT, R0, 0xb9, P0 ;  /* 0x000000b90000780c */ /* 0x000fe20000704270 */
[----:B------:R-:W-:Y:S01]  /*21df0*/  @P5 STG.E.U16 desc[UR36][R6.64+0x150], R110 ;  /* 0x0001506e06005986 */ /* 0x000fe2000c101524 */
[----:B------:R-:W-:-:S03]  /*21e00*/  FMUL R112, R112, R2 ;  /* 0x0000000270707220 */ /* 0x000fc60000400000 */
[----:B------:R-:W-:Y:S01]  /*21e10*/  @P6 STG.E.U16 desc[UR36][R6.64+0x152], R111 ;  /* 0x0001526f06006986 */ /* 0x000fe2000c101524 */
[C---:B------:R-:W-:Y:S01]  /*21e20*/  ISETP.GT.AND P6, PT, R0.reuse, 0xb0, P1 ;  /* 0x000000b00000780c */ /* 0x040fe20000fc4270 */
[----:B------:R-:W-:Y:S01]  /*21e30*/  FMUL R113, R113, R2 ;  /* 0x0000000271717220 */ /* 0x000fe20000400000 */
[----:B------:R-:W-:Y:S02]  /*21e40*/  F2FP.F16.F32.PACK_AB R112, RZ, R112 ;  /* 0x00000070ff70723e */ /* 0x000fe400000000ff */
[----:B------:R-:W-:Y:S01]  /*21e50*/  ISETP.GT.AND P5, PT, R0, 0xb1, P1 ;  /* 0x000000b10000780c */ /* 0x000fe20000fa4270 */
[----:B------:R-:W-:Y:S01]  /*21e60*/  FMUL R114, R114, R2 ;  /* 0x0000000272727220 */ /* 0x000fe20000400000 */
[----:B------:R-:W-:Y:S01]  /*21e70*/  F2FP.F16.F32.PACK_AB R113, RZ, R113 ;  /* 0x00000071ff71723e */ /* 0x000fe200000000ff */
[----:B------:R-:W-:Y:S01]  /*21e80*/  @P4 STG.E.U16 desc[UR36][R4.64+0x160], R112 ;  /* 0x0001607004004986 */ /* 0x000fe2000c101524 */
[----:B------:R-:W-:Y:S01]  /*21e90*/  ISETP.GT.AND P4, PT, R0, 0xb8, P1 ;  /* 0x000000b80000780c */ /* 0x000fe20000f84270 */
[----:B0-----:R-:W-:Y:S01]  /*21ea0*/  @P3 IMAD.MOV.U32 R9, RZ, RZ, R5 ;  /* 0x000000ffff093224 */ /* 0x001fe200078e0005 */
[----:B------:R-:W-:Y:S01]  /*21eb0*/  @P3 MOV R8, R4 ;  /* 0x0000000400083202 */ /* 0x000fe20000000f00 */
[----:B-1----:R-:W-:Y:S01]  /*21ec0*/  @P0 IMAD.MOV.U32 R10, RZ, RZ, R4 ;  /* 0x000000ffff0a0224 */ /* 0x002fe200078e0004 */
[----:B------:R-:W-:Y:S01]  /*21ed0*/  @P0 MOV R11, R5 ;  /* 0x00000005000b0202 */ /* 0x000fe20000000f00 */
[----:B------:R0:W-:Y:S01]  /*21ee0*/  @P2 STG.E.U16 desc[UR36][R4.64+0x162], R113 ;  /* 0x0001627104002986 */ /* 0x0001e2000c101524 */
[----:B------:R-:W-:Y:S01]  /*21ef0*/  F2FP.F16.F32.PACK_AB R114, RZ, R114 ;  /* 0x00000072ff72723e */ /* 0x000fe200000000ff */
[-C--:B------:R-:W-:Y:S01]  /*21f00*/  FMUL R115, R115, R2.reuse ;  /* 0x0000000273737220 */ /* 0x080fe20000400000 */
[-C--:B------:R-:W-:Y:S01]  /*21f10*/  FMUL R116, R116, R2.reuse ;  /* 0x0000000274747220 */ /* 0x080fe20000400000 */
[----:B------:R-:W-:Y:S01]  /*21f20*/  ISETP.GT.AND P1, PT, R0, 0xb9, P1 ;  /* 0x000000b90000780c */ /* 0x000fe20000f24270 */
[----:B------:R-:W-:Y:S01]  /*21f30*/  FMUL R117, R117, R2 ;  /* 0x0000000275757220 */ /* 0x000fe20000400000 */
[----:B0-----:R-:W-:-:S02]  /*21f40*/  @P6 IMAD.MOV.U32 R4, RZ, RZ, R6 ;  /* 0x000000ffff046224 */ /* 0x001fc400078e0006 */
[----:B------:R-:W-:Y:S01]  /*21f50*/  @P6 IMAD.MOV.U32 R5, RZ, RZ, R7 ;  /* 0x000000ffff056224 */ /* 0x000fe200078e0007 */
[----:B------:R-:W-:Y:S01]  /*21f60*/  F2FP.F16.F32.PACK_AB R115, RZ, R115 ;  /* 0x00000073ff73723e */ /* 0x000fe200000000ff */
[----:B------:R-:W-:-:S03]  /*21f70*/  FMUL R118, R118, R2 ;  /* 0x0000000276767220 */ /* 0x000fc60000400000 */
[----:B------:R0:W-:Y:S01]  /*21f80*/  @P6 STG.E.U16 desc[UR36][R4.64+0x160], R114 ;  /* 0x0001607204006986 */ /* 0x0001e2000c101524 */
[----:B------:R-:W-:Y:S01]  /*21f90*/  FMUL R119, R119, R2 ;  /* 0x0000000277777220 */ /* 0x000fe20000400000 */
[----:B------:R-:W-:Y:S02]  /*21fa0*/  F2FP.F16.F32.PACK_AB R116, RZ, R116 ;  /* 0x00000074ff74723e */ /* 0x000fe400000000ff */
[----:B------:R-:W-:Y:S02]  /*21fb0*/  F2FP.F16.F32.PACK_AB R117, RZ, R117 ;  /* 0x00000075ff75723e */ /* 0x000fe400000000ff */
[----:B------:R-:W-:Y:S02]  /*21fc0*/  F2FP.F16.F32.PACK_AB R118, RZ, R118 ;  /* 0x00000076ff76723e */ /* 0x000fe400000000ff */
[----:B0-----:R-:W-:Y:S01]  /*21fd0*/  @P5 MOV R4, R6 ;  /* 0x0000000600045202 */ /* 0x001fe20000000f00 */
[----:B------:R-:W-:Y:S01]  /*21fe0*/  @P5 IMAD.MOV.U32 R5, RZ, RZ, R7 ;  /* 0x000000ffff055224 */ /* 0x000fe200078e0007 */
[----:B------:R-:W-:-:S04]  /*21ff0*/  F2FP.F16.F32.PACK_AB R119, RZ, R119 ;  /* 0x00000077ff77723e */ /* 0x000fc800000000ff */
[----:B------:R0:W-:Y:S04]  /*22000*/  @P5 STG.E.U16 desc[UR36][R4.64+0x162], R115 ;  /* 0x0001627304005986 */ /* 0x0001e8000c101524 */
[----:B------:R1:W-:Y:S04]  /*22010*/  @P3 STG.E.U16 desc[UR36][R8.64+0x170], R116 ;  /* 0x0001707408003986 */ /* 0x0003e8000c101524 */
[----:B------:R1:W-:Y:S01]  /*22020*/  @P0 STG.E.U16 desc[UR36][R10.64+0x172], R117 ;  /* 0x000172750a000986 */ /* 0x0003e2000c101524 */
[----:B0-----:R-:W-:Y:S01]  /*22030*/  @P4 IMAD.MOV.U32 R4, RZ, RZ, R6 ;  /* 0x000000ffff044224 */ /* 0x001fe200078e0006 */
[----:B------:R-:W-:-:S05]  /*22040*/  @P4 MOV R5, R7 ;  /* 0x0000000700054202 */ /* 0x000fca0000000f00 */
[----:B------:R1:W-:Y:S04]  /*22050*/  @P4 STG.E.U16 desc[UR36][R4.64+0x170], R118 ;  /* 0x0001707604004986 */ /* 0x0003e8000c101524 */
[----:B------:R1:W-:Y:S02]  /*22060*/  @P1 STG.E.U16 desc[UR36][R6.64+0x172], R119 ;  /* 0x0001727706001986 */ /* 0x0003e4000c101524 */
.L_x_788:
[----:B------:R-:W-:Y:S05]  /*22070*/  BSYNC B0 ;  /* 0x0000000000007941 */ /* 0x000fea0003800000 */
.L_x_28:
[----:B01----:R-:W2:Y:S04]  /*22080*/  LDL.LU R5, [R1+0x300] ;  /* 0x0003000001057983 */ /* 0x003ea80000300800 */
[----:B------:R-:W2:Y:S01]  /*22090*/  LDL.LU R4, [R1+0x304] ;  /* 0x0003040001047983 */ /* 0x000ea20000300800 */
[----:B------:R-:W-:Y:S01]  /*220a0*/  ULDC UR4, c[0x0][0xc] ;  /* 0x0000030000047ab9 */ /* 0x000fe20000000800 */
[----:B------:R-:W-:Y:S01]  /*220b0*/  ULDC UR5, c[0x0][0x10] ;  /* 0x0000040000057ab9 */ /* 0x000fe20000000800 */
[----:B------:R-:W2:Y:S01]  /*220c0*/  LDC R3, c[0x0][0x14] ;  /* 0x00000500ff037b82 */ /* 0x000ea20000000800 */
[----:B------:R-:W-:Y:S01]  /*220d0*/  UIMAD.WIDE.U32 UR4, UR4, UR5, URZ ;  /* 0x00000005040472a5 */ /* 0x000fe2000f8e003f */
[----:B----4-:R-:W-:Y:S01]  /*220e0*/  PRMT R0, RZ, 0x7610, R0 ;  /* 0x00007610ff007816 */ /* 0x010fe20000000000 */
[----:B------:R-:W-:Y:S01]  /*220f0*/  UMOV UR42, 0xffffffff ;  /* 0xffffffff002a7882 */ /* 0x000fe20000000000 */
[----:B------:R-:W-:-:S03]  /*22100*/  UMOV UR43, 0xffffffff ;  /* 0xffffffff002b7882 */ /* 0x000fc60000000000 */
[----:B--2---:R-:W-:-:S04]  /*22110*/  IMAD.WIDE.U32 R4, R3, UR4, R4 ;  /* 0x0000000403047c25 */ /* 0x004fc8000f8e0004 */
[----:B------:R-:W-:Y:S01]  /*22120*/  IMAD R3, R3, UR5, RZ ;  /* 0x0000000503037c24 */ /* 0x000fe2000f8e02ff */
[----:B------:R-:W-:Y:S01]  /*22130*/  ULDC.64 UR4, c[0x0][0x650] ;  /* 0x0001940000047ab9 */ /* 0x000fe20000000a00 */
[----:B------:R-:W-:Y:S01]  /*22140*/  IMAD.MOV.U32 R7, RZ, RZ, R4 ;  /* 0x000000ffff077224 */ /* 0x000fe200078e0004 */
[----:B------:R-:W-:Y:S01]  /*22150*/  ISETP.GE.U32.AND P0, PT, R4, UR4, PT ;  /* 0x0000000404007c0c */ /* 0x000fe2000bf06070 */
[----:B------:R-:W-:-:S05]  /*22160*/  IMAD.IADD R6, R5, 0x1, R3 ;  /* 0x0000000105067824 */ /* 0x000fca00078e0203 */
[----:B------:R0:W-:Y:S01]  /*22170*/  STL [R1+0x300], R6 ;  /* 0x0003000601007387 */ /* 0x0001e20000100800 */
[----:B------:R-:W-:-:S03]  /*22180*/  ISETP.GE.U32.AND.EX P0, PT, R6, UR5, PT, P0 ;  /* 0x0000000506007c0c */ /* 0x000fc6000bf06100 */
[----:B------:R0:W-:Y:S10]  /*22190*/  STL [R1+0x304], R7 ;  /* 0x0003040701007387 */ /* 0x0001f40000100800 */
[----:B0-----:R-:W-:Y:S05]  /*221a0*/  @P0 BRA `(.L_x_789) ;  /* 0x0000000400880947 */ /* 0x001fea0003800000 */
[----:B------:R-:W0:Y:S01]  /*221b0*/  S2UR UR6, SR_CTAID.X ;  /* 0x00000000000679c3 */ /* 0x000e220000002500 */
[----:B------:R-:W-:Y:S01]  /*221c0*/  ULDC.64 UR12, c[0x0][0x628] ;  /* 0x00018a00000c7ab9 */ /* 0x000fe20000000a00 */
[----:B------:R-:W-:Y:S01]  /*221d0*/  ULDC UR4, c[0x0][0x150] ;  /* 0x0000540000047ab9 */ /* 0x000fe20000000800 */
[----:B------:R-:W-:Y:S01]  /*221e0*/  ISETP.NE.U32.AND P0, PT, RZ, UR12, PT ;  /* 0x0000000cff007c0c */ /* 0x000fe2000bf05070 */
[----:B------:R-:W-:Y:S01]  /*221f0*/  ULDC UR15, c[0x0][0x630] ;  /* 0x00018c00000f7ab9 */ /* 0x000fe20000000800 */
[C---:B------:R-:W-:Y:S01]  /*22200*/  R2UR UR16, R7.reuse ;  /* 0x00000000071072ca */ /* 0x040fe200000e0000 */
[----:B------:R-:W-:Y:S01]  /*22210*/  ULDC UR19, c[0x0][0x154] ;  /* 0x0000550000137ab9 */ /* 0x000fe20000000800 */
[----:B------:R-:W-:Y:S01]  /*22220*/  ISETP.NE.AND.EX P0, PT, RZ, UR13, PT, P0 ;  /* 0x0000000dff007c0c */ /* 0x000fe2000bf05300 */
[----:B------:R-:W1:Y:S01]  /*22230*/  S2UR UR18, SR_CTAID.Y ;  /* 0x00000000001279c3 */ /* 0x000e620000002600 */
[----:B------:R-:W-:Y:S02]  /*22240*/  R2UR UR17, R6 ;  /* 0x00000000061172ca */ /* 0x000fe400000e0000 */
[----:B------:R-:W-:-:S02]  /*22250*/  R2UR UR10, R7 ;  /* 0x00000000070a72ca */ /* 0x000fc400000e0000 */
[----:B------:R-:W-:Y:S02]  /*22260*/  R2UR UR11, R6 ;  /* 0x00000000060b72ca */ /* 0x000fe400000e0000 */
[----:B0-----:R-:W-:-:S05]  /*22270*/  I2FP.F32.U32 R0, UR6 ;  /* 0x0000000600007c45 */ /* 0x001fca0008201000 */
[----:B------:R-:W-:-:S04]  /*22280*/  FMUL R0, R0, UR4 ;  /* 0x0000000400007c20 */ /* 0x000fc80008400000 */
[----:B------:R0:W2:Y:S01]  /*22290*/  F2I.U32.TRUNC.NTZ R3, R0 ;  /* 0x0000000000037305 */ /* 0x0000a2000020f000 */
[----:B-1----:R-:W-:Y:S05]  /*222a0*/  @!P0 BRA `(.L_x_790) ;  /* 0x0000000000308947 */ /* 0x002fea0003800000 */
        /* <DEDUP_REMOVED lines=12> */
.L_x_790:
[----:B------:R-:W-:Y:S01]  /*22370*/  USHF.R.U64 UR43, UR10, UR15, UR11 ;  /* 0x0000000f0a2b7299 */ /* 0x000fe2000800120b */
[----:B0-----:R-:W-:Y:S01]  /*22380*/  I2FP.F32.U32 R0, UR18 ;  /* 0x0000001200007c45 */ /* 0x001fe20008201000 */
[----:B------:R-:W-:Y:S02]  /*22390*/  USHF.R.U32.HI UR4, URZ, UR15, UR11 ;  /* 0x0000000f3f047299 */ /* 0x000fe4000801160b */
        /* <DEDUP_REMOVED lines=8> */
[----:B------:R-:W-:Y:S01]  /*22420*/  UIMAD.WIDE.U32 UR8, UR10, UR12, UR8 ;  /* 0x0000000c0a0872a5 */ /* 0x000fe2000f8e0008 */
[----:B--2---:R-:W-:Y:S01]  /*22430*/  R2UR UR12, R3 ;  /* 0x00000000030c72ca */ /* 0x004fe200000e0000 */
[----:B------:R-:W-:Y:S01]  /*22440*/  UIMAD UR10, UR10, UR13, UR4 ;  /* 0x0000000d0a0a72a4 */ /* 0x000fe2000f8e0204 */
[----:B------:R-:W-:Y:S01]  /*22450*/  ULDC UR11, c[0x0][0x618] ;  /* 0x00018600000b7ab9 */ /* 0x000fe20000000800 */
[----:B------:R-:W-:Y:S02]  /*22460*/  ULDC UR21, c[0x0][0x658] ;  /* 0x0001960000157ab9 */ /* 0x000fe40000000800 */
[----:B------:R-:W-:Y:S01]  /*22470*/  UIADD3 UR9, UR9, UR10, URZ ;  /* 0x0000000a09097290 */ /* 0x000fe2000fffe03f */
[----:B------:R-:W-:Y:S01]  /*22480*/  UMOV UR15, 0xffffffff ;  /* 0xffffffff000f7882 */ /* 0x000fe20000000000 */
[----:B------:R-:W-:Y:S01]  /*22490*/  ULDC.64 UR4, c[0x0][0x640] ;  /* 0x0001900000047ab9 */ /* 0x000fe20000000a00 */
[----:B------:R-:W-:Y:S01]  /*224a0*/  USHF.L.U32 UR15, UR15, UR21, URZ ;  /* 0x000000150f0f7299 */ /* 0x000fe2000800063f */
[----:B------:R-:W-:Y:S01]  /*224b0*/  ISETP.NE.U32.AND P0, PT, RZ, UR4, PT ;  /* 0x00000004ff007c0c */ /* 0x000fe2000bf05070 */
[----:B------:R-:W-:-:S02]  /*224c0*/  USHF.R.U64 UR16, UR8, UR11, UR9 ;  /* 0x0000000b08107299 */ /* 0x000fc40008001209 */
[----:B------:R-:W-:Y:S01]  /*224d0*/  USHF.R.U32.HI UR8, URZ, UR11, UR9 ;  /* 0x0000000b3f087299 */ /* 0x000fe20008011609 */
[----:B0-----:R-:W-:Y:S01]  /*224e0*/  R2UR UR14, R0 ;  /* 0x00000000000e72ca */ /* 0x001fe200000e0000 */
[----:B------:R-:W-:Y:S01]  /*224f0*/  ULDC UR17, c[0x0][0x608] ;  /* 0x0001820000117ab9 */ /* 0x000fe20000000800 */
[----:B------:R-:W-:Y:S01]  /*22500*/  ULOP3.LUT UR41, URZ, UR15, URZ, 0x33, !UPT ;  /* 0x0000000f3f297292 */ /* 0x000fe2000f8e333f */
[----:B------:R-:W-:Y:S01]  /*22510*/  ISETP.NE.AND.EX P0, PT, RZ, UR5, PT, P0 ;  /* 0x00000005ff007c0c */ /* 0x000fe2000bf05300 */
[----:B------:R-:W-:Y:S02]  /*22520*/  USHF.R.U64 UR15, UR16, UR17, UR8 ;  /* 0x00000011100f7299 */ /* 0x000fe40008001208 */
[----:B------:R-:W-:Y:S02]  /*22530*/  USHF.R.U32.HI UR8, URZ, UR17, UR8 ;  /* 0x000000113f087299 */ /* 0x000fe40008011608 */
[----:B------:R-:W-:Y:S02]  /*22540*/  UIADD3 UR12, -UR12, URZ, URZ ;  /* 0x0000003f0c0c7290 */ /* 0x000fe4000fffe13f */
[----:B------:R-:W-:Y:S01]  /*22550*/  USHF.R.U64 UR17, UR15, UR21, UR8 ;  /* 0x000000150f117299 */ /* 0x000fe20008001208 */
[----:B------:R-:W-:Y:S01]  /*22560*/  UMOV UR19, 0x1 ;  /* 0x0000000100137882 */ /* 0x000fe20000000000 */
[----:B------:R-:W-:Y:S01]  /*22570*/  ULDC UR13, c[0x0][0x144] ;  /* 0x00005100000d7ab9 */ /* 0x000fe20000000800 */
[----:B------:R-:W-:Y:S01]  /*22580*/  ULDC UR7, c[0x0][0x600] ;  /* 0x0001800000077ab9 */ /* 0x000fe20000000800 */
[----:B------:R-:W-:-:S02]  /*22590*/  USHF.L.U32 UR24, UR19, UR21, URZ ;  /* 0x0000001513187299 */ /* 0x000fc4000800063f */
[----:B------:R-:W-:Y:S02]  /*225a0*/  USHF.R.U32.HI UR8, URZ, UR21, UR8 ;  /* 0x000000153f087299 */ /* 0x000fe40008011608 */
[----:B------:R-:W-:Y:S02]  /*225b0*/  UIMAD UR21, UR13, UR12, UR6 ;  /* 0x0000000c0d1572a4 */ /* 0x000fe4000f8e0206 */
[----:B------:R-:W-:Y:S02]  /*225c0*/  UIADD3 UR20, UR7, -0x1, URZ ;  /* 0xffffffff07147890 */ /* 0x000fe4000fffe03f */
[----:B------:R-:W-:Y:S01]  /*225d0*/  UIADD3 UR19, -UR14, URZ, URZ ;  /* 0x0000003f0e137290 */ /* 0x000fe2000fffe13f */
        /* <DEDUP_REMOVED lines=17> */
.L_x_791:
[----:B------:R-:W-:Y:S01]  /*226f0*/  UISETP.NE.AND UP0, UPT, UR46, URZ, UPT ;  /* 0x0000003f2e00728c */ /* 0x000fe2000bf05270 */
[----:B------:R-:W-:Y:S01]  /*22700*/  MOV R0, 0x1 ;  /* 0x0000000100007802 */ /* 0x000fe20000000f00 */
[----:B------:R-:W-:Y:S02]  /*22710*/  USHF.R.U64 UR4, UR6, UR22, UR8 ;  /* 0x0000001606047299 */ /* 0x000fe40008001208 */
[----:B------:R-:W-:Y:S02]  /*22720*/  ULOP3.LUT UR41, UR15, UR41, URZ, 0xc0, !UPT ;  /* 0x000000290f297292 */ /* 0x000fe4000f8ec03f */
[----:B------:R-:W-:Y:S02]  /*22730*/  UIADD3 UR5, -UR4, URZ, URZ ;  /* 0x0000003f04057290 */ /* 0x000fe4000fffe13f */
[----:B------:R-:W-:Y:S02]  /*22740*/  UIMAD UR41, UR24, UR4, UR41 ;  /* 0x00000004182972a4 */ /* 0x000fe4000f8e0229 */
[----:B------:R-:W-:-:S02]  /*22750*/  ULOP3.LUT UR16, UR16, UR20, URZ, 0xc0, !UPT ;  /* 0x0000001410107292 */ /* 0x000fc4000f8ec03f */
[----:B------:R-:W-:Y:S02]  /*22760*/  @UP0 UIMAD UR21, UR25, UR19, UR18 ;  /* 0x00000013191502a4 */ /* 0x000fe4000f8e0212 */
[----:B------:R-:W-:-:S03]  /*22770*/  UIMAD UR4, UR5, UR23, UR17 ;  /* 0x00000017050472a4 */ /* 0x000fc6000f8e0211 */
[----:B------:R-:W-:Y:S01]  /*22780*/  ULDC UR5, c[0x0][0x610] ;  /* 0x0001840000057ab9 */ /* 0x000fe20000000800 */
[----:B------:R-:W-:Y:S02]  /*22790*/  UIMAD UR4, UR4, UR7, UR16 ;  /* 0x00000007040472a4 */ /* 0x000fe4000f8e0210 */
[----:B------:R-:W-:-:S04]  /*227a0*/  UIMAD UR41, UR41, UR5, UR21 ;  /* 0x00000005292972a4 */ /* 0x000fc8000f8e0215 */
[----:B------:R-:W-:Y:S02]  /*227b0*/  USEL UR42, UR4, UR41, !UP0 ;  /* 0x00000029042a7287 */ /* 0x000fe4000c000000 */
[----:B------:R-:W-:-:S12]  /*227c0*/  USEL UR41, UR41, UR4, !UP0 ;  /* 0x0000000429297287 */ /* 0x000fd8000c000000 */
.L_x_789:
[----:B------:R-:W-:-:S13]  /*227d0*/  LOP3.LUT P0, RZ, R0, 0xff, RZ, 0xc0, !PT ;  /* 0x000000ff00ff7812 */ /* 0x000fda000780c0ff */
[----:B------:R-:W-:Y:S05]  /*227e0*/  @P0 BRA `(.L_x_792) ;  /* 0xfffffde800500947 */ /* 0x000fea000383ffff */
[----:B------:R-:W-:Y:S05]  /*227f0*/  EXIT ;  /* 0x000000000000794d */ /* 0x000fea0003800000 */
.L_x_3:
[----:B------:R-:W2:Y:S01]  /*22800*/  LDL R4, [R1+0x304] ;  /* 0x0003040001047983 */ /* 0x000ea20000100800 */
[----:B------:R-:W-:-:S03]  /*22810*/  ULDC.64 UR8, c[0x0][0x650] ;  /* 0x0001940000087ab9 */ /* 0x000fc60000000a00 */
[----:B------:R-:W3:Y:S01]  /*22820*/  LDL R3, [R1+0x300] ;  /* 0x0003000001037983 */ /* 0x000ee20000100800 */
[----:B------:R-:W-:Y:S01]  /*22830*/  PRMT R0, RZ, 0x7610, R0 ;  /* 0x00007610ff007816 */ /* 0x000fe20000000000 */
[----:B------:R-:W-:Y:S01]  /*22840*/  IMAD.MOV.U32 R5, RZ, RZ, -0x1 ;  /* 0xffffffffff057424 */ /* 0x000fe200078e00ff */
[----:B------:R-:W-:Y:S01]  /*22850*/  MOV R10, 0xffffffff ;  /* 0xffffffff000a7802 */ /* 0x000fe20000000f00 */
[----:B------:R-:W-:Y:S01]  /*22860*/  IMAD.MOV.U32 R2, RZ, RZ, -0x1 ;  /* 0xffffffffff027424 */ /* 0x000fe200078e00ff */
[----:B--2---:R-:W-:-:S04]  /*22870*/  ISETP.GE.U32.AND P0, PT, R4, UR8, PT ;  /* 0x0000000804007c0c */ /* 0x004fc8000bf06070 */
[----:B---3--:R-:W-:-:S13]  /*22880*/  ISETP.GE.U32.AND.EX P0, PT, R3, UR9, PT, P0 ;  /* 0x0000000903007c0c */ /* 0x008fda000bf06100 */
[----:B------:R-:W-:Y:S05]  /*22890*/  @P0 BRA `(.L_x_793) ;  /* 0x00000004008c0947 */ /* 0x000fea0003800000 */
[----:B------:R-:W-:Y:S01]  /*228a0*/  I2FP.F32.U32 R0, UR4 ;  /* 0x0000000400007c45 */ /* 0x000fe20008201000 */
[----:B0-----:R-:W-:Y:S01]  /*228b0*/  ULDC.64 UR16, c[0x0][0x628] ;  /* 0x00018a0000107ab9 */ /* 0x001fe20000000a00 */
        /* <DEDUP_REMOVED lines=24> */
.L_x_794:
        /* <DEDUP_REMOVED lines=24> */
[----:B------:R-:W-:Y:S01]  /*22bc0*/  UMOV UR19, 0x1 ;  /* 0x0000000100137882 */ /* 0x000fe20000000000 */
[----:B------:R-:W-:Y:S01]  /*22bd0*/  ULDC UR20, c[0x0][0x608] ;  /* 0x0001820000147ab9 */ /* 0x000fe20000000800 */
[----:B------:R-:W-:Y:S01]  /*22be0*/  USHF.L.U32 UR26, UR19, UR23, URZ ;  /* 0x00000017131a7299 */ /* 0x000fe2000800063f */
[----:B------:R-:W-:Y:S01]  /*22bf0*/  ISETP.NE.AND.EX P0, PT, RZ, UR9, PT, P0 ;  /* 0x00000009ff007c0c */ /* 0x000fe2000bf05300 */
[----:B------:R-:W-:Y:S02]  /*22c00*/  USHF.R.U64 UR19, UR18, UR20, UR11 ;  /* 0x0000001412137299 */ /* 0x000fe4000800120b */
[----:B------:R-:W-:Y:S02]  /*22c10*/  USHF.R.U32.HI UR11, URZ, UR20, UR11 ;  /* 0x000000143f0b7299 */ /* 0x000fe4000801160b */
[----:B------:R-:W-:-:S02]  /*22c20*/  UIADD3 UR15, -UR15, URZ, URZ ;  /* 0x0000003f0f0f7290 */ /* 0x000fc4000fffe13f */
[----:B------:R-:W-:Y:S01]  /*22c30*/  USHF.R.U64 UR20, UR19, UR23, UR11 ;  /* 0x0000001713147299 */ /* 0x000fe2000800120b */
[----:B------:R-:W-:Y:S01]  /*22c40*/  ULDC UR16, c[0x0][0x144] ;  /* 0x0000510000107ab9 */ /* 0x000fe20000000800 */
[----:B------:R-:W-:Y:S01]  /*22c50*/  ULDC UR6, c[0x0][0x600] ;  /* 0x0001800000067ab9 */ /* 0x000fe20000000800 */
[----:B------:R-:W-:Y:S02]  /*22c60*/  USHF.R.U32.HI UR11, URZ, UR23, UR11 ;  /* 0x000000173f0b7299 */ /* 0x000fe4000801160b */
[----:B------:R-:W-:Y:S02]  /*22c70*/  UIMAD UR23, UR16, UR15, UR4 ;  /* 0x0000000f101772a4 */ /* 0x000fe4000f8e0204 */
[----:B------:R-:W-:Y:S02]  /*22c80*/  UIADD3 UR22, UR6, -0x1, URZ ;  /* 0xffffffff06167890 */ /* 0x000fe4000fffe03f */
[----:B------:R-:W-:Y:S02]  /*22c90*/  ULOP3.LUT UR27, URZ, UR13, URZ, 0x33, !UPT ;  /* 0x0000000d3f1b7292 */ /* 0x000fe4000f8e333f */
        /* <DEDUP_REMOVED lines=18> */
.L_x_795:
[----:B------:R-:W-:Y:S01]  /*22dc0*/  UISETP.NE.AND UP0, UPT, UR46, URZ, UPT ;  /* 0x0000003f2e00728c */ /* 0x000fe2000bf05270 */
[----:B------:R-:W-:Y:S01]  /*22dd0*/  IMAD.MOV.U32 R0, RZ, RZ, 0x1 ;  /* 0x00000001ff007424 */ /* 0x000fe200078e00ff */
[----:B------:R-:W-:Y:S01]  /*22de0*/  USHF.R.U64 UR8, UR4, UR24, UR11 ;  /* 0x0000001804087299 */ /* 0x000fe2000800120b */
[----:B------:R-:W-:Y:S01]  /*22df0*/  IMAD.U32 R10, RZ, RZ, UR5 ;  /* 0x00000005ff0a7e24 */ /* 0x000fe2000f8e00ff */
[----:B------:R-:W-:Y:S02]  /*22e00*/  ULOP3.LUT UR4, UR19, UR27, URZ, 0xc0, !UPT ;  /* 0x0000001b13047292 */ /* 0x000fe4000f8ec03f */
[----:B------:R-:W-:Y:S02]  /*22e10*/  ULOP3.LUT UR18, UR18, UR22, URZ, 0xc0, !UPT ;  /* 0x0000001612127292 */ /* 0x000fe4000f8ec03f */
[----:B------:R-:W-:-:S03]  /*22e20*/  UIMAD UR4, UR26, UR8, UR4 ;  /* 0x000000081a0472a4 */ /* 0x000fc6000f8e0204 */
[----:B------:R-:W-:Y:S02]  /*22e30*/  @UP0 UIMAD UR23, UR28, UR21, UR7 ;  /* 0x000000151c1702a4 */ /* 0x000fe4000f8e0207 */
[----:B------:R-:W-:-:S03]  /*22e40*/  UIADD3 UR7, -UR8, URZ, URZ ;  /* 0x0000003f08077290 */ /* 0x000fc6000fffe13f */
[----:B------:R-:W-:Y:S01]  /*22e50*/  ULDC UR8, c[0x0][0x610] ;  /* 0x0001840000087ab9 */ /* 0x000fe20000000800 */
[----:B------:R-:W-:Y:S02]  /*22e60*/  UIMAD UR7, UR7, UR25, UR20 ;  /* 0x00000019070772a4 */ /* 0x000fe4000f8e0214 */
[----:B------:R-:W-:Y:S02]  /*22e70*/  UIMAD UR4, UR4, UR8, UR23 ;  /* 0x00000008040472a4 */ /* 0x000fe4000f8e0217 */
[----:B------:R-:W-:-:S04]  /*22e80*/  UIMAD UR7, UR7, UR6, UR18 ;  /* 0x00000006070772a4 */ /* 0x000fc8000f8e0212 */
[----:B------:R-:W-:Y:S02]  /*22e90*/  USEL UR6, UR7, UR4, !UP0 ;  /* 0x0000000407067287 */ /* 0x000fe4000c000000 */
[----:B------:R-:W-:-:S04]  /*22ea0*/  USEL UR4, UR4, UR7, !UP0 ;  /* 0x0000000704047287 */ /* 0x000fc8000c000000 */
[----:B------:R-:W-:Y:S02]  /*22eb0*/  MOV R2, UR6 ;  /* 0x0000000600027c02 */ /* 0x000fe40008000f00 */
[----:B------:R-:W-:-:S07]  /*22ec0*/  IMAD.U32 R5, RZ, RZ, UR4 ;  /* 0x00000004ff057e24 */ /* 0x000fce000f8e00ff */
.L_x_793:
[----:B------:R-:W-:-:S08]  /*22ed0*/  NOP ;  /* 0x0000000000007918 */ /* 0x000fd00000000000 */
[----:B0-----:R-:W0:-:S00]  /*22ee0*/  USETMAXREG.DEALLOC.CTAPOOL 0x18 ;  /* 0x00000018000079c8 */ /* 0x001e0000080e0500 */
[----:B------:R-:W-:-:S13]  /*22ef0*/  ISETP.NE.AND P0, PT, RZ, UR10, PT ;  /* 0x0000000aff007c0c */ /* 0x000fda000bf05270 */
[----:B------:R-:W-:Y:S05]  /*22f00*/  @P0 EXIT ;  /* 0x000000000000094d */ /* 0x000fea0003800000 */
[----:B0-----:R-:W-:Y:S01]  /*22f10*/  LOP3.LUT P0, RZ, R0, 0xff, RZ, 0xc0, !PT ;  /* 0x000000ff00ff7812 */ /* 0x001fe2000780c0ff */
[----:B------:R-:W-:Y:S01]  /*22f20*/  IMAD.MOV.U32 R0, RZ, RZ, 0x1 ;  /* 0x00000001ff007424 */ /* 0x000fe200078e00ff */
[----:B------:R-:W-:-:S11]  /*22f30*/  MOV R7, RZ ;  /* 0x000000ff00077202 */ /* 0x000fd60000000f00 */
[----:B------:R-:W-:Y:S05]  /*22f40*/  @!P0 BRA `(.L_x_796) ;  /* 0x0000000c00648947 */ /* 0x000fea0003800000 */
[----:B------:R-:W0:Y:S01]  /*22f50*/  S2R R3, SR_TID.X ;  /* 0x0000000000037919 */ /* 0x000e220000002100 */
[----:B------:R-:W1:Y:S01]  /*22f60*/  LDC R0, c[0x0][0x28c] ;  /* 0x0000a300ff007b82 */ /* 0x000e620000000800 */
[----:B------:R-:W-:Y:S01]  /*22f70*/  ULDC UR5, c[0x0][0x658] ;  /* 0x0001960000057ab9 */ /* 0x000fe20000000800 */
[----:B------:R-:W-:Y:S01]  /*22f80*/  UMOV UR7, 0xffffffff ;  /* 0xffffffff00077882 */ /* 0x000fe20000000000 */
[----:B------:R-:W-:Y:S01]  /*22f90*/  ULDC UR6, c[0x0][0xc] ;  /* 0x0000030000067ab9 */ /* 0x000fe20000000800 */
[----:B------:R-:W-:Y:S01]  /*22fa0*/  USHF.L.U32 UR9, UR7, UR5, URZ ;  /* 0x0000000507097299 */ /* 0x000fe2000800063f */
[----:B------:R-:W-:Y:S01]  /*22fb0*/  BSSY B0, `(.L_x_796) ;  /* 0x00000d2000007945 */ /* 0x000fe20003800000 */
[----:B------:R-:W-:Y:S01]  /*22fc0*/  UMOV UR8, 0x1 ;  /* 0x0000000100087882 */ /* 0x000fe20000000000 */
[----:B------:R-:W-:Y:S01]  /*22fd0*/  ULDC UR7, c[0x0][0x10] ;  /* 0x0000040000077ab9 */ /* 0x000fe20000000800 */
[----:B------:R-:W-:Y:S01]  /*22fe0*/  USHF.L.U32 UR5, UR8, UR5, URZ ;  /* 0x0000000508057299 */ /* 0x000fe2000800063f */
[----:B------:R-:W-:Y:S01]  /*22ff0*/  IMAD.MOV.U32 R8, RZ, RZ, 0x1 ;  /* 0x00000001ff087424 */ /* 0x000fe200078e00ff */
[----:B------:R-:W-:Y:S01]  /*23000*/  UIMAD.WIDE.U32 UR6, UR6, UR7, URZ ;  /* 0x00000007060672a5 */ /* 0x000fe2000f8e003f */
[----:B------:R-:W-:Y:S01]  /*23010*/  IMAD.MOV.U32 R7, RZ, RZ, RZ ;  /* 0x000000ffff077224 */ /* 0x000fe200078e00ff */
[----:B------:R-:W-:Y:S01]  /*23020*/  ULDC UR8, c[0x0][0x14] ;  /* 0x0000050000087ab9 */ /* 0x000fe20000000800 */
[----:B------:R-:W-:Y:S01]  /*23030*/  ULDC UR4, c[0x0][0x600] ;  /* 0x0001800000047ab9 */ /* 0x000fe20000000800 */
[----:B------:R-:W-:-:S02]  /*23040*/  UIMAD.WIDE.U32 UR20, UR6, UR8, URZ ;  /* 0x00000008061472a5 */ /* 0x000fc4000f8e003f */
[----:B------:R-:W-:Y:S02]  /*23050*/  UIMAD UR7, UR7, UR8, URZ ;  /* 0x00000008070772a4 */ /* 0x000fe4000f8e023f */
[----:B------:R-:W-:Y:S02]  /*23060*/  ULOP3.LUT UR24, UR40, 0x2, URZ, 0xfc, !UPT ;  /* 0x0000000228187892 */ /* 0x000fe4000f8efc3f */
[----:B------:R-:W-:Y:S02]  /*23070*/  UIADD3 UR4, UR4, -0x1, URZ ;  /* 0xffffffff04047890 */ /* 0x000fe4000fffe03f */
[----:B------:R-:W-:Y:S01]  /*23080*/  ULOP3.LUT UR6, URZ, UR9, URZ, 0x33, !UPT ;  /* 0x000000093f067292 */ /* 0x000fe2000f8e333f */
[----:B-1----:R-:W-:Y:S01]  /*23090*/  VIADD R0, R0, 0x1f ;  /* 0x0000001f00007836 */ /* 0x002fe20000000000 */
[----:B------:R-:W-:Y:S01]  /*230a0*/  UIADD3 UR7, UR21, UR7, URZ ;  /* 0x0000000715077290 */ /* 0x000fe2000fffe03f */
[----:B------:R-:W-:Y:S01]  /*230b0*/  ULDC.64 UR22, c[0x0][0x198] ;  /* 0x0000660000167ab9 */ /* 0x000fe20000000a00 */
[----:B0-----:R-:W-:-:S02]  /*230c0*/  LOP3.LUT P2, RZ, R3, 0x7f, RZ, 0xc0, !PT ;  /* 0x0000007f03ff7812 */ /* 0x001fc4000784c0ff */
[----:B------:R-:W-:Y:S02]  /*230d0*/  LOP3.LUT P0, RZ, R3, 0x1f, RZ, 0xc0, !PT ;  /* 0x0000001f03ff7812 */ /* 0x000fe4000780c0ff */
[----:B------:R-:W-:Y:S02]  /*230e0*/  SHF.R.S32.HI R3, RZ, 0x1f, R0 ;  /* 0x0000001fff037819 */ /* 0x000fe40000011400 */
[----:B------:R-:W-:Y:S02]  /*230f0*/  PLOP3.LUT P0, PT, P0, P2, PT, 0x8a, 0x0 ;  /* 0x000000000000781c */ /* 0x000fe40000705172 */
[----:B------:R-:W-:Y:S02]  /*23100*/  LEA.HI R3, R3, R0, RZ, 0x5 ;  /* 0x0000000003037211 */ /* 0x000fe400078f28ff */
[----:B------:R-:W-:Y:S02]  /*23110*/  MOV R0, 0x1 ;  /* 0x0000000100007802 */ /* 0x000fe40000000f00 */
[----:B------:R-:W-:-:S05]  /*23120*/  SHF.R.S32.HI R6, RZ, 0x5, R3 ;  /* 0x00000005ff067819 */ /* 0x000fca0000011403 */
[----:B------:R-:W-:-:S07]  /*23130*/  VIADD R11, R6, 0x1 ;  /* 0x00000001060b7836 */ /* 0x000fce0000000000 */
.L_x_808:
[----:B------:R-:W-:-:S03]  /*23140*/  UMOV UR8, 0xffffffff ;  /* 0xffffffff00087882 */ /* 0x000fc60000000000 */
[----:B------:R-:W-:Y:S05]  /*23150*/  BRA.DIV UR8, `(.L_x_797) ;  /* 0x0000000e08f47947 */ /* 0x000fea000b800000 */
[----:B------:R-:W-:-:S13]  /*23160*/  ELECT P6, URZ, PT ;  /* 0x00000000003f782f */ /* 0x000fda00038c0000 */
.L_x_820:
[----:B------:R-:W0:Y:S01]  /*23170*/  LDC R3, c[0x0][0x28c] ;  /* 0x0000a300ff037b82 */ /* 0x000e220000000800 */
[----:B------:R-:W-:Y:S01]  /*23180*/  BSSY B1, `(.L_x_798) ;  /* 0x0000038000017945 */ /* 0x000fe20003800000 */
[----:B0-----:R-:W-:-:S13]  /*23190*/  ISETP.LT.OR P6, PT, R3, 0x1, !P6 ;  /* 0x000000010300780c */ /* 0x001fda00077c1670 */
[----:B------:R-:W-:Y:S05]  /*231a0*/  @P6 BRA `(.L_x_799) ;  /* 0x0000000000d46947 */ /* 0x000fea0003800000 */
[----:B------:R-:W-:Y:S01]  /*231b0*/  IMAD R2, R2, 0xc0, RZ ;  /* 0x000000c002027824 */ /* 0x000fe200078e02ff */
[----:B------:R-:W-:Y:S01]  /*231c0*/  SHF.L.U32 R5, R5, 0x9, RZ ;  /* 0x0000000905057819 */ /* 0x000fe200000006ff */
[----:B------:R-:W-:Y:S01]  /*231d0*/  IMAD.MOV.U32 R14, RZ, RZ, RZ ;  /* 0x000000ffff0e7224 */ /* 0x000fe200078e00ff */
[----:B------:R-:W-:Y:S01]  /*231e0*/  MOV R3, R0 ;  /* 0x0000000000037202 */ /* 0x000fe20000000f00 */
[----:B------:R-:W-:Y:S02]  /*231f0*/  IMAD.MOV.U32 R4, RZ, RZ, R11 ;  /* 0x000000ffff047224 */ /* 0x000fe400078e000b */
[----:B------:R-:W-:-:S07]  /*23200*/  IMAD.MOV.U32 R9, RZ, RZ, R7 ;  /* 0x000000ffff097224 */ /* 0x000fce00078e0007 */
.L_x_803:
[----:B------:R-:W0:Y:S01]  /*23210*/  S2R R13, SR_CgaCtaId ;  /* 0x00000000000d7919 */ /* 0x000e220000008800 */
[----:B------:R-:W-:-:S04]  /*23220*/  MOV R12, 0x400 ;  /* 0x00000400000c7802 */ /* 0x000fc80000000f00 */
[----:B0-----:R-:W-:Y:S02]  /*23230*/  LEA R16, R13, R12, 0x18 ;  /* 0x0000000c0d107211 */ /* 0x001fe400078ec0ff */
[----:B------:R-:W-:Y:S01]  /*23240*/  SHF.L.U32 R12, R3, 0x1f, RZ ;  /* 0x0000001f030c7819 */ /* 0x000fe200000006ff */
[----:B------:R-:W0:Y:S02]  /*23250*/  @!P2 LDC R13, c[0x0][0x500] ;  /* 0x00014000ff0dab82 */ /* 0x000e240000000800 */
[----:B------:R-:W-:-:S04]  /*23260*/  IMAD R15, R9, 0x8, R16 ;  /* 0x00000008090f7824 */ /* 0x000fc800078e0210 */
[----:B------:R-:W1:Y:S02]  /*23270*/  SYNCS.PHASECHK.TRANS64.TRYWAIT P1, [R15+URZ+0x28], R12 ;  /* 0x0000280c0f0075a7 */ /* 0x000e64000802017f */
[----:B-1----:R-:W-:Y:S05]  /*23280*/  @!P1 BRA `(.L_x_800) ;  /* 0x0000000c00c89947 */ /* 0x002fea0003800000 */
.L_x_821:
[----:B------:R-:W-:Y:S01]  /*23290*/  UPRMT UR8, UR24, 0x9910, URZ ;  /* 0x0000991018087896 */ /* 0x000fe2000800003f */
[----:B0-----:R0:W-:Y:S03]  /*232a0*/  @!P2 SYNCS.ARRIVE.TRANS64 RZ, [R15+URZ], R13 ;  /* 0x0000000d0fffa9a7 */ /* 0x0011e6000800003f */
[----:B------:R-:W-:-:S06]  /*232b0*/  UISETP.NE.AND UP0, UPT, UR8, 0x2, UPT ;  /* 0x000000020800788c */ /* 0x000fcc000bf05270 */
[----:B------:R-:W-:-:S13]  /*232c0*/  PLOP3.LUT P1, PT, PT, PT, UP0, 0x80, 0x0 ;  /* 0x000000000000781c */ /* 0x000fda0003f2f008 */
[----:B0-----:R-:W-:Y:S05]  /*232d0*/  @P1 BRA `(.L_x_801) ;  /* 0x0000000000041947 */ /* 0x001fea0003800000 */
[----:B------:R-:W-:Y:S01]  /*232e0*/  BPT.TRAP 0x1 ;  /* 0x000000040000795c */ /* 0x000fe20000300000 */
.L_x_801:
[----:B------:R-:W-:Y:S05]  /*232f0*/  @P0 BRA `(.L_x_802) ;  /* 0x0000000000040947 */ /* 0x000fea0003800000 */
[----:B------:R-:W-:Y:S01]  /*23300*/  BPT.TRAP 0x1 ;  /* 0x000000040000795c */ /* 0x000fe20000300000 */
.L_x_802:
[C---:B-1----:R-:W-:Y:S01]  /*23310*/  LEA R12, R9.reuse, R16, 0xf ;  /* 0x00000010090c7211 */ /* 0x042fe200078e78ff */
[----:B------:R-:W-:Y:S01]  /*23320*/  IMAD R16, R9, 0x3000, R16 ;  /* 0x0000300009107824 */ /* 0x000fe200078e0210 */
[----:B------:R-:W-:Y:S01]  /*23330*/  R2UR UR18, R5 ;  /* 0x00000000051272ca */ /* 0x000fe200000e0000 */
[----:B------:R-:W-:Y:S01]  /*23340*/  VIADD R4, R4, 0xffffffff ;  /* 0xffffffff04047836 */ /* 0x000fe20000000000 */
[----:B------:R-:W-:Y:S01]  /*23350*/  R2UR UR8, R12 ;  /* 0x000000000c0872ca */ /* 0x000fe200000e0000 */
[----:B------:R-:W-:Y:S01]  /*23360*/  UIADD3 UR14, UP0, UR22, 0xf0, URZ ;  /* 0x000000f0160e7890 */ /* 0x000fe2000ff1e03f */
[----:B------:R-:W-:Y:S01]  /*23370*/  R2UR UR11, R16 ;  /* 0x00000000100b72ca */ /* 0x000fe200000e0000 */
[----:B------:R-:W-:Y:S01]  /*23380*/  UIADD3 UR26, UP1, UR22, 0x1f0, URZ ;  /* 0x000001f0161a7890 */ /* 0x000fe2000ff3e03f */
[----:B------:R-:W-:Y:S01]  /*23390*/  R2UR UR9, R15 ;  /* 0x000000000f0972ca */ /* 0x000fe200000e0000 */
[----:B------:R-:W-:Y:S01]  /*233a0*/  UIADD3.X UR15, URZ, UR23, URZ, UP0, !UPT ;  /* 0x000000173f0f7290 */ /* 0x000fe200087fe43f */
[----:B------:R-:W-:Y:S01]  /*233b0*/  R2UR UR10, R14 ;  /* 0x000000000e0a72ca */ /* 0x000fe200000e0000 */
[----:B------:R-:W-:Y:S01]  /*233c0*/  VIADD R9, R9, 0x1 ;  /* 0x0000000109097836 */ /* 0x000fe20000000000 */
[----:B------:R-:W-:Y:S01]  /*233d0*/  R2UR UR12, R10 ;  /* 0x000000000a0c72ca */ /* 0x000fe200000e0000 */
[----:B------:R-:W-:Y:S01]  /*233e0*/  UIADD3.X UR27, URZ, UR23, URZ, UP1, !UPT ;  /* 0x000000173f1b7290 */ /* 0x000fe20008ffe43f */
[----:B------:R-:W-:Y:S01]  /*233f0*/  R2UR UR19, R2 ;  /* 0x00000000021372ca */ /* 0x000fe200000e0000 */
[----:B------:R-:W-:Y:S01]  /*23400*/  UMOV UR16, 0x0 ;  /* 0x0000000000107882 */ /* 0x000fe20000000000 */
[----:B------:R-:W-:Y:S01]  /*23410*/  ISETP.GT.AND P3, PT, R4, 0x1, PT ;  /* 0x000000010400780c */ /* 0x000fe20003f64270 */
[----:B------:R-:W-:Y:S01]  /*23420*/  UIADD3 UR8, UR8, 0x100, URZ ;  /* 0x0000010008087890 */ /* 0x000fe2000fffe03f */
[----:B------:R-:W-:Y:S01]  /*23430*/  ISETP.NE.AND P1, PT, R9, 0x5, PT ;  /* 0x000000050900780c */ /* 0x000fe20003f25270 */
[----:B------:R-:W-:Y:S01]  /*23440*/  UIADD3 UR13, UR11, 0x28100, URZ ;  /* 0x000281000b0d7890 */ /* 0x000fe2000fffe03f */
[----:B------:R-:W-:Y:S01]  /*23450*/  IADD3 R14, R14, 0x20, RZ ;  /* 0x000000200e0e7810 */ /* 0x000fe20007ffe0ff */
[----:B------:R-:W-:Y:S01]  /*23460*/  UMOV UR17, 0x10000000 ;  /* 0x1000000000117882 */ /* 0x000fe20000000000 */
[----:B------:R-:W-:Y:S01]  /*23470*/  UMOV UR11, UR18 ;  /* 0x00000012000b7c82 */ /* 0x000fe20008000000 */
[----:B------:R-:W-:-:S02]  /*23480*/  SEL R12, RZ, 0x1, P1 ;  /* 0x00000001ff0c7807 */ /* 0x000fc40000800000 */
[----:B------:R-:W-:Y:S01]  /*23490*/  SEL R9, R9, RZ, P1 ;  /* 0x000000ff09097207 */ /* 0x000fe20000800000 */
[----:B------:R0:W-:Y:S01]  /*234a0*/  UTMALDG.3D [UR8], [UR14], desc[UR16] ;  /* 0x000010080e0075b4 */ /* 0x0001e20008011000 */
[----:B------:R-:W-:Y:S01]  /*234b0*/  LOP3.LUT R3, R3, R12, RZ, 0x3c, !PT ;  /* 0x0000000c03037212 */ /* 0x000fe200078e3cff */
[----:B0-----:R-:W-:Y:S01]  /*234c0*/  UMOV UR8, UR13 ;  /* 0x0000000d00087c82 */ /* 0x001fe20008000000 */
[----:B------:R-:W-:Y:S02]  /*234d0*/  UMOV UR11, UR19 ;  /* 0x00000013000b7c82 */ /* 0x000fe40008000000 */
[----:B------:R0:W-:Y:S02]  /*234e0*/  UTMALDG.3D [UR8], [UR26], desc[UR16] ;  /* 0x000010081a0075b4 */ /* 0x0001e40008011000 */
[----:B0-----:R-:W-:Y:S05]  /*234f0*/  @P3 BRA `(.L_x_803) ;  /* 0xfffffffc00443947 */ /* 0x001fea000383ffff */
.L_x_799:
[----:B------:R-:W-:Y:S05]  /*23500*/  BSYNC B1 ;  /* 0x0000000000017941 */ /* 0x000fea0003800000 */
.L_x_798:
[----:B------:R-:W2:Y:S01]  /*23510*/  LDL.LU R16, [R1+0x300] ;  /* 0x0003000001107983 */ /* 0x000ea20000300800 */
[----:B------:R-:W-:Y:S01]  /*23520*/  LOP3.LUT P1, RZ, R8, 0xff, RZ, 0xc0, !PT ;  /* 0x000000ff08ff7812 */ /* 0x000fe2000782c0ff */
[C---:B------:R-:W-:Y:S01]  /*23530*/  IMAD.IADD R4, R6.reuse, 0x1, R7 ;  /* 0x0000000106047824 */ /* 0x040fe200078e0207 */
[----:B------:R-:W-:Y:S01]  /*23540*/  ULDC.64 UR8, c[0x0][0x650] ;  /* 0x0001940000087ab9 */ /* 0x000fe20000000a00 */
[----:B------:R-:W3:Y:S01]  /*23550*/  LDL.LU R15, [R1+0x304] ;  /* 0x00030400010f7983 */ /* 0x000ee20000300800 */
[----:B------:R-:W-:Y:S01]  /*23560*/  ISETP.GE.U32.AND P3, PT, R6, 0x5, PT ;  /* 0x000000050600780c */ /* 0x000fe20003f66070 */
[----:B------:R-:W-:Y:S01]  /*23570*/  BSSY B1, `(.L_x_804) ;  /* 0x0000073000017945 */ /* 0x000fe20003800000 */
[----:B------:R-:W-:Y:S01]  /*23580*/  IMAD.MOV.U32 R10, RZ, RZ, -0x1 ;  /* 0xffffffffff0a7424 */ /* 0x000fe200078e00ff */
[----:B------:R-:W-:-:S06]  /*23590*/  PRMT R8, RZ, 0x7610, R8 ;  /* 0x00007610ff087816 */ /* 0x000fcc0000000008 */
[----:B------:R-:W0:Y:S01]  /*235a0*/  @P1 S2R R3, SR_CgaCtaId ;  /* 0x0000000000031919 */ /* 0x000e220000008800 */
[----:B------:R-:W-:-:S04]  /*235b0*/  @P1 MOV R2, 0x400 ;  /* 0x0000040000021802 */ /* 0x000fc80000000f00 */
[----:B0-----:R-:W-:-:S04]  /*235c0*/  @P1 LEA R2, R3, R2, 0x18 ;  /* 0x0000000203021211 */ /* 0x001fc800078ec0ff */
[----:B------:R0:W-:Y:S01]  /*235d0*/  @P1 SYNCS.ARRIVE.TRANS64.A1T0 RZ, [R2+URZ+0x68], RZ ;  /* 0x000068ff02ff19a7 */ /* 0x0001e2000810003f */
[----:B------:R-:W-:-:S04]  /*235e0*/  ISETP.GT.U32.AND P1, PT, R4, 0x4, PT ;  /* 0x000000040400780c */ /* 0x000fc80003f24070 */
[----:B------:R-:W-:Y:S01]  /*235f0*/  ISETP.LT.U32.AND P1, PT, R6, 0x5, P1 ;  /* 0x000000050600780c */ /* 0x000fe20000f21070 */
[----:B0-----:R-:W-:Y:S01]  /*23600*/  IMAD.WIDE.U32 R2, R4, -0x33333333, RZ ;  /* 0xcccccccd04027825 */ /* 0x001fe200078e00ff */
[----:B------:R-:W-:-:S04]  /*23610*/  MOV R2, 0xffffffff ;  /* 0xffffffff00027802 */ /* 0x000fc80000000f00 */
[----:B------:R-:W-:Y:S02]  /*23620*/  SHF.R.U32.HI R5, RZ, 0x2, R3 ;  /* 0x00000002ff057819 */ /* 0x000fe40000011603 */
[----:B------:R-:W-:-:S03]  /*23630*/  SEL R3, RZ, 0x1, !P1 ;  /* 0x00000001ff037807 */ /* 0x000fc60004800000 */
[----:B------:R-:W-:Y:S01]  /*23640*/  IMAD R7, R5, -0x5, R4 ;  /* 0xfffffffb05077824 */ /* 0x000fe200078e0204 */
[----:B------:R-:W-:Y:S02]  /*23650*/  LOP3.LUT R0, R0, R3, RZ, 0x3c, !PT ;  /* 0x0000000300007212 */ /* 0x000fe400078e3cff */
[----:B------:R-:W-:Y:S02]  /*23660*/  PRMT R3, RZ, 0x7610, R3 ;  /* 0x00007610ff037816 */ /* 0x000fe40000000003 */
[----:B------:R-:W-:Y:S01]  /*23670*/  @P3 LOP3.LUT R0, R0, 0x1, R5, 0x78, !PT ;  /* 0x0000000100003812 */ /* 0x000fe200078e7805 */
[----:B------:R-:W-:Y:S01]  /*23680*/  IMAD.MOV.U32 R5, RZ, RZ, -0x1 ;  /* 0xffffffffff057424 */ /* 0x000fe200078e00ff */
[----:B---3--:R-:W-:-:S04]  /*23690*/  IADD3 R15, P1, R15, UR20, RZ ;  /* 0x000000140f0f7c10 */ /* 0x008fc8000ff3e0ff */
[----:B--2---:R-:W-:Y:S01]  /*236a0*/  IADD3.X R16, R16, UR7, RZ, P1, !PT ;  /* 0x0000000710107c10 */ /* 0x004fe20008ffe4ff */
[----:B------:R0:W-:Y:S01]  /*236b0*/  STL [R1+0x304], R15 ;  /* 0x0003040f01007387 */ /* 0x0001e20000100800 */
[----:B------:R-:W-:-:S03]  /*236c0*/  ISETP.GE.U32.AND P1, PT, R15, UR8, PT ;  /* 0x000000080f007c0c */ /* 0x000fc6000bf26070 */
[----:B------:R0:W-:Y:S01]  /*236d0*/  STL [R1+0x300], R16 ;  /* 0x0003001001007387 */ /* 0x0001e20000100800 */
[----:B------:R-:W-:-:S13]  /*236e0*/  ISETP.GE.U32.AND.EX P1, PT, R16, UR9, PT, P1 ;  /* 0x0000000910007c0c */ /* 0x000fda000bf26110 */
[----:B0-----:R-:W-:Y:S05]  /*236f0*/  @P1 BRA `(.L_x_805) ;  /* 0x0000000400681947 */ /* 0x001fea0003800000 */
[----:B------:R-:W0:Y:S01]  /*23700*/  S2UR UR8, SR_CTAID.X ;  /* 0x00000000000879c3 */ /* 0x000e220000002500 */
[----:B------:R-:W-:Y:S01]  /*23710*/  ULDC.64 UR10, c[0x0][0x628] ;  /* 0x00018a00000a7ab9 */ /* 0x000fe20000000a00 */
[----:B------:R-:W-:Y:S01]  /*23720*/  ULDC UR9, c[0x0][0x150] ;  /* 0x0000540000097ab9 */ /* 0x000fe20000000800 */
[----:B------:R-:W-:Y:S01]  /*23730*/  ISETP.NE.U32.AND P1, PT, RZ, UR10, PT ;  /* 0x0000000aff007c0c */ /* 0x000fe2000bf25070 */
[----:B------:R-:W-:Y:S01]  /*23740*/  ULDC UR12, c[0x0][0x630] ;  /* 0x00018c00000c7ab9 */ /* 0x000fe20000000800 */
[----:B------:R-:W-:Y:S01]  /*23750*/  ULDC UR14, c[0x0][0x154] ;  /* 0x00005500000e7ab9 */ /* 0x000fe20000000800 */
[----:B------:R-:W-:Y:S02]  /*23760*/  MOV R3, R16 ;  /* 0x0000001000037202 */ /* 0x000fe40000000f00 */
[----:B------:R-:W1:Y:S01]  /*23770*/  S2UR UR13, SR_CTAID.Y ;  /* 0x00000000000d79c3 */ /* 0x000e620000002600 */
[----:B------:R-:W-:Y:S02]  /*23780*/  ISETP.NE.AND.EX P1, PT, RZ, UR11, PT, P1 ;  /* 0x0000000bff007c0c */ /* 0x000fe4000bf25310 */
[----:B0-----:R-:W-:-:S05]  /*23790*/  I2FP.F32.U32 R2, UR8 ;  /* 0x0000000800027c45 */ /* 0x001fca0008201000 */
[----:B------:R-:W-:Y:S01]  /*237a0*/  FMUL R9, R2, UR9 ;  /* 0x0000000902097c20 */ /* 0x000fe20008400000 */
[----:B------:R-:W-:Y:S01]  /*237b0*/  IMAD.MOV.U32 R2, RZ, RZ, R15 ;  /* 0x000000ffff027224 */ /* 0x000fe200078e000f */
[----:B-1----:R-:W-:-:S04]  /*237c0*/  I2FP.F32.U32 R12, UR13 ;  /* 0x0000000d000c7c45 */ /* 0x002fc80008201000 */
[----:B------:R-:W0:Y:S01]  /*237d0*/  F2I.U32.TRUNC.NTZ R9, R9 ;  /* 0x0000000900097305 */ /* 0x000e22000020f000 */
[----:B------:R-:W-:Y:S05]  /*237e0*/  @!P1 BRA `(.L_x_806) ;  /* 0x0000000000289947 */ /* 0x000fea0003800000 */
[----:B------:R-:W-:Y:S02]  /*237f0*/  ULDC UR9, c[0x0][0x634] ;  /* 0x00018d0000097ab9 */ /* 0x000fe40000000800 */
[----:B------:R-:W-:-:S05]  /*23800*/  IADD3 R3, P1, R15, UR9, RZ ;  /* 0x000000090f037c10 */ /* 0x000fca000ff3e0ff */
[----:B------:R-:W-:-:S04]  /*23810*/  IMAD.X R13, RZ, RZ, R16, P1 ;  /* 0x000000ffff0d7224 */ /* 0x000fc800008e0610 */
[----:B------:R-:W-:-:S04]  /*23820*/  IMAD.WIDE.U32 R4, R13, UR10, RZ ;  /* 0x0000000a0d047c25 */ /* 0x000fc8000f8e00ff */
[----:B------:R-:W-:-:S04]  /*23830*/  IMAD.WIDE.U32 R4, P1, R3, UR11, R4 ;  /* 0x0000000b03047c25 */ /* 0x000fc8000f820004 */
[----:B------:R-:W-:Y:S01]  /*23840*/  IMAD.WIDE.U32 R2, R3, UR10, RZ ;  /* 0x0000000a03027c25 */ /* 0x000fe2000f8e00ff */
[----:B------:R-:W-:-:S04]  /*23850*/  MOV R2, R5 ;  /* 0x0000000500027202 */ /* 0x000fc80000000f00 */
[----:B------:R-:W-:Y:S01]  /*23860*/  IADD3 RZ, P3, R3, R4, RZ ;  /* 0x0000000403ff7210 */ /* 0x000fe20007f7e0ff */
[----:B------:R-:W-:-:S04]  /*23870*/  IMAD.X R3, RZ, RZ, RZ, P1 ;  /* 0x000000ffff037224 */ /* 0x000fc800008e06ff */
[----:B------:R-:W-:-:S08]  /*23880*/  IMAD.WIDE.U32.X R2, R13, UR11, R2, P3 ;  /* 0x0000000b0d027c25 */ /* 0x000fd000098e0402 */
.L_x_806:
[--C-:B------:R-:W-:Y:S01]  /*23890*/  SHF.R.U64 R10, R2, UR12, R3.reuse ;  /* 0x0000000c020a7c19 */ /* 0x100fe20008001203 */
[----:B------:R-:W-:Y:S01]  /*238a0*/  ULDC.64 UR10, c[0x0][0x620] ;  /* 0x00018800000a7ab9 */ /* 0x000fe20000000a00 */
[----:B------:R-:W-:Y:S01]  /*238b0*/  SHF.R.U32.HI R2, RZ, UR12, R3 ;  /* 0x0000000cff027c19 */ /* 0x000fe20008011603 */
[----:B------:R-:W-:Y:S01]  /*238c0*/  FMUL R12, R12, UR14 ;  /* 0x0000000e0c0c7c20 */ /* 0x000fe20008400000 */
[----:B------:R-:W-:Y:S01]  /*238d0*/  IADD3 R13, P1, RZ, -R10, RZ ;  /* 0x8000000aff0d7210 */ /* 0x000fe20007f3e0ff */
[----:B------:R-:W-:Y:S01]  /*238e0*/  ULDC.64 UR14, c[0x0][0x640] ;  /* 0x00019000000e7ab9 */ /* 0x000fe20000000a00 */
[----:B------:R-:W-:Y:S02]  /*238f0*/  MOV R3, R16 ;  /* 0x0000001000037202 */ /* 0x000fe40000000f00 */
[----:B0-----:R-:W-:Y:S01]  /*23900*/  R2UR UR9, R9 ;  /* 0x00000000090972ca */ /* 0x001fe200000e0000 */
[----:B------:R-:W-:Y:S01]  /*23910*/  IMAD.X R2, RZ, RZ, ~R2, P1 ;  /* 0x000000ffff027224 */ /* 0x000fe200008e0e02 */
[----:B------:R-:W0:Y:S01]  /*23920*/  F2I.U32.TRUNC.NTZ R12, R12 ;  /* 0x0000000c000c7305 */ /* 0x000e22000020f000 */
[----:B------:R-:W-:-:S02]  /*23930*/  ISETP.NE.U32.AND P1, PT, RZ, UR14, PT ;  /* 0x0000000eff007c0c */ /* 0x000fc4000bf25070 */
[----:B------:R-:W-:Y:S02]  /*23940*/  IMAD R2, R2, UR10, RZ ;  /* 0x0000000a02027c24 */ /* 0x000fe4000f8e02ff */
[----:B------:R-:W-:Y:S02]  /*23950*/  ISETP.NE.AND.EX P1, PT, RZ, UR15, PT, P1 ;  /* 0x0000000fff007c0c */ /* 0x000fe4000bf25310 */
[----:B------:R-:W-:Y:S02]  /*23960*/  IMAD R5, R13, UR11, R2 ;  /* 0x0000000b0d057c24 */ /* 0x000fe4000f8e0202 */
[----:B------:R-:W-:-:S04]  /*23970*/  IMAD.MOV.U32 R2, RZ, RZ, R15 ;  /* 0x000000ffff027224 */ /* 0x000fc800078e000f */
[----:B------:R-:W-:Y:S01]  /*23980*/  IMAD.WIDE.U32 R2, R13, UR10, R2 ;  /* 0x0000000a0d027c25 */ /* 0x000fe2000f8e0002 */
[----:B------:R-:W-:Y:S01]  /*23990*/  ULDC UR10, c[0x0][0x618] ;  /* 0x00018600000a7ab9 */ /* 0x000fe20000000800 */
[----:B0-----:R-:W-:Y:S02]  /*239a0*/  R2UR UR11, R12 ;  /* 0x000000000c0b72ca */ /* 0x001fe400000e0000 */
[----:B------:R-:W-:-:S05]  /*239b0*/  IMAD.IADD R3, R3, 0x1, R5 ;  /* 0x0000000103037824 */ /* 0x000fca00078e0205 */
[--C-:B------:R-:W-:Y:S02]  /*239c0*/  SHF.R.U64 R9, R2, UR10, R3.reuse ;  /* 0x0000000a02097c19 */ /* 0x100fe40008001203 */
[----:B------:R-:W-:Y:S01]  /*239d0*/  SHF.R.U32.HI R2, RZ, UR10, R3 ;  /* 0x0000000aff027c19 */ /* 0x000fe20008011603 */
[----:B------:R-:W-:-:S03]  /*239e0*/  ULDC UR10, c[0x0][0x608] ;  /* 0x00018200000a7ab9 */ /* 0x000fc60000000800 */
[--C-:B------:R-:W-:Y:S02]  /*239f0*/  SHF.R.U64 R13, R9, UR10, R2.reuse ;  /* 0x0000000a090d7c19 */ /* 0x100fe40008001202 */
[----:B------:R-:W-:Y:S01]  /*23a00*/  SHF.R.U32.HI R2, RZ, UR10, R2 ;  /* 0x0000000aff027c19 */ /* 0x000fe20008011602 */
[----:B------:R-:W-:-:S03]  /*23a10*/  ULDC UR10, c[0x0][0x658] ;  /* 0x00019600000a7ab9 */ /* 0x000fc60000000800 */
[--C-:B------:R-:W-:Y:S02]  /*23a20*/  SHF.R.U64 R12, R13, UR10, R2.reuse ;  /* 0x0000000a0d0c7c19 */ /* 0x100fe40008001202 */
[----:B------:R-:W-:-:S03]  /*23a30*/  SHF.R.U32.HI R15, RZ, UR10, R2 ;  /* 0x0000000aff0f7c19 */ /* 0x000fc60008011602 */
[----:B------:R-:W-:Y:S01]  /*23a40*/  IMAD.MOV.U32 R2, RZ, RZ, R12 ;  /* 0x000000ffff027224 */ /* 0x000fe200078e000c */
[----:B------:R-:W-:Y:S01]  /*23a50*/  MOV R3, R15 ;  /* 0x0000000f00037202 */ /* 0x000fe20000000f00 */
[----:B------:R-:W-:Y:S06]  /*23a60*/  @!P1 BRA `(.L_x_807) ;  /* 0x0000000000289947 */ /* 0x000fec0003800000 */
        /* <DEDUP_REMOVED lines=10> */
.L_x_807:
[----:B------:R-:W-:Y:S01]  /*23b10*/  ULDC UR10, c[0x0][0x648] ;  /* 0x00019200000a7ab9 */ /* 0x000fe20000000800 */
[----:B------:R-:W-:Y:S01]  /*23b20*/  UISETP.NE.AND UP0, UPT, UR46, URZ, UPT ;  /* 0x0000003f2e00728c */ /* 0x000fe2000bf05270 */
[----:B------:R-:W-:Y:S01]  /*23b30*/  SHF.R.U64 R2, R2, UR10, R3 ;  /* 0x0000000a02027c19 */ /* 0x000fe20008001203 */
[----:B------:R-:W-:Y:S01]  /*23b40*/  ULDC UR10, c[0x0][0x638] ;  /* 0x00018e00000a7ab9 */ /* 0x000fe20000000800 */
[----:B------:R-:W-:Y:S01]  /*23b50*/  UIADD3 UR11, -UR11, URZ, URZ ;  /* 0x0000003f0b0b7290 */ /* 0x000fe2000fffe13f */
[----:B------:R-:W-:Y:S02]  /*23b60*/  LOP3.LUT R13, R13, UR6, RZ, 0xc0, !PT ;  /* 0x000000060d0d7c12 */ /* 0x000fe4000f8ec0ff */
[----:B------:R-:W-:Y:S01]  /*23b70*/  IMAD.MOV R3, RZ, RZ, -R2 ;  /* 0x000000ffff037224 */ /* 0x000fe200078e0a02 */
[----:B------:R-:W-:Y:S02]  /*23b80*/  LOP3.LUT R9, R9, UR4, RZ, 0xc0, !PT ;  /* 0x0000000409097c12 */ /* 0x000fe4000f8ec0ff */
[----:B------:R-:W-:Y:S01]  /*23b90*/  IMAD R5, R2, UR5, R13 ;  /* 0x0000000502057c24 */ /* 0x000fe2000f8e020d */
[----:B------:R-:W-:Y:S01]  /*23ba0*/  PLOP3.LUT P1, PT, PT, PT, UP0, 0x40, 0x0 ;  /* 0x000000000000781c */ /* 0x000fe20003f2e808 */
[----:B------:R-:W-:Y:S01]  /*23bb0*/  IMAD R12, R3, UR10, R12 ;  /* 0x0000000a030c7c24 */ /* 0x000fe2000f8e020c */
[----:B------:R-:W-:Y:S01]  /*23bc0*/  UIADD3 UR10, -UR9, URZ, URZ ;  /* 0x0000003f090a7290 */ /* 0x000fe2000fffe13f */
[----:B------:R-:W-:-:S02]  /*23bd0*/  PLOP3.LUT P3, PT, PT, PT, UP0, 0x40, 0x0 ;  /* 0x000000000000781c */ /* 0x000fc40003f6e808 */
[----:B------:R-:W-:Y:S01]  /*23be0*/  ULDC UR9, c[0x0][0x144] ;  /* 0x0000510000097ab9 */ /* 0x000fe20000000800 */
[----:B------:R-:W-:Y:S01]  /*23bf0*/  MOV R3, 0x1 ;  /* 0x0000000100037802 */ /* 0x000fe20000000f00 */
[----:B------:R-:W-:-:S03]  /*23c00*/  UIMAD UR8, UR9, UR10, UR8 ;  /* 0x0000000a090872a4 */ /* 0x000fc6000f8e0208 */
[----:B------:R-:W-:Y:S02]  /*23c10*/  ULDC UR9, c[0x0][0x148] ;  /* 0x0000520000097ab9 */ /* 0x000fe40000000800 */
[----:B------:R-:W-:-:S03]  /*23c20*/  @UP0 UIMAD UR8, UR9, UR11, UR13 ;  /* 0x0000000b090802a4 */ /* 0x000fc6000f8e020d */
[----:B------:R-:W-:Y:S02]  /*23c30*/  ULDC UR9, c[0x0][0x600] ;  /* 0x0001800000097ab9 */ /* 0x000fe40000000800 */
[----:B------:R-:W-:Y:S02]  /*23c40*/  IMAD R12, R12, UR9, R9 ;  /* 0x000000090c0c7c24 */ /* 0x000fe4000f8e0209 */
[----:B------:R-:W-:Y:S01]  /*23c50*/  IMAD.U32 R2, RZ, RZ, UR8 ;  /* 0x00000008ff027e24 */ /* 0x000fe2000f8e00ff */
[----:B------:R-:W-:-:S03]  /*23c60*/  ULDC UR8, c[0x0][0x610] ;  /* 0x0001840000087ab9 */ /* 0x000fc60000000800 */
[----:B------:R-:W-:-:S05]  /*23c70*/  IMAD R5, R5, UR8, R2 ;  /* 0x0000000805057c24 */ /* 0x000fca000f8e0202 */
[----:B------:R-:W-:Y:S02]  /*23c80*/  SEL R2, R12, R5, P1 ;  /* 0x000000050c027207 */ /* 0x000fe40000800000 */
[----:B------:R-:W-:-:S07]  /*23c90*/  SEL R5, R5, R12, P3 ;  /* 0x0000000c05057207 */ /* 0x000fce0001800000 */
.L_x_805:
[----:B------:R-:W-:Y:S05]  /*23ca0*/  BSYNC B1 ;  /* 0x0000000000017941 */ /* 0x000fea0003800000 */
.L_x_804:
[----:B------:R-:W-:-:S13]  /*23cb0*/  LOP3.LUT P1, RZ, R3, 0xff, RZ, 0xc0, !PT ;  /* 0x000000ff03ff7812 */ /* 0x000fda000782c0ff */
[----:B------:R-:W-:Y:S05]  /*23cc0*/  @P1 BRA `(.L_x_808) ;  /* 0xfffffff4001c1947 */ /* 0x000fea000383ffff */
[----:B------:R-:W-:Y:S05]  /*23cd0*/  BSYNC B0 ;  /* 0x0000000000007941 */ /* 0x000fea0003800000 */
.L_x_796:
[----:B------:R-:W-:-:S03]  /*23ce0*/  UMOV UR8, 0xffffffff ;  /* 0xffffffff00087882 */ /* 0x000fc60000000000 */
[----:B------:R-:W-:Y:S05]  /*23cf0*/  BRA.DIV UR8, `(.L_x_809) ;  /* 0x0000000608407947 */ /* 0x000fea000b800000 */
[----:B------:R-:W-:-:S13]  /*23d00*/  ELECT P6, URZ, PT ;  /* 0x00000000003f782f */ /* 0x000fda00038c0000 */
.L_x_824:
[----:B------:R-:W-:Y:S04]  /*23d10*/  BSSY B0, `(.L_x_810) ;  /* 0x0000035000007945 */ /* 0x000fe80003800000 */
[----:B------:R-:W-:Y:S05]  /*23d20*/  @!P6 BRA `(.L_x_811) ;  /* 0x0000000000cce947 */ /* 0x000fea0003800000 */
[----:B------:R-:W-:-:S04]  /*23d30*/  ULOP3.LUT UR8, UR40, 0x2, URZ, 0xfc, !UPT ;  /* 0x0000000228087892 */ /* 0x000fc8000f8efc3f */
[----:B------:R-:W-:-:S06]  /*23d40*/  UISETP.NE.AND UP0, UPT, UR8, 0x3, UPT ;  /* 0x000000030800788c */ /* 0x000fcc000bf05270 */
[----:B------:R-:W-:-:S13]  /*23d50*/  PLOP3.LUT P0, PT, PT, PT, UP0, 0x80, 0x0 ;  /* 0x000000000000781c */ /* 0x000fda0003f0f008 */
[----:B------:R-:W-:Y:S05]  /*23d60*/  @!P0 BRA `(.L_x_812) ;  /* 0x0000000000048947 */ /* 0x000fea0003800000 */
[----:B------:R-:W-:Y:S01]  /*23d70*/  BPT.TRAP 0x1 ;  /* 0x000000040000795c */ /* 0x000fe20000300000 */
.L_x_812:
[----:B------:R-:W0:Y:S01]  /*23d80*/  S2R R3, SR_CgaCtaId ;  /* 0x0000000000037919 */ /* 0x000e220000008800 */
[----:B------:R-:W-:-:S04]  /*23d90*/  MOV R2, 0x400 ;  /* 0x0000040000027802 */ /* 0x000fc80000000f00 */
[----:B0-----:R-:W-:Y:S02]  /*23da0*/  LEA R2, R3, R2, 0x18 ;  /* 0x0000000203027211 */ /* 0x001fe400078ec0ff */
[----:B------:R-:W-:-:S03]  /*23db0*/  SHF.L.U32 R3, R0, 0x1f, RZ ;  /* 0x0000001f00037819 */ /* 0x000fc600000006ff */
[----:B------:R-:W-:-:S04]  /*23dc0*/  VIADD R2, R2, 0x28 ;  /* 0x0000002802027836 */ /* 0x000fc80000000000 */
[----:B------:R-:W-:-:S04]  /*23dd0*/  IMAD R4, R7, 0x8, R2 ;  /* 0x0000000807047824 */ /* 0x000fc800078e0202 */
[----:B------:R-:W0:Y:S02]  /*23de0*/  SYNCS.PHASECHK.TRANS64.TRYWAIT P0, [R4+URZ], R3 ;  /* 0x00000003040075a7 */ /* 0x000e24000800017f */
[----:B0-----:R-:W-:Y:S05]  /*23df0*/  @!P0 BRA `(.L_x_813) ;  /* 0x0000000400208947 */ /* 0x001fea0003800000 */
.L_x_825:
[----:B------:R-:W-:-:S04]  /*23e00*/  IADD3 R7, R7, 0x1, RZ ;  /* 0x0000000107077810 */ /* 0x000fc80007ffe0ff */
[----:B------:R-:W-:-:S04]  /*23e10*/  ISETP.NE.AND P0, PT, R7, 0x5, PT ;  /* 0x000000050700780c */ /* 0x000fc80003f05270 */
[----:B0-----:R-:W-:Y:S02]  /*23e20*/  SEL R3, RZ, 0x1, P0 ;  /* 0x00000001ff037807 */ /* 0x001fe40000000000 */
[----:B------:R-:W-:Y:S02]  /*23e30*/  SEL R7, R7, RZ, P0 ;  /* 0x000000ff07077207 */ /* 0x000fe40000000000 */
[----:B------:R-:W-:-:S03]  /*23e40*/  LOP3.LUT R4, R0, R3, RZ, 0x3c, !PT ;  /* 0x0000000300047212 */ /* 0x000fc600078e3cff */
[----:B------:R-:W-:Y:S01]  /*23e50*/  IMAD R3, R7, 0x8, R2 ;  /* 0x0000000807037824 */ /* 0x000fe200078e0202 */
[----:B------:R-:W-:-:S04]  /*23e60*/  SHF.L.U32 R0, R4, 0x1f, RZ ;  /* 0x0000001f04007819 */ /* 0x000fc800000006ff */
[----:B------:R-:W0:Y:S02]  /*23e70*/  SYNCS.PHASECHK.TRANS64.TRYWAIT P0, [R3+URZ], R0 ;  /* 0x00000000030075a7 */ /* 0x000e24000800017f */
[----:B0-----:R-:W-:Y:S05]  /*23e80*/  @!P0 BRA `(.L_x_814) ;  /* 0x0000000400108947 */ /* 0x001fea0003800000 */
.L_x_826:
[----:B0-----:R-:W-:-:S05]  /*23e90*/  VIADD R0, R7, 0x1 ;  /* 0x0000000107007836 */ /* 0x001fca0000000000 */
[----:B------:R-:W-:-:S04]  /*23ea0*/  ISETP.NE.AND P0, PT, R0, 0x5, PT ;  /* 0x000000050000780c */ /* 0x000fc80003f05270 */
[----:B------:R-:W-:Y:S02]  /*23eb0*/  SEL R3, RZ, 0x1, P0 ;  /* 0x00000001ff037807 */ /* 0x000fe40000000000 */
[----:B------:R-:W-:Y:S02]  /*23ec0*/  SEL R5, R0, RZ, P0 ;  /* 0x000000ff00057207 */ /* 0x000fe40000000000 */
[----:B------:R-:W-:Y:S02]  /*23ed0*/  LOP3.LUT R4, R4, R3, RZ, 0x3c, !PT ;  /* 0x0000000304047212 */ /* 0x000fe400078e3cff */
[----:B------:R-:W-:Y:S02]  /*23ee0*/  LEA R3, R5, R2, 0x3 ;  /* 0x0000000205037211 */ /* 0x000fe400078e18ff */
[----:B------:R-:W-:-:S04]  /*23ef0*/  SHF.L.U32 R0, R4, 0x1f, RZ ;  /* 0x0000001f04007819 */ /* 0x000fc800000006ff */
[----:B------:R-:W0:Y:S02]  /*23f00*/  SYNCS.PHASECHK.TRANS64.TRYWAIT P0, [R3+URZ], R0 ;  /* 0x00000000030075a7 */ /* 0x000e24000800017f */
[----:B0-----:R-:W-:Y:S05]  /*23f10*/  @!P0 BRA `(.L_x_815) ;  /* 0x0000000400008947 */ /* 0x001fea0003800000 */
.L_x_827:
[----:B0-----:R-:W-:-:S05]  /*23f20*/  VIADD R0, R5, 0x1 ;  /* 0x0000000105007836 */ /* 0x001fca0000000000 */
[----:B------:R-:W-:-:S04]  /*23f30*/  ISETP.NE.AND P0, PT, R0, 0x5, PT ;  /* 0x000000050000780c */ /* 0x000fc80003f05270 */
[----:B------:R-:W-:Y:S02]  /*23f40*/  SEL R3, RZ, 0x1, P0 ;  /* 0x00000001ff037807 */ /* 0x000fe40000000000 */
[----:B------:R-:W-:Y:S02]  /*23f50*/  SEL R5, R0, RZ, P0 ;  /* 0x000000ff00057207 */ /* 0x000fe40000000000 */
[----:B------:R-:W-:-:S03]  /*23f60*/  LOP3.LUT R7, R4, R3, RZ, 0x3c, !PT ;  /* 0x0000000304077212 */ /* 0x000fc600078e3cff */
[----:B------:R-:W-:Y:S01]  /*23f70*/  IMAD R3, R5, 0x8, R2 ;  /* 0x0000000805037824 */ /* 0x000fe200078e0202 */
[----:B------:R-:W-:-:S04]  /*23f80*/  SHF.L.U32 R0, R7, 0x1f, RZ ;  /* 0x0000001f07007819 */ /* 0x000fc800000006ff */
[----:B------:R-:W0:Y:S02]  /*23f90*/  SYNCS.PHASECHK.TRANS64.TRYWAIT P0, [R3+URZ], R0 ;  /* 0x00000000030075a7 */ /* 0x000e24000800017f */
[----:B0-----:R-:W-:Y:S05]  /*23fa0*/  @!P0 BRA `(.L_x_816) ;  /* 0x0000000000f08947 */ /* 0x001fea0003800000 */
.L_x_828:
[----:B0-----:R-:W-:-:S04]  /*23fb0*/  IADD3 R0, R5, 0x1, RZ ;  /* 0x0000000105007810 */ /* 0x001fc80007ffe0ff */
[----:B------:R-:W-:-:S04]  /*23fc0*/  ISETP.NE.AND P0, PT, R0, 0x5, PT ;  /* 0x000000050000780c */ /* 0x000fc80003f05270 */
[----:B------:R-:W-:Y:S02]  /*23fd0*/  SEL R4, RZ, 0x1, P0 ;  /* 0x00000001ff047807 */ /* 0x000fe40000000000 */
[----:B------:R-:W-:Y:S02]  /*23fe0*/  SEL R3, R0, RZ, P0 ;  /* 0x000000ff00037207 */ /* 0x000fe40000000000 */
[----:B------:R-:W-:-:S03]  /*23ff0*/  LOP3.LUT R0, R7, R4, RZ, 0x3c, !PT ;  /* 0x0000000407007212 */ /* 0x000fc600078e3cff */
[----:B------:R-:W-:Y:S01]  /*24000*/  IMAD R3, R3, 0x8, R2 ;  /* 0x0000000803037824 */ /* 0x000fe200078e0202 */
[----:B------:R-:W-:-:S07]  /*24010*/  SHF.L.U32 R0, R0, 0x1f, RZ ;  /* 0x0000001f00007819 */ /* 0x000fce00000006ff */
.L_x_817:
[----:B0-----:R0:W1:Y:S02]  /*24020*/  SYNCS.PHASECHK.TRANS64.TRYWAIT P0, [R3+URZ], R0 ;  /* 0x00000000030075a7 */ /* 0x001064000800017f */
[----:B-1----:R-:W-:Y:S05]  /*24030*/  @!P0 NANOSLEEP.SYNCS 0x989680 ;  /* 0x009896800000895d */ /* 0x002fea0003900000 */
[----:B------:R-:W1:Y:S02]  /*24040*/  @!P0 SYNCS.PHASECHK.TRANS64 P0, [R3+URZ], R0 ;  /* 0x00000000030085a7 */ /* 0x000e64000800007f */
[----:B-1----:R-:W-:Y:S05]  /*24050*/  @!P0 BRA `(.L_x_817) ;  /* 0xfffffffc00f08947 */ /* 0x002fea000383ffff */
.L_x_811:
[----:B------:R-:W-:Y:S05]  /*24060*/  BSYNC B0 ;  /* 0x0000000000007941 */ /* 0x000fea0003800000 */
.L_x_810:
[----:B------:R-:W-:Y:S05]  /*24070*/  EXIT ;  /* 0x000000000000794d */ /* 0x000fea0003800000 */
.L_x_17:
[----:B-1----:R1:W4:Y:S02]  /*24080*/  SYNCS.PHASECHK.TRANS64.TRYWAIT P1, [R3+URZ], R0 ;  /* 0x00000000030075a7 */ /* 0x002324000802017f */
[----:B----4-:R-:W-:Y:S05]  /*24090*/  @!P1 NANOSLEEP.SYNCS 0x989680 ;  /* 0x009896800000995d */ /* 0x010fea0003900000 */
[----:B------:R-:W4:Y:S02]  /*240a0*/  @!P1 SYNCS.PHASECHK.TRANS64 P1, [R3+URZ], R0 ;  /* 0x00000000030095a7 */ /* 0x000f24000802007f */
[----:B----4-:R-:W-:Y:S05]  /*240b0*/  @!P1 BRA `(.L_x_17) ;  /* 0xfffffffc00f09947 */ /* 0x010fea000383ffff */
[----:B------:R-:W-:Y:S05]  /*240c0*/  BRA `(.L_x_16) ;  /* 0xfffffdd000dc7947 */ /* 0x000fea000383ffff */
.L_x_22:
[----:B-1----:R-:W-:-:S04]  /*240d0*/  IMAD.U32 R6, RZ, RZ, UR8 ;  /* 0x00000008ff067e24 */ /* 0x002fc8000f8e00ff */
[----:B------:R1:W2:Y:S03]  /*240e0*/  SYNCS.PHASECHK.TRANS64.TRYWAIT P1, [R6+URZ], R4 ;  /* 0x00000004060075a7 */ /* 0x0002a6000802017f */
[----:B--2---:R-:W-:Y:S05]  /*240f0*/  @!P1 NANOSLEEP.SYNCS 0x989680 ;  /* 0x009896800000995d */ /* 0x004fea0003900000 */
[----:B------:R-:W2:Y:S02]  /*24100*/  @!P1 SYNCS.PHASECHK.TRANS64 P1, [R6+URZ], R4 ;  /* 0x00000004060095a7 */ /* 0x000ea4000802007f */
[----:B--2---:R-:W-:Y:S05]  /*24110*/  @!P1 BRA `(.L_x_22) ;  /* 0xfffffffc00ec9947 */ /* 0x004fea000383ffff */
[----:B------:R-:W-:Y:S05]  /*24120*/  BRA `(.L_x_21) ;  /* 0xfffffdfc00d47947 */ /* 0x000fea000383ffff */
.L_x_797:
[----:B------:R-:W-:Y:S01]  /*24130*/  BSSY B1, `(.L_x_818) ;  /* 0x0000006000017945 */ /* 0x000fe20003800000 */
[----:B------:R-:W-:-:S07]  /*24140*/  MOV R15, 0xffffffff ;  /* 0xffffffff000f7802 */ /* 0x000fce0000000f00 */
[----:B------:R-:W-:Y:S05]  /*24150*/  WARPSYNC.COLLECTIVE R15, `(.L_x_819) ;  /* 0x000000000f0c7348 */ /* 0x000fea0003c00000 */
[----:B------:R-:W-:Y:S02]  /*24160*/  ELECT P6, UR62, PT ;  /* 0x00000000003e782f */ /* 0x000fe400038c0000 */
[----:B------:R-:W-:Y:S01]  /*24170*/  MOV R14, UR62 ;  /* 0x0000003e000e7c02 */ /* 0x000fe20008000f00 */
[----:B------:R-:W-:Y:S10]  /*24180*/  ENDCOLLECTIVE ;  /* 0x000000000000791b */ /* 0x000ff40003800000 */
.L_x_819:
[----:B------:R-:W-:Y:S05]  /*24190*/  BSYNC B1 ;  /* 0x0000000000017941 */ /* 0x000fea0003800000 */
.L_x_818:
[----:B------:R-:W-:Y:S05]  /*241a0*/  BRA `(.L_x_820) ;  /* 0xffffffec00f07947 */ /* 0x000fea000383ffff */
.L_x_800:
[----:B-1----:R1:W2:Y:S02]  /*241b0*/  SYNCS.PHASECHK.TRANS64.TRYWAIT P1, [R15+URZ+0x28], R12 ;  /* 0x0000280c0f0075a7 */ /* 0x0022a4000802017f */
[----:B--2---:R-:W-:Y:S05]  /*241c0*/  @!P1 NANOSLEEP.SYNCS 0x989680 ;  /* 0x009896800000995d */ /* 0x004fea0003900000 */
[----:B------:R-:W2:Y:S02]  /*241d0*/  @!P1 SYNCS.PHASECHK.TRANS64 P1, [R15+URZ+0x28], R12 ;  /* 0x0000280c0f0095a7 */ /* 0x000ea4000802007f */
[----:B--2---:R-:W-:Y:S05]  /*241e0*/  @!P1 BRA `(.L_x_800) ;  /* 0xfffffffc00f09947 */ /* 0x004fea000383ffff */
[----:B------:R-:W-:Y:S05]  /*241f0*/  BRA `(.L_x_821) ;  /* 0xfffffff000247947 */ /* 0x000fea000383ffff */
.L_x_809:
[----:B------:R-:W-:Y:S01]  /*24200*/  BSSY B0, `(.L_x_822) ;  /* 0x0000006000007945 */ /* 0x000fe20003800000 */
[----:B------:R-:W-:-:S07]  /*24210*/  IMAD.MOV.U32 R15, RZ, RZ, -0x1 ;  /* 0xffffffffff0f7424 */ /* 0x000fce00078e00ff */
[----:B------:R-:W-:Y:S05]  /*24220*/  WARPSYNC.COLLECTIVE R15, `(.L_x_823) ;  /* 0x000000000f0c7348 */ /* 0x000fea0003c00000 */
[----:B------:R-:W-:Y:S02]  /*24230*/  ELECT P6, UR62, PT ;  /* 0x00000000003e782f */ /* 0x000fe400038c0000 */
[----:B------:R-:W-:Y:S01]  /*24240*/  MOV R14, UR62 ;  /* 0x0000003e000e7c02 */ /* 0x000fe20008000f00 */
[----:B------:R-:W-:Y:S10]  /*24250*/  ENDCOLLECTIVE ;  /* 0x000000000000791b */ /* 0x000ff40003800000 */
.L_x_823:
[----:B------:R-:W-:Y:S05]  /*24260*/  BSYNC B0 ;  /* 0x0000000000007941 */ /* 0x000fea0003800000 */
.L_x_822:
[----:B------:R-:W-:Y:S05]  /*24270*/  BRA `(.L_x_824) ;  /* 0xfffffff800a47947 */ /* 0x000fea000383ffff */
.L_x_813:
[----:B0-----:R0:W1:Y:S02]  /*24280*/  SYNCS.PHASECHK.TRANS64.TRYWAIT P0, [R4+URZ], R3 ;  /* 0x00000003040075a7 */ /* 0x001064000800017f */
[----:B-1----:R-:W-:Y:S05]  /*24290*/  @!P0 NANOSLEEP.SYNCS 0x989680 ;  /* 0x009896800000895d */ /* 0x002fea0003900000 */
[----:B------:R-:W1:Y:S02]  /*242a0*/  @!P0 SYNCS.PHASECHK.TRANS64 P0, [R4+URZ], R3 ;  /* 0x00000003040085a7 */ /* 0x000e64000800007f */
[----:B-1----:R-:W-:Y:S05]  /*242b0*/  @!P0 BRA `(.L_x_813) ;  /* 0xfffffffc00f08947 */ /* 0x002fea000383ffff */
[----:B------:R-:W-:Y:S05]  /*242c0*/  BRA `(.L_x_825) ;  /* 0xfffffff800cc7947 */ /* 0x000fea000383ffff */
.L_x_814:
[----:B0-----:R0:W1:Y:S02]  /*242d0*/  SYNCS.PHASECHK.TRANS64.TRYWAIT P0, [R3+URZ], R0 ;  /* 0x00000000030075a7 */ /* 0x001064000800017f */
[----:B-1----:R-:W-:Y:S05]  /*242e0*/  @!P0 NANOSLEEP.SYNCS 0x989680 ;  /* 0x009896800000895d */ /* 0x002fea0003900000 */
[----:B------:R-:W1:Y:S02]  /*242f0*/  @!P0 SYNCS.PHASECHK.TRANS64 P0, [R3+URZ], R0 ;  /* 0x00000000030085a7 */ /* 0x000e64000800007f */
[----:B-1----:R-:W-:Y:S05]  /*24300*/  @!P0 BRA `(.L_x_814) ;  /* 0xfffffffc00f08947 */ /* 0x002fea000383ffff */
[----:B------:R-:W-:Y:S05]  /*24310*/  BRA `(.L_x_826) ;  /* 0xfffffff800dc7947 */ /* 0x000fea000383ffff */
.L_x_815:
[----:B0-----:R0:W1:Y:S02]  /*24320*/  SYNCS.PHASECHK.TRANS64.TRYWAIT P0, [R3+URZ], R0 ;  /* 0x00000000030075a7 */ /* 0x001064000800017f */
[----:B-1----:R-:W-:Y:S05]  /*24330*/  @!P0 NANOSLEEP.SYNCS 0x989680 ;  /* 0x009896800000895d */ /* 0x002fea0003900000 */
[----:B------:R-:W1:Y:S02]  /*24340*/  @!P0 SYNCS.PHASECHK.TRANS64 P0, [R3+URZ], R0 ;  /* 0x00000000030085a7 */ /* 0x000e64000800007f */
[----:B-1----:R-:W-:Y:S05]  /*24350*/  @!P0 BRA `(.L_x_815) ;  /* 0xfffffffc00f08947 */ /* 0x002fea000383ffff */
[----:B------:R-:W-:Y:S05]  /*24360*/  BRA `(.L_x_827) ;  /* 0xfffffff800ec7947 */ /* 0x000fea000383ffff */
.L_x_816:
[----:B0-----:R0:W1:Y:S02]  /*24370*/  SYNCS.PHASECHK.TRANS64.TRYWAIT P0, [R3+URZ], R0 ;  /* 0x00000000030075a7 */ /* 0x001064000800017f */
[----:B-1----:R-:W-:Y:S05]  /*24380*/  @!P0 NANOSLEEP.SYNCS 0x989680 ;  /* 0x009896800000895d */ /* 0x002fea0003900000 */
[----:B------:R-:W1:Y:S02]  /*24390*/  @!P0 SYNCS.PHASECHK.TRANS64 P0, [R3+URZ], R0 ;  /* 0x00000000030085a7 */ /* 0x000e64000800007f */
[----:B-1----:R-:W-:Y:S05]  /*243a0*/  @!P0 BRA `(.L_x_816) ;  /* 0xfffffffc00f08947 */ /* 0x002fea000383ffff */
[----:B------:R-:W-:Y:S05]  /*243b0*/  BRA `(.L_x_828) ;  /* 0xfffffff800fc7947 */ /* 0x000fea000383ffff */
.L_x_829:
[----:B------:R-:W-:-:S00]  /*243c0*/  BRA `(.L_x_829) ;  /* 0xfffffffc00fc7947 */ /* 0x000fc0000383ffff */
[----:B------:R-:W-:-:S00]  /*243d0*/  NOP ;  /* 0x0000000000007918 */ /* 0x000fc00000000000 */
        /* <DEDUP_REMOVED lines=10> */
.L_x_830:


//--------------------- .nv.global.init           --------------------------
	.section	.nv.global.init,"aw",@progbits
.nv.global.init:
	.type		$str$22,@object
	.size		$str$22,($str$23 - $str$22)
$str$22:
        /*0000*/ 	.byte	0x6b, 0x5f, 0x74, 0x69, 0x6c, 0x65, 0x5f, 0x63, 0x6f, 0x75, 0x6e, 0x74, 0x20, 0x3e, 0x3d, 0x20
        /*0010*/ 	.byte	0x31, 0x00
	.type		$str$23,@object
	.size		$str$23,(__unnamed_1 - $str$23)
$str$23:
        /*0012*/ 	.byte	0x2f, 0x74, 0x6d, 0x70, 0x2f, 0x63, 0x75, 0x74, 0x6c, 0x61, 0x73, 0x73, 0x5f, 0x73, 0x77, 0x65
        /*0022*/ 	.byte	0x65, 0x70, 0x5f, 0x73, 0x72, 0x63, 0x2f, 0x69, 0x6e, 0x63, 0x6c, 0x75, 0x64, 0x65, 0x2f, 0x63
        /*0032*/ 	.byte	0x75, 0x74, 0x6c, 0x61, 0x73, 0x73, 0x2f, 0x67, 0x65, 0x6d, 0x6d, 0x2f, 0x63, 0x6f, 0x6c, 0x6c
        /*0042*/ 	.byte	0x65, 0x63, 0x74, 0x69, 0x76, 0x65, 0x2f, 0x73, 0x6d, 0x39, 0x30, 0x5f, 0x6d, 0x6d, 0x61, 0x5f
        /*0052*/ 	.byte	0x74, 0x6d, 0x61, 0x5f, 0x67, 0x6d, 0x6d, 0x61, 0x5f, 0x73, 0x73, 0x5f, 0x77, 0x61, 0x72, 0x70
        /*0062*/ 	.byte	0x73, 0x70, 0x65, 0x63, 0x69, 0x61, 0x6c, 0x69, 0x7a, 0x65, 0x64, 0x2e, 0x68, 0x70, 0x70, 0x00
	.type		__unnamed_1,@object
	.size		__unnamed_1,(.L_0 - __unnamed_1)
__unnamed_1:
        /* <DEDUP_REMOVED lines=180> */
        /*0bb2*/ 	.byte	0x65, 0x3a, 0x3a, 0x69, 0x64, 0x65, 0x6e, 0x74, 0x69, 0x74, 0x79, 0x5d, 0x00
.L_0:


//--------------------- .nv.shared._ZN7cutlass13device_kernelINS_4gemm6kernel13GemmUniversalIN4cute5tupleIJiiiiEEENS1_10collective13CollectiveMmaINS1_34MainloopSm90TmaGmmaWarpSpecializedILi5ENS5_IJNS4_1CILi1EEESB_SB_EEENS1_35KernelTmaWarpSpecializedCooperativeEEENS5_IJNSA_ILi512EEENSA_ILi192EEENSA_ILi32EEEEEENS_6half_tENS5_IJlSB_lEEESJ_SK_NS4_8TiledMMAINS4_8MMA_AtomIJNS4_4SM904GMMA26MMA_64x192x16_F32F16F16_SSILNSO_5MajorE0ELSQ_0ELNSO_7ScaleInE1ELSR_1EEEEEENS4_6LayoutINS5_IJNSA_ILi2EEESB_SB_EEENS5_IJSB_NSA_ILi0EEESX_EEEEENS5_IJNS4_10UnderscoreES10_S10_EEEEENS4_13SM90_TMA_LOADENS4_14ComposedLayoutINS4_7SwizzleILi2ELi4ELi3EEENS4_18smem_ptr_flag_bitsILi16EEENSU_INS5_IJNSA_ILi8EEESH_EEENS5_IJSH_SB_EEEEEEEvNS4_8identityES13_S1D_vS1E_EENS_8epilogue10collective6detail29Sm90TmaWarpSpecializedAdapterINS1H_15DefaultEpilogueISJ_SK_SK_NS1G_6thread17LinearCombinationISJ_Li1EffLNS1L_9ScaleType4KindE0ELNS_15FloatRoundStyleE2ESJ_EENS1_15EpilogueDefaultEEEEEvvEEEEvNT_6ParamsE --------------------------
	.section	.nv.shared._ZN7cutlass13device_kernelINS_4gemm6kernel13GemmUniversalIN4cute5tupleIJiiiiEEENS1_10collective13CollectiveMmaINS1_34MainloopSm90TmaGmmaWarpSpecializedILi5ENS5_IJNS4_1CILi1EEESB_SB_EEENS1_35KernelTmaWarpSpecializedCooperativeEEENS5_IJNSA_ILi512EEENSA_ILi192EEENSA_ILi32EEEEEENS_6half_tENS5_IJlSB_lEEESJ_SK_NS4_8TiledMMAINS4_8MMA_AtomIJNS4_4SM904GMMA26MMA_64x192x16_F32F16F16_SSILNSO_5MajorE0ELSQ_0ELNSO_7ScaleInE1ELSR_1EEEEEENS4_6LayoutINS5_IJNSA_ILi2EEESB_SB_EEENS5_IJSB_NSA_ILi0EEESX_EEEEENS5_IJNS4_10UnderscoreES10_S10_EEEEENS4_13SM90_TMA_LOADENS4_14ComposedLayoutINS4_7SwizzleILi2ELi4ELi3EEENS4_18smem_ptr_flag_bitsILi16EEENSU_INS5_IJNSA_ILi8EEESH_EEENS5_IJSH_SB_EEEEEEEvNS4_8identityES13_S1D_vS1E_EENS_8epilogue10collective6detail29Sm90TmaWarpSpecializedAdapterINS1H_15DefaultEpilogueISJ_SK_SK_NS1G_6thread17LinearCombinationISJ_Li1EffLNS1L_9ScaleType4KindE0ELNS_15FloatRoundStyleE2ESJ_EENS1_15EpilogueDefaultEEEEEvvEEEEvNT_6ParamsE,"aw",@nobits
	.sectionflags	@""
	.align	16
	.zero		1024


//--------------------- .nv.shared.reserved.0     --------------------------
	.section	.nv.shared.reserved.0,"aw",@nobits
	.weak		__nv_reservedSMEM_offset_0_alias
	.size		__nv_reservedSMEM_offset_0_alias, 0, 0
	.other		__nv_reservedSMEM_offset_0_alias,@"STO_CUDA_RESERVED_SHARED STV_DEFAULT"
__nv_reservedSMEM_offset_0_alias:
	.zero		0


//--------------------- .nv.global                --------------------------
	.section	.nv.global,"aw",@nobits
.nv.global:
	.type		_ZN39_INTERNAL_ccbfa261_4_k_cu_8324eef5_73454cute1_E,@object
	.size		_ZN39_INTERNAL_ccbfa261_4_k_cu_8324eef5_73454cute1_E,(_ZN39_INTERNAL_ccbfa261_4_k_cu_8324eef5_73454cuda3std3__45__cpo6cbeginE - _ZN39_INTERNAL_ccbfa261_4_k_cu_8324eef5_73454cute1_E)
_ZN39_INTERNAL_ccbfa261_4_k_cu_8324eef5_73454cute1_E:
	.zero		1
	.type		_ZN39_INTERNAL_ccbfa261_4_k_cu_8324eef5_73454cuda3std3__45__cpo6cbeginE,@object
	.size		_ZN39_INTERNAL_ccbfa261_4_k_cu_8324eef5_73454cuda3std3__45__cpo6cbeginE,(_ZN39_INTERNAL_ccbfa261_4_k_cu_8324eef5_73454cuda3std3__48in_placeE - _ZN39_INTERNAL_ccbfa261_4_k_cu_8324eef5_73454cuda3std3__45__cpo6cbeginE)
_ZN39_INTERNAL_ccbfa261_4_k_cu_8324eef5_73454cuda3std3__45__cpo6cbeginE:
	.zero		1
	.type		_ZN39_INTERNAL_ccbfa261_4_k_cu_8324eef5_73454cuda3std3__48in_placeE,@object
	.size		_ZN39_INTERNAL_ccbfa261_4_k_cu_8324eef5_73454cuda3std3__48in_placeE,(_ZN39_INTERNAL_ccbfa261_4_k_cu_8324eef5_73454cuda3std6ranges3__45__cpo9iter_moveE - _ZN39_INTERNAL_ccbfa261_4_k_cu_8324eef5_73454cuda3std3__48in_placeE)
_ZN39_INTERNAL_ccbfa261_4_k_cu_8324eef5_73454cuda3std3__48in_placeE:
	.zero		1
	.type		_ZN39_INTERNAL_ccbfa261_4_k_cu_8324eef5_73454cuda3std6ranges3__45__cpo9iter_moveE,@object
	.size		_ZN39_INTERNAL_ccbfa261_4_k_cu_8324eef5_73454cuda3std6ranges3__45__cpo9iter_moveE,(_ZN39_INTERNAL_ccbfa261_4_k_cu_8324eef5_73454cuda3std3__45__cpo5beginE - _ZN39_INTERNAL_ccbfa261_4_k_cu_8324eef5_73454cuda3std6ranges3__45__cpo9iter_moveE)
_ZN39_INTERNAL_ccbfa261_4_k_cu_8324eef5_73454cuda3std6ranges3__45__cpo9iter_moveE:
	.zero		1
	.type		_ZN39_INTERNAL_ccbfa261_4_k_cu_8324eef5_73454cuda3std3__45__cpo5beginE,@object
	.size		_ZN39_INTERNAL_ccbfa261_4_k_cu_8324eef5_73454cuda3std3__45__cpo5beginE,(_ZN39_INTERNAL_ccbfa261_4_k_cu_8324eef5_73454cuda3std3__441_GLOBAL__N__ccbfa261_4_k_cu_8324eef5_73456ignoreE - _ZN39_INTERNAL_ccbfa261_4_k_cu_8324eef5_73454cuda3std3__45__cpo5beginE)
_ZN39_INTERNAL_ccbfa261_4_k_cu_8324eef5_73454cuda3std3__45__cpo5beginE:
	.zero		1
	.type		_ZN39_INTERNAL_ccbfa261_4_k_cu_8324eef5_73454cuda3std3__441_GLOBAL__N__ccbfa261_4_k_cu_8324eef5_73456ignoreE,@object
	.size		_ZN39_INTERNAL_ccbfa261_4_k_cu_8324eef5_73454cuda3std3__441_GLOBAL__N__ccbfa261_4_k_cu_8324eef5_73456ignoreE,(_ZN39_INTERNAL_ccbfa261_4_k_cu_8324eef5_73454cute7productE - _ZN39_INTERNAL_ccbfa261_4_k_cu_8324eef5_73454cuda3std3__441_GLOBAL__N__ccbfa261_4_k_cu_8324eef5_73456ignoreE)
_ZN39_INTERNAL_ccbfa261_4_k_cu_8324eef5_73454cuda3std3__441_GLOBAL__N__ccbfa261_4_k_cu_8324eef5_73456ignoreE:
	.zero		1
	.type		_ZN39_INTERNAL_ccbfa261_4_k_cu_8324eef5_73454cute7productE,@object
	.size		_ZN39_INTERNAL_ccbfa261_4_k_cu_8324eef5_73454cute7productE,(_ZN39_INTERNAL_ccbfa261_4_k_cu_8324eef5_73454cuda3std3__45__cpo3endE - _ZN39_INTERNAL_ccbfa261_4_k_cu_8324eef5_73454cute7productE)
_ZN39_INTERNAL_ccbfa261_4_k_cu_8324eef5_73454cute7productE:
	.zero		1
	.type		_ZN39_INTERNAL_ccbfa261_4_k_cu_8324eef5_73454cuda3std3__45__cpo3endE,@object
	.size		_ZN39_INTERNAL_ccbfa261_4_k_cu_8324eef5_73454cuda3std3__45__cpo3endE,(_ZN39_INTERNAL_ccbfa261_4_k_cu_8324eef5_73454cuda3std3__419piecewise_constructE - _ZN39_INTERNAL_ccbfa261_4_k_cu_8324eef5_73454cuda3std3__45__cpo3endE)
_ZN39_INTERNAL_ccbfa261_4_k_cu_8324eef5_73454cuda3std3__45__cpo3endE:
	.zero		1
	.type		_ZN39_INTERNAL_ccbfa261_4_k_cu_8324eef5_73454cuda3std3__419piecewise_constructE,@object
	.size		_ZN39_INTERNAL_ccbfa261_4_k_cu_8324eef5_73454cuda3std3__419piecewise_constructE,(_ZN39_INTERNAL_ccbfa261_4_k_cu_8324eef5_73454cuda3std3__45__cpo4cendE - _ZN39_INTERNAL_ccbfa261_4_k_cu_8324eef5_73454cuda3std3__419piecewise_constructE)
_ZN39_INTERNAL_ccbfa261_4_k_cu_8324eef5_73454cuda3std3__419piecewise_constructE:
	.zero		1
	.type		_ZN39_INTERNAL_ccbfa261_4_k_cu_8324eef5_73454cuda3std3__45__cpo4cendE,@object
	.size		_ZN39_INTERNAL_ccbfa261_4_k_cu_8324eef5_73454cuda3std3__45__cpo4cendE,(_ZN39_INTERNAL_ccbfa261_4_k_cu_8324eef5_73454cuda3std6ranges3__45__cpo4swapE - _ZN39_INTERNAL_ccbfa261_4_k_cu_8324eef5_73454cuda3std3__45__cpo4cendE)
_ZN39_INTERNAL_ccbfa261_4_k_cu_8324eef5_73454cuda3std3__45__cpo4cendE:
	.zero		1
	.type		_ZN39_INTERNAL_ccbfa261_4_k_cu_8324eef5_73454cuda3std6ranges3__45__cpo4swapE,@object
	.size		_ZN39_INTERNAL_ccbfa261_4_k_cu_8324eef5_73454cuda3std6ranges3__45__cpo4swapE,(.L_8 - _ZN39_INTERNAL_ccbfa261_4_k_cu_8324eef5_73454cuda3std6ranges3__45__cpo4swapE)
_ZN39_INTERNAL_ccbfa261_4_k_cu_8324eef5_73454cuda3std6ranges3__45__cpo4swapE:
	.zero		1
.L_8:


//--------------------- .nv.constant0._ZN7cutlass13device_kernelINS_4gemm6kernel13GemmUniversalIN4cute5tupleIJiiiiEEENS1_10collective13CollectiveMmaINS1_34MainloopSm90TmaGmmaWarpSpecializedILi5ENS5_IJNS4_1CILi1EEESB_SB_EEENS1_35KernelTmaWarpSpecializedCooperativeEEENS5_IJNSA_ILi512EEENSA_ILi192EEENSA_ILi32EEEEEENS_6half_tENS5_IJlSB_lEEESJ_SK_NS4_8TiledMMAINS4_8MMA_AtomIJNS4_4SM904GMMA26MMA_64x192x16_F32F16F16_SSILNSO_5MajorE0ELSQ_0ELNSO_7ScaleInE1ELSR_1EEEEEENS4_6LayoutINS5_IJNSA_ILi2EEESB_SB_EEENS5_IJSB_NSA_ILi0EEESX_EEEEENS5_IJNS4_10UnderscoreES10_S10_EEEEENS4_13SM90_TMA_LOADENS4_14ComposedLayoutINS4_7SwizzleILi2ELi4ELi3EEENS4_18smem_ptr_flag_bitsILi16EEENSU_INS5_IJNSA_ILi8EEESH_EEENS5_IJSH_SB_EEEEEEEvNS4_8identityES13_S1D_vS1E_EENS_8epilogue10collective6detail29Sm90TmaWarpSpecializedAdapterINS1H_15DefaultEpilogueISJ_SK_SK_NS1G_6thread17LinearCombinationISJ_Li1EffLNS1L_9ScaleType4KindE0ELNS_15FloatRoundStyleE2ESJ_EENS1_15EpilogueDefaultEEEEEvvEEEEvNT_6ParamsE --------------------------
	.section	.nv.constant0._ZN7cutlass13device_kernelINS_4gemm6kernel13GemmUniversalIN4cute5tupleIJiiiiEEENS1_10collective13CollectiveMmaINS1_34MainloopSm90TmaGmmaWarpSpecializedILi5ENS5_IJNS4_1CILi1EEESB_SB_EEENS1_35KernelTmaWarpSpecializedCooperativeEEENS5_IJNSA_ILi512EEENSA_ILi192EEENSA_ILi32EEEEEENS_6half_tENS5_IJlSB_lEEESJ_SK_NS4_8TiledMMAINS4_8MMA_AtomIJNS4_4SM904GMMA26MMA_64x192x16_F32F16F16_SSILNSO_5MajorE0ELSQ_0ELNSO_7ScaleInE1ELSR_1EEEEEENS4_6LayoutINS5_IJNSA_ILi2EEESB_SB_EEENS5_IJSB_NSA_ILi0EEESX_EEEEENS5_IJNS4_10UnderscoreES10_S10_EEEEENS4_13SM90_TMA_LOADENS4_14ComposedLayoutINS4_7SwizzleILi2ELi4ELi3EEENS4_18smem_ptr_flag_bitsILi16EEENSU_INS5_IJNSA_ILi8EEESH_EEENS5_IJSH_SB_EEEEEEEvNS4_8identityES13_S1D_vS1E_EENS_8epilogue10collective6detail29Sm90TmaWarpSpecializedAdapterINS1H_15DefaultEpilogueISJ_SK_SK_NS1G_6thread17LinearCombinationISJ_Li1EffLNS1L_9ScaleType4KindE0ELNS_15FloatRoundStyleE2ESJ_EENS1_15EpilogueDefaultEEEEEvvEEEEvNT_6ParamsE,"a",@progbits
	.sectionflags	@""
	.align	4
.nv.constant0._ZN7cutlass13device_kernelINS_4gemm6kernel13GemmUniversalIN4cute5tupleIJiiiiEEENS1_10collective13CollectiveMmaINS1_34MainloopSm90TmaGmmaWarpSpecializedILi5ENS5_IJNS4_1CILi1EEESB_SB_EEENS1_35KernelTmaWarpSpecializedCooperativeEEENS5_IJNSA_ILi512EEENSA_ILi192EEENSA_ILi32EEEEEENS_6half_tENS5_IJlSB_lEEESJ_SK_NS4_8TiledMMAINS4_8MMA_AtomIJNS4_4SM904GMMA26MMA_64x192x16_F32F16F16_SSILNSO_5MajorE0ELSQ_0ELNSO_7ScaleInE1ELSR_1EEEEEENS4_6LayoutINS5_IJNSA_ILi2EEESB_SB_EEENS5_IJSB_NSA_ILi0EEESX_EEEEENS5_IJNS4_10UnderscoreES10_S10_EEEEENS4_13SM90_TMA_LOADENS4_14ComposedLayoutINS4_7SwizzleILi2ELi4ELi3EEENS4_18smem_ptr_flag_bitsILi16EEENSU_INS5_IJNSA_ILi8EEESH_EEENS5_IJSH_SB_EEEEEEEvNS4_8identityES13_S1D_vS1E_EENS_8epilogue10collective6detail29Sm90TmaWarpSpecializedAdapterINS1H_15DefaultEpilogueISJ_SK_SK_NS1G_6thread17LinearCombinationISJ_Li1EffLNS1L_9ScaleType4KindE0ELNS_15FloatRoundStyleE2ESJ_EENS1_15EpilogueDefaultEEEEEvvEEEEvNT_6ParamsE:
	.zero		1664


//--------------------- SYMBOLS --------------------------

	.type		.nv.reservedSmem.offset0,@object
	.size		.nv.reservedSmem.offset0,0x4
	.type		__assertfail,@function
